	.target	sm_100a

	.elftype	@"ET_EXEC"


//--------------------- .note.nv.tkinfo           --------------------------
	.section	.note.nv.tkinfo,"",@"SHT_NOTE"
	.sectionflags	@"SHF_NOTE_NV_TKINFO"
	.tkinfo
        /*0018*/ 	.word	0x00000002
        /*0030*/ 	.string	""
        /*0030*/ 	.string	"ptxas"
        /*0030*/ 	.string	"Cuda compilation tools, release 13.0, V13.0.88"
        /*0030*/ 	.string	"Build cuda_13.0.r13.0/compiler.36424714_0"
        /*0030*/ 	.string	"-arch sm_100a -m 64 "



//--------------------- .note.nv.cuinfo           --------------------------
	.section	.note.nv.cuinfo,"",@"SHT_NOTE"
	.sectionflags	@"SHF_NOTE_NV_CUINFO"
        /*0018*/ 	.short	0x0002
        /*001a*/ 	.short	0x0064
        /*001c*/ 	.short	0x0082
	.zero		2


//--------------------- .nv.info                  --------------------------
	.section	.nv.info,"",@"SHT_CUDA_INFO"
	.align	4


	//----- nvinfo : EIATTR_REGCOUNT
	.align		4
        /*0000*/ 	.byte	0x04, 0x2f
        /*0002*/ 	.short	(.L_19 - .L_18)
	.align		4
.L_18:
        /*0004*/ 	.word	index@(_ZN7cutlass13device_kernelINS_4conv6kernel13ConvUniversalINS1_16ConvProblemShapeILNS1_8OperatorE2ELi2EEENS1_10collective14CollectiveConvINS1_47MainloopSm100TmaUmmaWarpSpecializedImplicitGemmILS5_2ELi4ELi2ELi1ELi2EN4cute5tupleIJNSA_1CILi2EEENSC_ILi1EEESE_EEEEENSB_IJNSC_ILi256EEENSB_IJNSC_ILi128EEEEEENSB_IJNSC_ILi64EEEEEEEEENS_10tfloat32_tESN_NSA_8TiledMMAINSA_8MMA_AtomIJNSA_23SM100_MMA_TF32_2x1SM_SSISN_SN_fLi256ELi128ELNSA_4UMMA5MajorE1ELSS_1ELNSR_7ScaleInE0ELST_0EEEEEENSA_6LayoutINSB_IJSE_SE_SE_EEENSB_IJNSC_ILi0EEESY_SY_EEEEENSB_IJNSA_10UnderscoreES11_S11_EEEEENS7_6detail27Sm100ImplicitGemmTileTraitsINSA_18SM100_TMA_2SM_LOADENSA_14ComposedLayoutINSA_7SwizzleILi2ELi5ELi2EEENSA_18smem_ptr_flag_bitsILi32EEENSW_INSB_IJNSC_ILi32EEENSC_ILi4EEEEEENSB_IJSE_S1C_EEEEEEEvEENS15_INSA_25SM100_TMA_2SM_LOAD_IM2COLES1H_vEEEENS_8epilogue10collective18CollectiveEpilogueINS1M_23Sm100TmaWarpSpecializedILi4ELi2ELi16ELb1ELb0EEEJNSB_IJSI_SJ_SL_EEENSB_IJNSW_ISI_SE_EENSW_INSC_ILi16EEESE_EEEEESN_NSB_IJlNSB_IJSE_llEEESY_EEESN_S1X_NS1M_6fusion15FusionCallbacksIS1Q_NS1Y_17LinearCombinationISN_fSN_fLNS_15FloatRoundStyleE2EEES1R_S1V_JEEENSA_5SM1004TMEM4LOAD26SM100_TMEM_LOAD_32dp32b16xENSA_13SM90_TMA_LOADENS17_INS18_ILi2ELi4ELi3EEES1B_NSW_INSB_IJNSC_ILi8EEES1T_EEENSB_IJS1T_SE_EEEEEEENSA_39AutoVectorizingCopyWithAssumedAlignmentILi128EEENSA_14SM90_TMA_STOREES2E_S2G_S2G_EEEvvEEEEvNT_6ParamsE)
        /*0008*/ 	.word	0x00000060


	//----- nvinfo : EIATTR_FRAME_SIZE
	.align		4
.L_19:
        /*000c*/ 	.byte	0x04, 0x11
        /*000e*/ 	.short	(.L_21 - .L_20)
	.align		4
.L_20:
        /*0010*/ 	.word	index@($__internal_2_$__cuda_sm10x_tcgen05_guardrail_trap_unallocated_columns_being_dealloced)
        /*0014*/ 	.word	0x00000008


	//----- nvinfo : EIATTR_FRAME_SIZE
	.align		4
.L_21:
        /*0018*/ 	.byte	0x04, 0x11
        /*001a*/ 	.short	(.L_23 - .L_22)
	.align		4
.L_22:
        /*001c*/ 	.word	index@($__internal_1_$__cuda_sm10x_tcgen05_guardrail_trap_phase_invalid_during_alloc)
        /*0020*/ 	.word	0x00000008


	//----- nvinfo : EIATTR_FRAME_SIZE
	.align		4
.L_23:
        /*0024*/ 	.byte	0x04, 0x11
        /*0026*/ 	.short	(.L_25 - .L_24)
	.align		4
.L_24:
        /*0028*/ 	.word	index@($__internal_0_$__cuda_sm10x_tcgen05_guardrail_trap_col_being_dealloced_not_returned_by_alloc)
        /*002c*/ 	.word	0x00000008


	//----- nvinfo : EIATTR_FRAME_SIZE
	.align		4
.L_25:
        /*0030*/ 	.byte	0x04, 0x11
        /*0032*/ 	.short	(.L_27 - .L_26)
	.align		4
.L_26:
        /*0034*/ 	.word	index@(_ZN7cutlass13device_kernelINS_4conv6kernel13ConvUniversalINS1_16ConvProblemShapeILNS1_8OperatorE2ELi2EEENS1_10collective14CollectiveConvINS1_47MainloopSm100TmaUmmaWarpSpecializedImplicitGemmILS5_2ELi4ELi2ELi1ELi2EN4cute5tupleIJNSA_1CILi2EEENSC_ILi1EEESE_EEEEENSB_IJNSC_ILi256EEENSB_IJNSC_ILi128EEEEEENSB_IJNSC_ILi64EEEEEEEEENS_10tfloat32_tESN_NSA_8TiledMMAINSA_8MMA_AtomIJNSA_23SM100_MMA_TF32_2x1SM_SSISN_SN_fLi256ELi128ELNSA_4UMMA5MajorE1ELSS_1ELNSR_7ScaleInE0ELST_0EEEEEENSA_6LayoutINSB_IJSE_SE_SE_EEENSB_IJNSC_ILi0EEESY_SY_EEEEENSB_IJNSA_10UnderscoreES11_S11_EEEEENS7_6detail27Sm100ImplicitGemmTileTraitsINSA_18SM100_TMA_2SM_LOADENSA_14ComposedLayoutINSA_7SwizzleILi2ELi5ELi2EEENSA_18smem_ptr_flag_bitsILi32EEENSW_INSB_IJNSC_ILi32EEENSC_ILi4EEEEEENSB_IJSE_S1C_EEEEEEEvEENS15_INSA_25SM100_TMA_2SM_LOAD_IM2COLES1H_vEEEENS_8epilogue10collective18CollectiveEpilogueINS1M_23Sm100TmaWarpSpecializedILi4ELi2ELi16ELb1ELb0EEEJNSB_IJSI_SJ_SL_EEENSB_IJNSW_ISI_SE_EENSW_INSC_ILi16EEESE_EEEEESN_NSB_IJlNSB_IJSE_llEEESY_EEESN_S1X_NS1M_6fusion15FusionCallbacksIS1Q_NS1Y_17LinearCombinationISN_fSN_fLNS_15FloatRoundStyleE2EEES1R_S1V_JEEENSA_5SM1004TMEM4LOAD26SM100_TMEM_LOAD_32dp32b16xENSA_13SM90_TMA_LOADENS17_INS18_ILi2ELi4ELi3EEES1B_NSW_INSB_IJNSC_ILi8EEES1T_EEENSB_IJS1T_SE_EEEEEEENSA_39AutoVectorizingCopyWithAssumedAlignmentILi128EEENSA_14SM90_TMA_STOREES2E_S2G_S2G_EEEvvEEEEvNT_6ParamsE)
        /*0038*/ 	.word	0x00000008


	//----- nvinfo : EIATTR_MIN_STACK_SIZE
	.align		4
.L_27:
        /*003c*/ 	.byte	0x04, 0x12
        /*003e*/ 	.short	(.L_29 - .L_28)
	.align		4
.L_28:
        /*0040*/ 	.word	index@(_ZN7cutlass13device_kernelINS_4conv6kernel13ConvUniversalINS1_16ConvProblemShapeILNS1_8OperatorE2ELi2EEENS1_10collective14CollectiveConvINS1_47MainloopSm100TmaUmmaWarpSpecializedImplicitGemmILS5_2ELi4ELi2ELi1ELi2EN4cute5tupleIJNSA_1CILi2EEENSC_ILi1EEESE_EEEEENSB_IJNSC_ILi256EEENSB_IJNSC_ILi128EEEEEENSB_IJNSC_ILi64EEEEEEEEENS_10tfloat32_tESN_NSA_8TiledMMAINSA_8MMA_AtomIJNSA_23SM100_MMA_TF32_2x1SM_SSISN_SN_fLi256ELi128ELNSA_4UMMA5MajorE1ELSS_1ELNSR_7ScaleInE0ELST_0EEEEEENSA_6LayoutINSB_IJSE_SE_SE_EEENSB_IJNSC_ILi0EEESY_SY_EEEEENSB_IJNSA_10UnderscoreES11_S11_EEEEENS7_6detail27Sm100ImplicitGemmTileTraitsINSA_18SM100_TMA_2SM_LOADENSA_14ComposedLayoutINSA_7SwizzleILi2ELi5ELi2EEENSA_18smem_ptr_flag_bitsILi32EEENSW_INSB_IJNSC_ILi32EEENSC_ILi4EEEEEENSB_IJSE_S1C_EEEEEEEvEENS15_INSA_25SM100_TMA_2SM_LOAD_IM2COLES1H_vEEEENS_8epilogue10collective18CollectiveEpilogueINS1M_23Sm100TmaWarpSpecializedILi4ELi2ELi16ELb1ELb0EEEJNSB_IJSI_SJ_SL_EEENSB_IJNSW_ISI_SE_EENSW_INSC_ILi16EEESE_EEEEESN_NSB_IJlNSB_IJSE_llEEESY_EEESN_S1X_NS1M_6fusion15FusionCallbacksIS1Q_NS1Y_17LinearCombinationISN_fSN_fLNS_15FloatRoundStyleE2EEES1R_S1V_JEEENSA_5SM1004TMEM4LOAD26SM100_TMEM_LOAD_32dp32b16xENSA_13SM90_TMA_LOADENS17_INS18_ILi2ELi4ELi3EEES1B_NSW_INSB_IJNSC_ILi8EEES1T_EEENSB_IJS1T_SE_EEEEEEENSA_39AutoVectorizingCopyWithAssumedAlignmentILi128EEENSA_14SM90_TMA_STOREES2E_S2G_S2G_EEEvvEEEEvNT_6ParamsE)
        /*0044*/ 	.word	0x00000008
.L_29:


//--------------------- .nv.compat                --------------------------
	.section	.nv.compat,"",@"SHT_CUDA_COMPAT_INFO"
	.align	4
        /*0000*/ 	.byte	0x02, 0x09, 0x01, 0x00, 0x02, 0x02, 0x02, 0x00, 0x02, 0x05, 0x05, 0x00, 0x03, 0x07, 0x01, 0x01
        /*0010*/ 	.byte	0x02, 0x03, 0x01, 0x00, 0x02, 0x06, 0x01, 0x00, 0x04, 0x0b, 0x08, 0x00, 0x09, 0x00, 0x00, 0x00
        /*0020*/ 	.byte	0x00, 0x00, 0x00, 0x00


//--------------------- .nv.info._ZN7cutlass13device_kernelINS_4conv6kernel13ConvUniversalINS1_16ConvProblemShapeILNS1_8OperatorE2ELi2EEENS1_10collective14CollectiveConvINS1_47MainloopSm100TmaUmmaWarpSpecializedImplicitGemmILS5_2ELi4ELi2ELi1ELi2EN4cute5tupleIJNSA_1CILi2EEENSC_ILi1EEESE_EEEEENSB_IJNSC_ILi256EEENSB_IJNSC_ILi128EEEEEENSB_IJNSC_ILi64EEEEEEEEENS_10tfloat32_tESN_NSA_8TiledMMAINSA_8MMA_AtomIJNSA_23SM100_MMA_TF32_2x1SM_SSISN_SN_fLi256ELi128ELNSA_4UMMA5MajorE1ELSS_1ELNSR_7ScaleInE0ELST_0EEEEEENSA_6LayoutINSB_IJSE_SE_SE_EEENSB_IJNSC_ILi0EEESY_SY_EEEEENSB_IJNSA_10UnderscoreES11_S11_EEEEENS7_6detail27Sm100ImplicitGemmTileTraitsINSA_18SM100_TMA_2SM_LOADENSA_14ComposedLayoutINSA_7SwizzleILi2ELi5ELi2EEENSA_18smem_ptr_flag_bitsILi32EEENSW_INSB_IJNSC_ILi32EEENSC_ILi4EEEEEENSB_IJSE_S1C_EEEEEEEvEENS15_INSA_25SM100_TMA_2SM_LOAD_IM2COLES1H_vEEEENS_8epilogue10collective18CollectiveEpilogueINS1M_23Sm100TmaWarpSpecializedILi4ELi2ELi16ELb1ELb0EEEJNSB_IJSI_SJ_SL_EEENSB_IJNSW_ISI_SE_EENSW_INSC_ILi16EEESE_EEEEESN_NSB_IJlNSB_IJSE_llEEESY_EEESN_S1X_NS1M_6fusion15FusionCallbacksIS1Q_NS1Y_17LinearCombinationISN_fSN_fLNS_15FloatRoundStyleE2EEES1R_S1V_JEEENSA_5SM1004TMEM4LOAD26SM100_TMEM_LOAD_32dp32b16xENSA_13SM90_TMA_LOADENS17_INS18_ILi2ELi4ELi3EEES1B_NSW_INSB_IJNSC_ILi8EEES1T_EEENSB_IJS1T_SE_EEEEEEENSA_39AutoVectorizingCopyWithAssumedAlignmentILi128EEENSA_14SM90_TMA_STOREES2E_S2G_S2G_EEEvvEEEEvNT_6ParamsE --------------------------
	.section	.nv.info._ZN7cutlass13device_kernelINS_4conv6kernel13ConvUniversalINS1_16ConvProblemShapeILNS1_8OperatorE2ELi2EEENS1_10collective14CollectiveConvINS1_47MainloopSm100TmaUmmaWarpSpecializedImplicitGemmILS5_2ELi4ELi2ELi1ELi2EN4cute5tupleIJNSA_1CILi2EEENSC_ILi1EEESE_EEEEENSB_IJNSC_ILi256EEENSB_IJNSC_ILi128EEEEEENSB_IJNSC_ILi64EEEEEEEEENS_10tfloat32_tESN_NSA_8TiledMMAINSA_8MMA_AtomIJNSA_23SM100_MMA_TF32_2x1SM_SSISN_SN_fLi256ELi128ELNSA_4UMMA5MajorE1ELSS_1ELNSR_7ScaleInE0ELST_0EEEEEENSA_6LayoutINSB_IJSE_SE_SE_EEENSB_IJNSC_ILi0EEESY_SY_EEEEENSB_IJNSA_10UnderscoreES11_S11_EEEEENS7_6detail27Sm100ImplicitGemmTileTraitsINSA_18SM100_TMA_2SM_LOADENSA_14ComposedLayoutINSA_7SwizzleILi2ELi5ELi2EEENSA_18smem_ptr_flag_bitsILi32EEENSW_INSB_IJNSC_ILi32EEENSC_ILi4EEEEEENSB_IJSE_S1C_EEEEEEEvEENS15_INSA_25SM100_TMA_2SM_LOAD_IM2COLES1H_vEEEENS_8epilogue10collective18CollectiveEpilogueINS1M_23Sm100TmaWarpSpecializedILi4ELi2ELi16ELb1ELb0EEEJNSB_IJSI_SJ_SL_EEENSB_IJNSW_ISI_SE_EENSW_INSC_ILi16EEESE_EEEEESN_NSB_IJlNSB_IJSE_llEEESY_EEESN_S1X_NS1M_6fusion15FusionCallbacksIS1Q_NS1Y_17LinearCombinationISN_fSN_fLNS_15FloatRoundStyleE2EEES1R_S1V_JEEENSA_5SM1004TMEM4LOAD26SM100_TMEM_LOAD_32dp32b16xENSA_13SM90_TMA_LOADENS17_INS18_ILi2ELi4ELi3EEES1B_NSW_INSB_IJNSC_ILi8EEES1T_EEENSB_IJS1T_SE_EEEEEEENSA_39AutoVectorizingCopyWithAssumedAlignmentILi128EEENSA_14SM90_TMA_STOREES2E_S2G_S2G_EEEvvEEEEvNT_6ParamsE,"",@"SHT_CUDA_INFO"
	.sectionflags	@""
	.align	4


	//----- nvinfo : EIATTR_CUDA_API_VERSION
	.align		4
        /*0000*/ 	.byte	0x04, 0x37
        /*0002*/ 	.short	(.L_31 - .L_30)
.L_30:
        /*0004*/ 	.word	0x00000082


	//----- nvinfo : EIATTR_KPARAM_INFO
	.align		4
.L_31:
        /*0008*/ 	.byte	0x04, 0x17
        /*000a*/ 	.short	(.L_33 - .L_32)
.L_32:
        /*000c*/ 	.word	0x00000000
        /*0010*/ 	.short	0x0000
        /*0012*/ 	.short	0x0000
        /*0014*/ 	.byte	0x00, 0xf0, 0x01, 0x20


	//----- nvinfo : EIATTR_AT_ENTRY_FRAGMENTS
	.align		4
.L_33:
        /*0018*/ 	.byte	0x04, 0x4f
        /*001a*/ 	.short	(.L_35 - .L_34)


	//   ....[0]....
.L_34:
        /*001c*/ 	.word	0x00000007


	//----- nvinfo : EIATTR_RESERVED_SMEM_USED
	.align		4
.L_35:
        /*0020*/ 	.byte	0x01, 0x41
	.zero		2


	//----- nvinfo : EIATTR_SPARSE_MMA_MASK
	.align		4
        /*0024*/ 	.byte	0x03, 0x50
        /*0026*/ 	.short	0x0000


	//----- nvinfo : EIATTR_TCGEN05_2CTA_USED
	.align		4
        /*0028*/ 	.byte	0x01, 0x52
	.zero		2


	//----- nvinfo : EIATTR_MAXREG_COUNT
	.align		4
        /*002c*/ 	.byte	0x03, 0x1b
        /*002e*/ 	.short	0x00ff


	//----- nvinfo : EIATTR_NUM_BARRIERS
	.align		4
        /*0030*/ 	.byte	0x02, 0x4c
        /*0032*/ 	.byte	0x07
	.zero		1


	//----- nvinfo : EIATTR_EXTERNS
	.align		4
        /*0034*/ 	.byte	0x04, 0x0f
        /*0036*/ 	.short	(.L_37 - .L_36)


	//   ....[0]....
	.align		4
.L_36:
        /*0038*/ 	.word	index@(__assertfail)


	//----- nvinfo : EIATTR_MERCURY_ISA_VERSION
	.align		4
.L_37:
        /*003c*/ 	.byte	0x03, 0x5f
        /*003e*/ 	.short	0x0101


	//----- nvinfo : EIATTR_INT_WARP_WIDE_INSTR_OFFSETS
	.align		4
        /*0040*/ 	.byte	0x04, 0x31
        /*0042*/ 	.short	(.L_39 - .L_38)


	//   ....[0]....
.L_38:
        /*0044*/ 	.word	0x00000c50


	//   ....[1]....
        /*0048*/ 	.word	0x00000d00


	//   ....[2]....
        /*004c*/ 	.word	0x00004920


	//   ....[3]....
        /*0050*/ 	.word	0x00004940


	//   ....[4]....
        /*0054*/ 	.word	0x00004970


	//   ....[5]....
        /*0058*/ 	.word	0x00005990


	//   ....[6]....
        /*005c*/ 	.word	0x000059f0


	//   ....[7]....
        /*0060*/ 	.word	0x00005ad0


	//   ....[8]....
        /*0064*/ 	.word	0x00005b50


	//   ....[9]....
        /*0068*/ 	.word	0x00005c50


	//   ....[10]....
        /*006c*/ 	.word	0x00005cd0


	//   ....[11]....
        /*0070*/ 	.word	0x00005dd0


	//   ....[12]....
        /*0074*/ 	.word	0x00005e60


	//   ....[13]....
        /*0078*/ 	.word	0x00005f60


	//   ....[14]....
        /*007c*/ 	.word	0x00005fe0


	//   ....[15]....
        /*0080*/ 	.word	0x000060f0


	//   ....[16]....
        /*0084*/ 	.word	0x00006170


	//   ....[17]....
        /*0088*/ 	.word	0x00006280


	//   ....[18]....
        /*008c*/ 	.word	0x00006310


	//   ....[19]....
        /*0090*/ 	.word	0x00006430


	//   ....[20]....
        /*0094*/ 	.word	0x000064c0


	//----- nvinfo : EIATTR_COOP_GROUP_MASK_REGIDS
	.align		4
.L_39:
        /*0098*/ 	.byte	0x04, 0x29
        /*009a*/ 	.short	(.L_41 - .L_40)


	//   ....[0]....
.L_40:
        /*009c*/ 	.word	0xffffffff


	//   ....[1]....
        /*00a0*/ 	.word	0xffffffff


	//   ....[2]....
        /*00a4*/ 	.word	0xffffffff


	//   ....[3]....
        /*00a8*/ 	.word	0xffffffff


	//   ....[4]....
        /*00ac*/ 	.word	0xffffffff


	//   ....[5]....
        /*00b0*/ 	.word	0xffffffff


	//   ....[6]....
        /*00b4*/ 	.word	0xffffffff


	//   ....[7]....
        /*00b8*/ 	.word	0xffffffff


	//   ....[8]....
        /*00bc*/ 	.word	0xffffffff


	//   ....[9]....
        /*00c0*/ 	.word	0xffffffff


	//   ....[10]....
        /*00c4*/ 	.word	0xffffffff


	//   ....[11]....
        /*00c8*/ 	.word	0xffffffff


	//   ....[12]....
        /*00cc*/ 	.word	0xffffffff


	//----- nvinfo : EIATTR_COOP_GROUP_INSTR_OFFSETS
	.align		4
.L_41:
        /*00d0*/ 	.byte	0x04, 0x28
        /*00d2*/ 	.short	(.L_43 - .L_42)


	//   ....[0]....
.L_42:
        /*00d4*/ 	.word	0x000000d0


	//   ....[1]....
        /*00d8*/ 	.word	0x00000540


	//   ....[2]....
        /*00dc*/ 	.word	0x000006e0


	//   ....[3]....
        /*00e0*/ 	.word	0x00000880


	//   ....[4]....
        /*00e4*/ 	.word	0x00000980


	//   ....[5]....
        /*00e8*/ 	.word	0x00000ad0


	//   ....[6]....
        /*00ec*/ 	.word	0x00000d70


	//   ....[7]....
        /*00f0*/ 	.word	0x000029b0


	//   ....[8]....
        /*00f4*/ 	.word	0x000035f0


	//   ....[9]....
        /*00f8*/ 	.word	0x00003ac0


	//   ....[10]....
        /*00fc*/ 	.word	0x00003af0


	//   ....[11]....
        /*0100*/ 	.word	0x00004840


	//   ....[12]....
        /*0104*/ 	.word	0x00004a40


	//----- nvinfo : EIATTR_VRC_CTA_INIT_COUNT
	.align		4
.L_43:
        /*0108*/ 	.byte	0x02, 0x4a
        /*010a*/ 	.byte	0x80
	.zero		1


	//----- nvinfo : EIATTR_SYSCALL_OFFSETS
	.align		4
        /*010c*/ 	.byte	0x04, 0x46
        /*010e*/ 	.short	(.L_45 - .L_44)


	//   ....[0]....
.L_44:
        /*0110*/ 	.word	0x000075b0


	//   ....[1]....
        /*0114*/ 	.word	0x000076a0


	//   ....[2]....
        /*0118*/ 	.word	0x00007e60


	//   ....[3]....
        /*011c*/ 	.word	0x000087e0


	//   ....[4]....
        /*0120*/ 	.word	0x00009110


	//   ....[5]....
        /*0124*/ 	.word	0x00009a80


	//   ....[6]....
        /*0128*/ 	.word	0x0000a3f0


	//   ....[7]....
        /*012c*/ 	.word	0x0000ad90


	//   ....[8]....
        /*0130*/ 	.word	0x0000b700


	//   ....[9]....
        /*0134*/ 	.word	0x0000c020


	//----- nvinfo : EIATTR_MBARRIER_INSTR_OFFSETS
	.align		4
.L_45:
        /*0138*/ 	.byte	0x04, 0x39
        /*013a*/ 	.short	(.L_47 - .L_46)


	//   ....[0]....
.L_46:
        /*013c*/ 	.word	0x00000650
        /*0140*/ 	.word	0x000000ff
        /*0144*/ 	.word	0x00000000
        /*0148*/ 	.short	0x0100
        /*014a*/ 	.byte	0x04
	.zero		1


	//   ....[1]....
        /*014c*/ 	.word	0x00000660
        /*0150*/ 	.word	0x000000ff
        /*0154*/ 	.word	0x00000020
        /*0158*/ 	.short	0x0100
        /*015a*/ 	.byte	0x04
	.zero		1


	//   ....[2]....
        /*015c*/ 	.word	0x00000670
        /*0160*/ 	.word	0x000000ff
        /*0164*/ 	.word	0x00000008
        /*0168*/ 	.short	0x0100
        /*016a*/ 	.byte	0x04
	.zero		1


	//   ....[3]....
        /*016c*/ 	.word	0x00000680
        /*0170*/ 	.word	0x000000ff
        /*0174*/ 	.word	0x00000028
        /*0178*/ 	.short	0x0100
        /*017a*/ 	.byte	0x04
	.zero		1


	//   ....[4]....
        /*017c*/ 	.word	0x00000690
        /*0180*/ 	.word	0x000000ff
        /*0184*/ 	.word	0x00000010
        /*0188*/ 	.short	0x0100
        /*018a*/ 	.byte	0x04
	.zero		1


	//   ....[5]....
        /*018c*/ 	.word	0x000006a0
        /*0190*/ 	.word	0x000000ff
        /*0194*/ 	.word	0x00000030
        /*0198*/ 	.short	0x0100
        /*019a*/ 	.byte	0x04
	.zero		1


	//   ....[6]....
        /*019c*/ 	.word	0x000006b0
        /*01a0*/ 	.word	0x000000ff
        /*01a4*/ 	.word	0x00000018
        /*01a8*/ 	.short	0x0100
        /*01aa*/ 	.byte	0x04
	.zero		1


	//   ....[7]....
        /*01ac*/ 	.word	0x000006c0
        /*01b0*/ 	.word	0x000000ff
        /*01b4*/ 	.word	0x00000038
        /*01b8*/ 	.short	0x0100
        /*01ba*/ 	.byte	0x04
	.zero		1


	//   ....[8]....
        /*01bc*/ 	.word	0x000007f0
        /*01c0*/ 	.word	0x000000ff
        /*01c4*/ 	.word	0x00000040
        /*01c8*/ 	.short	0x0100
        /*01ca*/ 	.byte	0x04
	.zero		1


	//   ....[9]....
        /*01cc*/ 	.word	0x00000800
        /*01d0*/ 	.word	0x000000ff
        /*01d4*/ 	.word	0x00000060
        /*01d8*/ 	.short	0x0100
        /*01da*/ 	.byte	0x04
	.zero		1


	//   ....[10]....
        /*01dc*/ 	.word	0x00000810
        /*01e0*/ 	.word	0x000000ff
        /*01e4*/ 	.word	0x00000048
        /*01e8*/ 	.short	0x0100
        /*01ea*/ 	.byte	0x04
	.zero		1


	//   ....[11]....
        /*01ec*/ 	.word	0x00000820
        /*01f0*/ 	.word	0x000000ff
        /*01f4*/ 	.word	0x00000068
        /*01f8*/ 	.short	0x0100
        /*01fa*/ 	.byte	0x04
	.zero		1


	//   ....[12]....
        /*01fc*/ 	.word	0x00000830
        /*0200*/ 	.word	0x000000ff
        /*0204*/ 	.word	0x00000050
        /*0208*/ 	.short	0x0100
        /*020a*/ 	.byte	0x04
	.zero		1


	//   ....[13]....
        /*020c*/ 	.word	0x00000840
        /*0210*/ 	.word	0x000000ff
        /*0214*/ 	.word	0x00000070
        /*0218*/ 	.short	0x0100
        /*021a*/ 	.byte	0x04
	.zero		1


	//   ....[14]....
        /*021c*/ 	.word	0x00000850
        /*0220*/ 	.word	0x000000ff
        /*0224*/ 	.word	0x00000058
        /*0228*/ 	.short	0x0100
        /*022a*/ 	.byte	0x04
	.zero		1


	//   ....[15]....
        /*022c*/ 	.word	0x00000860
        /*0230*/ 	.word	0x000000ff
        /*0234*/ 	.word	0x00000078
        /*0238*/ 	.short	0x0100
        /*023a*/ 	.byte	0x04
	.zero		1


	//   ....[16]....
        /*023c*/ 	.word	0x00000950
        /*0240*/ 	.word	0x000000ff
        /*0244*/ 	.word	0x00000080
        /*0248*/ 	.short	0x0100
        /*024a*/ 	.byte	0x04
	.zero		1


	//   ....[17]....
        /*024c*/ 	.word	0x00000960
        /*0250*/ 	.word	0x000000ff
        /*0254*/ 	.word	0x00000088
        /*0258*/ 	.short	0x0100
        /*025a*/ 	.byte	0x04
	.zero		1


	//   ....[18]....
        /*025c*/ 	.word	0x00000aa0
        /*0260*/ 	.word	0x000000ff
        /*0264*/ 	.word	0x00000090
        /*0268*/ 	.short	0x0100
        /*026a*/ 	.byte	0x06
	.zero		1


	//   ....[19]....
        /*026c*/ 	.word	0x00000ab0
        /*0270*/ 	.word	0x000000ff
        /*0274*/ 	.word	0x00000098
        /*0278*/ 	.short	0x0100
        /*027a*/ 	.byte	0x06
	.zero		1


	//   ....[20]....
        /*027c*/ 	.word	0x00000bf0
        /*0280*/ 	.word	0x000000ff
        /*0284*/ 	.word	0x000000a0
        /*0288*/ 	.short	0x0100
        /*028a*/ 	.byte	0x04
	.zero		1


	//   ....[21]....
        /*028c*/ 	.word	0x00000c00
        /*0290*/ 	.word	0x000000ff
        /*0294*/ 	.word	0x000000b0
        /*0298*/ 	.short	0x0100
        /*029a*/ 	.byte	0x04
	.zero		1


	//   ....[22]....
        /*029c*/ 	.word	0x00000c10
        /*02a0*/ 	.word	0x000000ff
        /*02a4*/ 	.word	0x000000a8
        /*02a8*/ 	.short	0x0100
        /*02aa*/ 	.byte	0x04
	.zero		1


	//   ....[23]....
        /*02ac*/ 	.word	0x00000c20
        /*02b0*/ 	.word	0x000000ff
        /*02b4*/ 	.word	0x000000b8
        /*02b8*/ 	.short	0x0100
        /*02ba*/ 	.byte	0x04
	.zero		1


	//   ....[24]....
        /*02bc*/ 	.word	0x00000d20
        /*02c0*/ 	.word	0x000000ff
        /*02c4*/ 	.word	0x000000c0
        /*02c8*/ 	.short	0x0100
        /*02ca*/ 	.byte	0x06
	.zero		1


	//   ....[25]....
        /*02cc*/ 	.word	0x00001b20
        /*02d0*/ 	.word	0x000000ff
        /*02d4*/ 	.word	0x00000020
        /*02d8*/ 	.short	0x010a
        /*02da*/ 	.byte	0x06
	.zero		1


	//   ....[26]....
        /*02dc*/ 	.word	0x00001e60
        /*02e0*/ 	.word	0x000000ff
        /*02e4*/ 	.word	0x00000020
        /*02e8*/ 	.short	0x010a
        /*02ea*/ 	.byte	0x08
	.zero		1


	//   ....[27]....
        /*02ec*/ 	.word	0x00002010
        /*02f0*/ 	.word	0x000000ff
        /*02f4*/ 	.word	0x00000020
        /*02f8*/ 	.short	0x010a
        /*02fa*/ 	.byte	0x09
	.zero		1


	//   ....[28]....
        /*02fc*/ 	.word	0x00002340
        /*0300*/ 	.word	0x000000ff
        /*0304*/ 	.word	0x00000088
        /*0308*/ 	.short	0x0101
        /*030a*/ 	.byte	0x21
	.zero		1


	//   ....[29]....
        /*030c*/ 	.word	0x00002370
        /*0310*/ 	.word	0x000000ff
        /*0314*/ 	.word	0x00000020
        /*0318*/ 	.short	0x010a
        /*031a*/ 	.byte	0x04
	.zero		1


	//   ....[30]....
        /*031c*/ 	.word	0x000024f0
        /*0320*/ 	.word	0x000000ff
        /*0324*/ 	.word	0x00000020
        /*0328*/ 	.short	0x010a
        /*032a*/ 	.byte	0x08
	.zero		1


	//   ....[31]....
        /*032c*/ 	.word	0x000026a0
        /*0330*/ 	.word	0x000000ff
        /*0334*/ 	.word	0x00000020
        /*0338*/ 	.short	0x010a
        /*033a*/ 	.byte	0x09
	.zero		1


	//   ....[32]....
        /*033c*/ 	.word	0x000029c0
        /*0340*/ 	.word	0x000000ff
        /*0344*/ 	.word	0x00000090
        /*0348*/ 	.short	0x010a
        /*034a*/ 	.byte	0x21
	.zero		1


	//   ....[33]....
        /*034c*/ 	.word	0x00002a80
        /*0350*/ 	.word	0x000000ff
        /*0354*/ 	.word	0x00000000
        /*0358*/ 	.short	0x0101
        /*035a*/ 	.byte	0x04
	.zero		1


	//   ....[34]....
        /*035c*/ 	.word	0x00003070
        /*0360*/ 	.word	0x000000ff
        /*0364*/ 	.word	0x00000000
        /*0368*/ 	.short	0x010a
        /*036a*/ 	.byte	0x04
	.zero		1


	//   ....[35]....
        /*036c*/ 	.word	0x00003110
        /*0370*/ 	.word	0x000000ff
        /*0374*/ 	.word	0x00000000
        /*0378*/ 	.short	0x010a
        /*037a*/ 	.byte	0x05
	.zero		1


	//   ....[36]....
        /*037c*/ 	.word	0x000031b0
        /*0380*/ 	.word	0x000000ff
        /*0384*/ 	.word	0x00000000
        /*0388*/ 	.short	0x010a
        /*038a*/ 	.byte	0x05
	.zero		1


	//   ....[37]....
        /*038c*/ 	.word	0x00003260
        /*0390*/ 	.word	0x00000000
        /*0394*/ 	.word	0x00000000
        /*0398*/ 	.short	0x010a
        /*039a*/ 	.byte	0xff
	.zero		1


	//   ....[38]....
        /*039c*/ 	.word	0x000033b0
        /*03a0*/ 	.word	0x000000ff
        /*03a4*/ 	.word	0x00000098
        /*03a8*/ 	.short	0x010a
        /*03aa*/ 	.byte	0x04
	.zero		1


	//   ....[39]....
        /*03ac*/ 	.word	0x00003450
        /*03b0*/ 	.word	0x000000ff
        /*03b4*/ 	.word	0x00000090
        /*03b8*/ 	.short	0x010a
        /*03ba*/ 	.byte	0x04
	.zero		1


	//   ....[40]....
        /*03bc*/ 	.word	0x000034f0
        /*03c0*/ 	.word	0x000000ff
        /*03c4*/ 	.word	0x00000000
        /*03c8*/ 	.short	0x0101
        /*03ca*/ 	.byte	0x05
	.zero		1


	//   ....[41]....
        /*03cc*/ 	.word	0x00003530
        /*03d0*/ 	.word	0x000000ff
        /*03d4*/ 	.word	0x00000098
        /*03d8*/ 	.short	0x0106
        /*03da*/ 	.byte	0x04
	.zero		1


	//   ....[42]....
        /*03dc*/ 	.word	0x00003570
        /*03e0*/ 	.word	0x00000000
        /*03e4*/ 	.word	0x00000098
        /*03e8*/ 	.short	0x010a
        /*03ea*/ 	.byte	0xff
	.zero		1


	//   ....[43]....
        /*03ec*/ 	.word	0x000037c0
        /*03f0*/ 	.word	0x000000ff
        /*03f4*/ 	.word	0x00000008
        /*03f8*/ 	.short	0x010a
        /*03fa*/ 	.byte	0x05
	.zero		1


	//   ....[44]....
        /*03fc*/ 	.word	0x000037e0
        /*0400*/ 	.word	0x000000ff
        /*0404*/ 	.word	0x00000008
        /*0408*/ 	.short	0x010a
        /*040a*/ 	.byte	0x05
	.zero		1


	//   ....[45]....
        /*040c*/ 	.word	0x00003970
        /*0410*/ 	.word	0x000000ff
        /*0414*/ 	.word	0x00000008
        /*0418*/ 	.short	0x010a
        /*041a*/ 	.byte	0x05
	.zero		1


	//   ....[46]....
        /*041c*/ 	.word	0x00003990
        /*0420*/ 	.word	0x000000ff
        /*0424*/ 	.word	0x00000008
        /*0428*/ 	.short	0x010a
        /*042a*/ 	.byte	0x05
	.zero		1


	//   ....[47]....
        /*042c*/ 	.word	0x00003a50
        /*0430*/ 	.word	0x000000ff
        /*0434*/ 	.word	0x00000000
        /*0438*/ 	.short	0x0101
        /*043a*/ 	.byte	0x04
	.zero		1


	//   ....[48]....
        /*043c*/ 	.word	0x00003e40
        /*0440*/ 	.word	0x000000ff
        /*0444*/ 	.word	0x00000090
        /*0448*/ 	.short	0x010a
        /*044a*/ 	.byte	0x17
	.zero		1


	//   ....[49]....
        /*044c*/ 	.word	0x00003ee0
        /*0450*/ 	.word	0x000000ff
        /*0454*/ 	.word	0x00000000
        /*0458*/ 	.short	0x0101
        /*045a*/ 	.byte	0x2e
	.zero		1


	//   ....[50]....
        /*045c*/ 	.word	0x00003f20
        /*0460*/ 	.word	0x000000ff
        /*0464*/ 	.word	0x000000b0
        /*0468*/ 	.short	0x010a
        /*046a*/ 	.byte	0x1c
	.zero		1


	//   ....[51]....
        /*046c*/ 	.word	0x00003ff0
        /*0470*/ 	.word	0x000000ff
        /*0474*/ 	.word	0x00000000
        /*0478*/ 	.short	0x010a
        /*047a*/ 	.byte	0x04
	.zero		1


	//   ....[52]....
        /*047c*/ 	.word	0x00004060
        /*0480*/ 	.word	0x000000ff
        /*0484*/ 	.word	0x00000000
        /*0488*/ 	.short	0x010a
        /*048a*/ 	.byte	0x13
	.zero		1


	//   ....[53]....
        /*048c*/ 	.word	0x000041b0
        /*0490*/ 	.word	0x000000ff
        /*0494*/ 	.word	0x00000000
        /*0498*/ 	.short	0x010a
        /*049a*/ 	.byte	0x05
	.zero		1


	//   ....[54]....
        /*049c*/ 	.word	0x00004630
        /*04a0*/ 	.word	0x000000ff
        /*04a4*/ 	.word	0x00000000
        /*04a8*/ 	.short	0x010a
        /*04aa*/ 	.byte	0x04
	.zero		1


	//   ....[55]....
        /*04ac*/ 	.word	0x000046d0
        /*04b0*/ 	.word	0x00000000
        /*04b4*/ 	.word	0x00000000
        /*04b8*/ 	.short	0x010a
        /*04ba*/ 	.byte	0xff
	.zero		1


	//   ....[56]....
        /*04bc*/ 	.word	0x00004710
        /*04c0*/ 	.word	0x00000000
        /*04c4*/ 	.word	0x00000000
        /*04c8*/ 	.short	0x010a
        /*04ca*/ 	.byte	0xff
	.zero		1


	//   ....[57]....
        /*04cc*/ 	.word	0x00004780
        /*04d0*/ 	.word	0x000000ff
        /*04d4*/ 	.word	0x00000000
        /*04d8*/ 	.short	0x0101
        /*04da*/ 	.byte	0x04
	.zero		1


	//   ....[58]....
        /*04dc*/ 	.word	0x000047c0
        /*04e0*/ 	.word	0x000000ff
        /*04e4*/ 	.word	0x000000c0
        /*04e8*/ 	.short	0x010a
        /*04ea*/ 	.byte	0x17
	.zero		1


	//   ....[59]....
        /*04ec*/ 	.word	0x00004830
        /*04f0*/ 	.word	0x000000ff
        /*04f4*/ 	.word	0x00000000
        /*04f8*/ 	.short	0x0101
        /*04fa*/ 	.byte	0x04
	.zero		1


	//   ....[60]....
        /*04fc*/ 	.word	0x00004eb0
        /*0500*/ 	.word	0x000000ff
        /*0504*/ 	.word	0x00000090
        /*0508*/ 	.short	0x010a
        /*050a*/ 	.byte	0x1f
	.zero		1


	//   ....[61]....
        /*050c*/ 	.word	0x00004f50
        /*0510*/ 	.word	0x000000ff
        /*0514*/ 	.word	0x00000000
        /*0518*/ 	.short	0x0101
        /*051a*/ 	.byte	0x40
	.zero		1


	//   ....[62]....
        /*051c*/ 	.word	0x00005470
        /*0520*/ 	.word	0x000000ff
        /*0524*/ 	.word	0x00000088
        /*0528*/ 	.short	0x010a
        /*052a*/ 	.byte	0x1f
	.zero		1


	//   ....[63]....
        /*052c*/ 	.word	0x00005930
        /*0530*/ 	.word	0x000000ff
        /*0534*/ 	.word	0x00000060
        /*0538*/ 	.short	0x010a
        /*053a*/ 	.byte	0x1f
	.zero		1


	//   ....[64]....
        /*053c*/ 	.word	0x00005a80
        /*0540*/ 	.word	0x000000ff
        /*0544*/ 	.word	0x00000040
        /*0548*/ 	.short	0x010b
        /*054a*/ 	.byte	0x1f
	.zero		1


	//   ....[65]....
        /*054c*/ 	.word	0x00005a90
        /*0550*/ 	.word	0x000000ff
        /*0554*/ 	.word	0x00000000
        /*0558*/ 	.short	0x0101
        /*055a*/ 	.byte	0x33
	.zero		1


	//   ....[66]....
        /*055c*/ 	.word	0x00005aa0
        /*0560*/ 	.word	0x000000ff
        /*0564*/ 	.word	0x00000068
        /*0568*/ 	.short	0x010a
        /*056a*/ 	.byte	0x1f
	.zero		1


	//   ....[67]....
        /*056c*/ 	.word	0x00005c00
        /*0570*/ 	.word	0x000000ff
        /*0574*/ 	.word	0x00000048
        /*0578*/ 	.short	0x010b
        /*057a*/ 	.byte	0x1f
	.zero		1


	//   ....[68]....
        /*057c*/ 	.word	0x00005c10
        /*0580*/ 	.word	0x000000ff
        /*0584*/ 	.word	0x00000000
        /*0588*/ 	.short	0x0101
        /*058a*/ 	.byte	0x31
	.zero		1


	//   ....[69]....
        /*058c*/ 	.word	0x00005c20
        /*0590*/ 	.word	0x000000ff
        /*0594*/ 	.word	0x00000070
        /*0598*/ 	.short	0x010a
        /*059a*/ 	.byte	0x1f
	.zero		1


	//   ....[70]....
        /*059c*/ 	.word	0x00005d80
        /*05a0*/ 	.word	0x000000ff
        /*05a4*/ 	.word	0x00000050
        /*05a8*/ 	.short	0x010b
        /*05aa*/ 	.byte	0x1f
	.zero		1


	//   ....[71]....
        /*05ac*/ 	.word	0x00005d90
        /*05b0*/ 	.word	0x000000ff
        /*05b4*/ 	.word	0x00000000
        /*05b8*/ 	.short	0x0101
        /*05ba*/ 	.byte	0x30
	.zero		1


	//   ....[72]....
        /*05bc*/ 	.word	0x00005da0
        /*05c0*/ 	.word	0x000000ff
        /*05c4*/ 	.word	0x00000078
        /*05c8*/ 	.short	0x010a
        /*05ca*/ 	.byte	0x1f
	.zero		1


	//   ....[73]....
        /*05cc*/ 	.word	0x00005f10
        /*05d0*/ 	.word	0x000000ff
        /*05d4*/ 	.word	0x00000058
        /*05d8*/ 	.short	0x010b
        /*05da*/ 	.byte	0x1f
	.zero		1


	//   ....[74]....
        /*05dc*/ 	.word	0x00005f20
        /*05e0*/ 	.word	0x000000ff
        /*05e4*/ 	.word	0x00000000
        /*05e8*/ 	.short	0x0101
        /*05ea*/ 	.byte	0x2f
	.zero		1


	//   ....[75]....
        /*05ec*/ 	.word	0x00005f30
        /*05f0*/ 	.word	0x000000ff
        /*05f4*/ 	.word	0x00000060
        /*05f8*/ 	.short	0x010a
        /*05fa*/ 	.byte	0x1f
	.zero		1


	//   ....[76]....
        /*05fc*/ 	.word	0x000060a0
        /*0600*/ 	.word	0x000000ff
        /*0604*/ 	.word	0x00000040
        /*0608*/ 	.short	0x010b
        /*060a*/ 	.byte	0x1f
	.zero		1


	//   ....[77]....
        /*060c*/ 	.word	0x000060b0
        /*0610*/ 	.word	0x000000ff
        /*0614*/ 	.word	0x00000000
        /*0618*/ 	.short	0x0101
        /*061a*/ 	.byte	0x33
	.zero		1


	//   ....[78]....
        /*061c*/ 	.word	0x000060c0
        /*0620*/ 	.word	0x000000ff
        /*0624*/ 	.word	0x00000068
        /*0628*/ 	.short	0x010a
        /*062a*/ 	.byte	0x1f
	.zero		1


	//   ....[79]....
        /*062c*/ 	.word	0x00006230
        /*0630*/ 	.word	0x000000ff
        /*0634*/ 	.word	0x00000048
        /*0638*/ 	.short	0x010b
        /*063a*/ 	.byte	0x1f
	.zero		1


	//   ....[80]....
        /*063c*/ 	.word	0x00006240
        /*0640*/ 	.word	0x000000ff
        /*0644*/ 	.word	0x00000000
        /*0648*/ 	.short	0x0101
        /*064a*/ 	.byte	0x31
	.zero		1


	//   ....[81]....
        /*064c*/ 	.word	0x00006250
        /*0650*/ 	.word	0x000000ff
        /*0654*/ 	.word	0x00000070
        /*0658*/ 	.short	0x010a
        /*065a*/ 	.byte	0x1f
	.zero		1


	//   ....[82]....
        /*065c*/ 	.word	0x000063e0
        /*0660*/ 	.word	0x000000ff
        /*0664*/ 	.word	0x00000050
        /*0668*/ 	.short	0x010b
        /*066a*/ 	.byte	0x1f
	.zero		1


	//   ....[83]....
        /*066c*/ 	.word	0x000063f0
        /*0670*/ 	.word	0x000000ff
        /*0674*/ 	.word	0x00000000
        /*0678*/ 	.short	0x0101
        /*067a*/ 	.byte	0x30
	.zero		1


	//   ....[84]....
        /*067c*/ 	.word	0x00006400
        /*0680*/ 	.word	0x000000ff
        /*0684*/ 	.word	0x00000078
        /*0688*/ 	.short	0x010a
        /*068a*/ 	.byte	0x1f
	.zero		1


	//   ....[85]....
        /*068c*/ 	.word	0x000065c0
        /*0690*/ 	.word	0x000000ff
        /*0694*/ 	.word	0x00000058
        /*0698*/ 	.short	0x010b
        /*069a*/ 	.byte	0x1f
	.zero		1


	//   ....[86]....
        /*069c*/ 	.word	0x000065d0
        /*06a0*/ 	.word	0x000000ff
        /*06a4*/ 	.word	0x00000000
        /*06a8*/ 	.short	0x0101
        /*06aa*/ 	.byte	0x2f
	.zero		1


	//   ....[87]....
        /*06ac*/ 	.word	0x000065f0
        /*06b0*/ 	.word	0x000000ff
        /*06b4*/ 	.word	0x00000060
        /*06b8*/ 	.short	0x010a
        /*06ba*/ 	.byte	0x1f
	.zero		1


	//   ....[88]....
        /*06bc*/ 	.word	0x00006610
        /*06c0*/ 	.word	0x000000ff
        /*06c4*/ 	.word	0x00000068
        /*06c8*/ 	.short	0x010a
        /*06ca*/ 	.byte	0x1f
	.zero		1


	//   ....[89]....
        /*06cc*/ 	.word	0x00006630
        /*06d0*/ 	.word	0x000000ff
        /*06d4*/ 	.word	0x00000070
        /*06d8*/ 	.short	0x010a
        /*06da*/ 	.byte	0x1f
	.zero		1


	//   ....[90]....
        /*06dc*/ 	.word	0x00006680
        /*06e0*/ 	.word	0x00000002
        /*06e4*/ 	.word	0x00000078
        /*06e8*/ 	.short	0x010a
        /*06ea*/ 	.byte	0xff
	.zero		1


	//   ....[91]....
        /*06ec*/ 	.word	0x00006a00
        /*06f0*/ 	.word	0x000000ff
        /*06f4*/ 	.word	0x00000090
        /*06f8*/ 	.short	0x010a
        /*06fa*/ 	.byte	0x31
	.zero		1


	//   ....[92]....
        /*06fc*/ 	.word	0x00006ad0
        /*0700*/ 	.word	0x000000ff
        /*0704*/ 	.word	0x00000000
        /*0708*/ 	.short	0x0101
        /*070a*/ 	.byte	0x04
	.zero		1


	//   ....[93]....
        /*070c*/ 	.word	0x00007b30
        /*0710*/ 	.word	0x000000ff
        /*0714*/ 	.word	0x00000040
        /*0718*/ 	.short	0x010a
        /*071a*/ 	.byte	0x31
	.zero		1


	//   ....[94]....
        /*071c*/ 	.word	0x00007b60
        /*0720*/ 	.word	0x00000054
        /*0724*/ 	.word	0x000000a0
        /*0728*/ 	.short	0x010a
        /*072a*/ 	.byte	0xff
	.zero		1


	//   ....[95]....
        /*072c*/ 	.word	0x00007c50
        /*0730*/ 	.word	0x000000ff
        /*0734*/ 	.word	0x00000040
        /*0738*/ 	.short	0x010a
        /*073a*/ 	.byte	0x31
	.zero		1


	//   ....[96]....
        /*073c*/ 	.word	0x00007d40
        /*0740*/ 	.word	0x00000054
        /*0744*/ 	.word	0x000000a0
        /*0748*/ 	.short	0x010a
        /*074a*/ 	.byte	0xff
	.zero		1


	//   ....[97]....
        /*074c*/ 	.word	0x00008510
        /*0750*/ 	.word	0x00000000
        /*0754*/ 	.word	0x00000000
        /*0758*/ 	.short	0x0101
        /*075a*/ 	.byte	0xff
	.zero		1


	//   ....[98]....
        /*075c*/ 	.word	0x00008520
        /*0760*/ 	.word	0x00000003
        /*0764*/ 	.word	0x00000040
        /*0768*/ 	.short	0x010a
        /*076a*/ 	.byte	0xff
	.zero		1


	//   ....[99]....
        /*076c*/ 	.word	0x00008600
        /*0770*/ 	.word	0x00000003
        /*0774*/ 	.word	0x00000040
        /*0778*/ 	.short	0x010a
        /*077a*/ 	.byte	0xff
	.zero		1


	//   ....[100]....
        /*077c*/ 	.word	0x00008e40
        /*0780*/ 	.word	0x00000059
        /*0784*/ 	.word	0x00000000
        /*0788*/ 	.short	0x0101
        /*078a*/ 	.byte	0xff
	.zero		1


	//   ....[101]....
        /*078c*/ 	.word	0x00008e60
        /*0790*/ 	.word	0x00000028
        /*0794*/ 	.word	0x00000040
        /*0798*/ 	.short	0x010a
        /*079a*/ 	.byte	0xff
	.zero		1


	//   ....[102]....
        /*079c*/ 	.word	0x00008f30
        /*07a0*/ 	.word	0x00000028
        /*07a4*/ 	.word	0x00000040
        /*07a8*/ 	.short	0x010a
        /*07aa*/ 	.byte	0xff
	.zero		1


	//   ....[103]....
        /*07ac*/ 	.word	0x00009760
        /*07b0*/ 	.word	0x00000059
        /*07b4*/ 	.word	0x00000000
        /*07b8*/ 	.short	0x0101
        /*07ba*/ 	.byte	0xff
	.zero		1


	//   ....[104]....
        /*07bc*/ 	.word	0x00009780
        /*07c0*/ 	.word	0x0000005a
        /*07c4*/ 	.word	0x00000040
        /*07c8*/ 	.short	0x010a
        /*07ca*/ 	.byte	0xff
	.zero		1


	//   ....[105]....
        /*07cc*/ 	.word	0x00009860
        /*07d0*/ 	.word	0x0000005a
        /*07d4*/ 	.word	0x00000040
        /*07d8*/ 	.short	0x010a
        /*07da*/ 	.byte	0xff
	.zero		1


	//   ....[106]....
        /*07dc*/ 	.word	0x0000a0d0
        /*07e0*/ 	.word	0x0000005b
        /*07e4*/ 	.word	0x00000000
        /*07e8*/ 	.short	0x0101
        /*07ea*/ 	.byte	0xff
	.zero		1


	//   ....[107]....
        /*07ec*/ 	.word	0x0000a0f0
        /*07f0*/ 	.word	0x0000005a
        /*07f4*/ 	.word	0x00000040
        /*07f8*/ 	.short	0x010a
        /*07fa*/ 	.byte	0xff
	.zero		1


	//   ....[108]....
        /*07fc*/ 	.word	0x0000a1c0
        /*0800*/ 	.word	0x0000005a
        /*0804*/ 	.word	0x00000040
        /*0808*/ 	.short	0x010a
        /*080a*/ 	.byte	0xff
	.zero		1


	//   ....[109]....
        /*080c*/ 	.word	0x0000aa70
        /*0810*/ 	.word	0x0000005b
        /*0814*/ 	.word	0x00000000
        /*0818*/ 	.short	0x0101
        /*081a*/ 	.byte	0xff
	.zero		1


	//   ....[110]....
        /*081c*/ 	.word	0x0000aa90
        /*0820*/ 	.word	0x0000005a
        /*0824*/ 	.word	0x00000040
        /*0828*/ 	.short	0x010a
        /*082a*/ 	.byte	0xff
	.zero		1


	//   ....[111]....
        /*082c*/ 	.word	0x0000ab60
        /*0830*/ 	.word	0x0000005a
        /*0834*/ 	.word	0x00000040
        /*0838*/ 	.short	0x010a
        /*083a*/ 	.byte	0xff
	.zero		1


	//   ....[112]....
        /*083c*/ 	.word	0x0000b3e0
        /*0840*/ 	.word	0x0000005b
        /*0844*/ 	.word	0x00000000
        /*0848*/ 	.short	0x0101
        /*084a*/ 	.byte	0xff
	.zero		1


	//   ....[113]....
        /*084c*/ 	.word	0x0000b400
        /*0850*/ 	.word	0x0000005a
        /*0854*/ 	.word	0x00000040
        /*0858*/ 	.short	0x010a
        /*085a*/ 	.byte	0xff
	.zero		1


	//   ....[114]....
        /*085c*/ 	.word	0x0000b4d0
        /*0860*/ 	.word	0x0000005a
        /*0864*/ 	.word	0x00000040
        /*0868*/ 	.short	0x010a
        /*086a*/ 	.byte	0xff
	.zero		1


	//   ....[115]....
        /*086c*/ 	.word	0x0000bd50
        /*0870*/ 	.word	0x0000005b
        /*0874*/ 	.word	0x00000000
        /*0878*/ 	.short	0x0101
        /*087a*/ 	.byte	0xff
	.zero		1


	//   ....[116]....
        /*087c*/ 	.word	0x0000bd70
        /*0880*/ 	.word	0x0000005a
        /*0884*/ 	.word	0x00000040
        /*0888*/ 	.short	0x010a
        /*088a*/ 	.byte	0xff
	.zero		1


	//   ....[117]....
        /*088c*/ 	.word	0x0000be40
        /*0890*/ 	.word	0x0000005a
        /*0894*/ 	.word	0x00000040
        /*0898*/ 	.short	0x010a
        /*089a*/ 	.byte	0xff
	.zero		1


	//   ....[118]....
        /*089c*/ 	.word	0x0000c150
        /*08a0*/ 	.word	0x00000054
        /*08a4*/ 	.word	0x00000000
        /*08a8*/ 	.short	0x0101
        /*08aa*/ 	.byte	0xff
	.zero		1


	//   ....[119]....
        /*08ac*/ 	.word	0x0000c6c0
        /*08b0*/ 	.word	0x00000003
        /*08b4*/ 	.word	0x00000000
        /*08b8*/ 	.short	0x0101
        /*08ba*/ 	.byte	0xff
	.zero		1


	//   ....[120]....
        /*08bc*/ 	.word	0x0000c950
        /*08c0*/ 	.word	0x000000ff
        /*08c4*/ 	.word	0x00000000
        /*08c8*/ 	.short	0x0101
        /*08ca*/ 	.byte	0x04
	.zero		1


	//   ....[121]....
        /*08cc*/ 	.word	0x0000c980
        /*08d0*/ 	.word	0x00000000
        /*08d4*/ 	.word	0x00000020
        /*08d8*/ 	.short	0x010a
        /*08da*/ 	.byte	0xff
	.zero		1


	//   ....[122]....
        /*08dc*/ 	.word	0x0000c9e0
        /*08e0*/ 	.word	0x00000000
        /*08e4*/ 	.word	0x00000020
        /*08e8*/ 	.short	0x010a
        /*08ea*/ 	.byte	0xff
	.zero		1


	//   ....[123]....
        /*08ec*/ 	.word	0x0000ca40
        /*08f0*/ 	.word	0x00000000
        /*08f4*/ 	.word	0x00000090
        /*08f8*/ 	.short	0x010a
        /*08fa*/ 	.byte	0xff
	.zero		1


	//   ....[124]....
        /*08fc*/ 	.word	0x0000caa0
        /*0900*/ 	.word	0x00000000
        /*0904*/ 	.word	0x00000000
        /*0908*/ 	.short	0x010a
        /*090a*/ 	.byte	0xff
	.zero		1


	//   ....[125]....
        /*090c*/ 	.word	0x0000cb00
        /*0910*/ 	.word	0x00000000
        /*0914*/ 	.word	0x00000000
        /*0918*/ 	.short	0x010a
        /*091a*/ 	.byte	0xff
	.zero		1


	//   ....[126]....
        /*091c*/ 	.word	0x0000cb60
        /*0920*/ 	.word	0x00000000
        /*0924*/ 	.word	0x00000000
        /*0928*/ 	.short	0x010a
        /*092a*/ 	.byte	0xff
	.zero		1


	//   ....[127]....
        /*092c*/ 	.word	0x0000cbc0
        /*0930*/ 	.word	0x00000004
        /*0934*/ 	.word	0x00000098
        /*0938*/ 	.short	0x010a
        /*093a*/ 	.byte	0xff
	.zero		1


	//   ....[128]....
        /*093c*/ 	.word	0x0000cc20
        /*0940*/ 	.word	0x00000004
        /*0944*/ 	.word	0x00000090
        /*0948*/ 	.short	0x010a
        /*094a*/ 	.byte	0xff
	.zero		1


	//   ....[129]....
        /*094c*/ 	.word	0x0000cc80
        /*0950*/ 	.word	0x00000005
        /*0954*/ 	.word	0x00000008
        /*0958*/ 	.short	0x010a
        /*095a*/ 	.byte	0xff
	.zero		1


	//   ....[130]....
        /*095c*/ 	.word	0x0000cd70
        /*0960*/ 	.word	0x00000003
        /*0964*/ 	.word	0x00000008
        /*0968*/ 	.short	0x010a
        /*096a*/ 	.byte	0xff
	.zero		1


	//   ....[131]....
        /*096c*/ 	.word	0x0000cdd0
        /*0970*/ 	.word	0x00000004
        /*0974*/ 	.word	0x00000090
        /*0978*/ 	.short	0x010a
        /*097a*/ 	.byte	0xff
	.zero		1


	//   ....[132]....
        /*097c*/ 	.word	0x0000ce30
        /*0980*/ 	.word	0x00000004
        /*0984*/ 	.word	0x000000b0
        /*0988*/ 	.short	0x010a
        /*098a*/ 	.byte	0xff
	.zero		1


	//   ....[133]....
        /*098c*/ 	.word	0x0000ce90
        /*0990*/ 	.word	0x00000004
        /*0994*/ 	.word	0x00000000
        /*0998*/ 	.short	0x010a
        /*099a*/ 	.byte	0xff
	.zero		1


	//   ....[134]....
        /*099c*/ 	.word	0x0000cef0
        /*09a0*/ 	.word	0x00000000
        /*09a4*/ 	.word	0x00000000
        /*09a8*/ 	.short	0x010a
        /*09aa*/ 	.byte	0xff
	.zero		1


	//   ....[135]....
        /*09ac*/ 	.word	0x0000cf50
        /*09b0*/ 	.word	0x00000000
        /*09b4*/ 	.word	0x000000c0
        /*09b8*/ 	.short	0x010a
        /*09ba*/ 	.byte	0xff
	.zero		1


	//   ....[136]....
        /*09bc*/ 	.word	0x0000cfb0
        /*09c0*/ 	.word	0x00000000
        /*09c4*/ 	.word	0x00000090
        /*09c8*/ 	.short	0x010a
        /*09ca*/ 	.byte	0xff
	.zero		1


	//   ....[137]....
        /*09cc*/ 	.word	0x0000d010
        /*09d0*/ 	.word	0x00000003
        /*09d4*/ 	.word	0x00000088
        /*09d8*/ 	.short	0x010a
        /*09da*/ 	.byte	0xff
	.zero		1


	//   ....[138]....
        /*09dc*/ 	.word	0x0000d070
        /*09e0*/ 	.word	0x00000003
        /*09e4*/ 	.word	0x00000060
        /*09e8*/ 	.short	0x010a
        /*09ea*/ 	.byte	0xff
	.zero		1


	//   ....[139]....
        /*09ec*/ 	.word	0x0000d0d0
        /*09f0*/ 	.word	0x00000003
        /*09f4*/ 	.word	0x00000068
        /*09f8*/ 	.short	0x010a
        /*09fa*/ 	.byte	0xff
	.zero		1


	//   ....[140]....
        /*09fc*/ 	.word	0x0000d130
        /*0a00*/ 	.word	0x00000003
        /*0a04*/ 	.word	0x00000070
        /*0a08*/ 	.short	0x010a
        /*0a0a*/ 	.byte	0xff
	.zero		1


	//   ....[141]....
        /*0a0c*/ 	.word	0x0000d190
        /*0a10*/ 	.word	0x00000003
        /*0a14*/ 	.word	0x00000078
        /*0a18*/ 	.short	0x010a
        /*0a1a*/ 	.byte	0xff
	.zero		1


	//   ....[142]....
        /*0a1c*/ 	.word	0x0000d1f0
        /*0a20*/ 	.word	0x00000000
        /*0a24*/ 	.word	0x00000060
        /*0a28*/ 	.short	0x010a
        /*0a2a*/ 	.byte	0xff
	.zero		1


	//   ....[143]....
        /*0a2c*/ 	.word	0x0000d250
        /*0a30*/ 	.word	0x00000000
        /*0a34*/ 	.word	0x00000068
        /*0a38*/ 	.short	0x010a
        /*0a3a*/ 	.byte	0xff
	.zero		1


	//   ....[144]....
        /*0a3c*/ 	.word	0x0000d2b0
        /*0a40*/ 	.word	0x00000000
        /*0a44*/ 	.word	0x00000070
        /*0a48*/ 	.short	0x010a
        /*0a4a*/ 	.byte	0xff
	.zero		1


	//   ....[145]....
        /*0a4c*/ 	.word	0x0000d310
        /*0a50*/ 	.word	0x00000000
        /*0a54*/ 	.word	0x00000078
        /*0a58*/ 	.short	0x010a
        /*0a5a*/ 	.byte	0xff
	.zero		1


	//   ....[146]....
        /*0a5c*/ 	.word	0x0000d370
        /*0a60*/ 	.word	0x00000003
        /*0a64*/ 	.word	0x00000060
        /*0a68*/ 	.short	0x010a
        /*0a6a*/ 	.byte	0xff
	.zero		1


	//   ....[147]....
        /*0a6c*/ 	.word	0x0000d3d0
        /*0a70*/ 	.word	0x00000003
        /*0a74*/ 	.word	0x00000068
        /*0a78*/ 	.short	0x010a
        /*0a7a*/ 	.byte	0xff
	.zero		1


	//   ....[148]....
        /*0a7c*/ 	.word	0x0000d430
        /*0a80*/ 	.word	0x00000003
        /*0a84*/ 	.word	0x00000070
        /*0a88*/ 	.short	0x010a
        /*0a8a*/ 	.byte	0xff
	.zero		1


	//   ....[149]....
        /*0a8c*/ 	.word	0x0000d490
        /*0a90*/ 	.word	0x00000000
        /*0a94*/ 	.word	0x00000090
        /*0a98*/ 	.short	0x010a
        /*0a9a*/ 	.byte	0xff
	.zero		1


	//   ....[150]....
        /*0a9c*/ 	.word	0x0000d4f0
        /*0aa0*/ 	.word	0x00000000
        /*0aa4*/ 	.word	0x00000040
        /*0aa8*/ 	.short	0x010a
        /*0aaa*/ 	.byte	0xff
	.zero		1


	//   ....[151]....
        /*0aac*/ 	.word	0x0000d540
        /*0ab0*/ 	.word	0x00000054
        /*0ab4*/ 	.word	0x000000a0
        /*0ab8*/ 	.short	0x010a
        /*0aba*/ 	.byte	0xff
	.zero		1


	//   ....[152]....
        /*0abc*/ 	.word	0x0000d590
        /*0ac0*/ 	.word	0x00000003
        /*0ac4*/ 	.word	0x00000040
        /*0ac8*/ 	.short	0x010a
        /*0aca*/ 	.byte	0xff
	.zero		1


	//   ....[153]....
        /*0acc*/ 	.word	0x0000d5e0
        /*0ad0*/ 	.word	0x00000028
        /*0ad4*/ 	.word	0x00000040
        /*0ad8*/ 	.short	0x010a
        /*0ada*/ 	.byte	0xff
	.zero		1


	//   ....[154]....
        /*0adc*/ 	.word	0x0000d630
        /*0ae0*/ 	.word	0x0000005a
        /*0ae4*/ 	.word	0x00000040
        /*0ae8*/ 	.short	0x010a
        /*0aea*/ 	.byte	0xff
	.zero		1


	//   ....[155]....
        /*0aec*/ 	.word	0x0000d680
        /*0af0*/ 	.word	0x0000005a
        /*0af4*/ 	.word	0x00000040
        /*0af8*/ 	.short	0x010a
        /*0afa*/ 	.byte	0xff
	.zero		1


	//   ....[156]....
        /*0afc*/ 	.word	0x0000d6d0
        /*0b00*/ 	.word	0x0000005a
        /*0b04*/ 	.word	0x00000040
        /*0b08*/ 	.short	0x010a
        /*0b0a*/ 	.byte	0xff
	.zero		1


	//   ....[157]....
        /*0b0c*/ 	.word	0x0000d720
        /*0b10*/ 	.word	0x0000005a
        /*0b14*/ 	.word	0x00000040
        /*0b18*/ 	.short	0x010a
        /*0b1a*/ 	.byte	0xff
	.zero		1


	//   ....[158]....
        /*0b1c*/ 	.word	0x0000d770
        /*0b20*/ 	.word	0x0000005a
        /*0b24*/ 	.word	0x00000040
        /*0b28*/ 	.short	0x010a
        /*0b2a*/ 	.byte	0xff
	.zero		1


	//----- nvinfo : EIATTR_NUM_MBARRIERS
	.align		4
.L_47:
        /*0b2c*/ 	.byte	0x03, 0x38
        /*0b2e*/ 	.short	0x0019


	//----- nvinfo : EIATTR_EXIT_INSTR_OFFSETS
	.align		4
        /*0b30*/ 	.byte	0x04, 0x1c
        /*0b32*/ 	.short	(.L_49 - .L_48)


	//   ....[0]....
.L_48:
        /*0b34*/ 	.word	0x00003290


	//   ....[1]....
        /*0b38*/ 	.word	0x00003540


	//   ....[2]....
        /*0b3c*/ 	.word	0x000035a0


	//   ....[3]....
        /*0b40*/ 	.word	0x00004a50


	//   ....[4]....
        /*0b44*/ 	.word	0x000066b0


	//   ....[5]....
        /*0b48*/ 	.word	0x000066f0


	//   ....[6]....
        /*0b4c*/ 	.word	0x0000c830


	//   ....[7]....
        /*0b50*/ 	.word	0x0000c8b0


	//   ....[8]....
        /*0b54*/ 	.word	0x0000c8e0


	//   ....[9]....
        /*0b58*/ 	.word	0x0000c960


	//----- nvinfo : EIATTR_MAX_THREADS
	.align		4
.L_49:
        /*0b5c*/ 	.byte	0x04, 0x05
        /*0b5e*/ 	.short	(.L_51 - .L_50)
.L_50:
        /*0b60*/ 	.word	0x00000100
        /*0b64*/ 	.word	0x00000001
        /*0b68*/ 	.word	0x00000001


	//----- nvinfo : EIATTR_CRS_STACK_SIZE
	.align		4
.L_51:
        /*0b6c*/ 	.byte	0x04, 0x1e
        /*0b6e*/ 	.short	(.L_53 - .L_52)
.L_52:
        /*0b70*/ 	.word	0x00000000


	//----- nvinfo : EIATTR_CBANK_PARAM_SIZE
	.align		4
.L_53:
        /*0b74*/ 	.byte	0x03, 0x19
        /*0b76*/ 	.short	0x0800


	//----- nvinfo : EIATTR_PARAM_CBANK
	.align		4
        /*0b78*/ 	.byte	0x04, 0x0a
        /*0b7a*/ 	.short	(.L_55 - .L_54)
	.align		4
.L_54:
        /*0b7c*/ 	.word	index@(.nv.constant0._ZN7cutlass13device_kernelINS_4conv6kernel13ConvUniversalINS1_16ConvProblemShapeILNS1_8OperatorE2ELi2EEENS1_10collective14CollectiveConvINS1_47MainloopSm100TmaUmmaWarpSpecializedImplicitGemmILS5_2ELi4ELi2ELi1ELi2EN4cute5tupleIJNSA_1CILi2EEENSC_ILi1EEESE_EEEEENSB_IJNSC_ILi256EEENSB_IJNSC_ILi128EEEEEENSB_IJNSC_ILi64EEEEEEEEENS_10tfloat32_tESN_NSA_8TiledMMAINSA_8MMA_AtomIJNSA_23SM100_MMA_TF32_2x1SM_SSISN_SN_fLi256ELi128ELNSA_4UMMA5MajorE1ELSS_1ELNSR_7ScaleInE0ELST_0EEEEEENSA_6LayoutINSB_IJSE_SE_SE_EEENSB_IJNSC_ILi0EEESY_SY_EEEEENSB_IJNSA_10UnderscoreES11_S11_EEEEENS7_6detail27Sm100ImplicitGemmTileTraitsINSA_18SM100_TMA_2SM_LOADENSA_14ComposedLayoutINSA_7SwizzleILi2ELi5ELi2EEENSA_18smem_ptr_flag_bitsILi32EEENSW_INSB_IJNSC_ILi32EEENSC_ILi4EEEEEENSB_IJSE_S1C_EEEEEEEvEENS15_INSA_25SM100_TMA_2SM_LOAD_IM2COLES1H_vEEEENS_8epilogue10collective18CollectiveEpilogueINS1M_23Sm100TmaWarpSpecializedILi4ELi2ELi16ELb1ELb0EEEJNSB_IJSI_SJ_SL_EEENSB_IJNSW_ISI_SE_EENSW_INSC_ILi16EEESE_EEEEESN_NSB_IJlNSB_IJSE_llEEESY_EEESN_S1X_NS1M_6fusion15FusionCallbacksIS1Q_NS1Y_17LinearCombinationISN_fSN_fLNS_15FloatRoundStyleE2EEES1R_S1V_JEEENSA_5SM1004TMEM4LOAD26SM100_TMEM_LOAD_32dp32b16xENSA_13SM90_TMA_LOADENS17_INS18_ILi2ELi4ELi3EEES1B_NSW_INSB_IJNSC_ILi8EEES1T_EEENSB_IJS1T_SE_EEEEEEENSA_39AutoVectorizingCopyWithAssumedAlignmentILi128EEENSA_14SM90_TMA_STOREES2E_S2G_S2G_EEEvvEEEEvNT_6ParamsE)
        /*0b80*/ 	.short	0x0380
        /*0b82*/ 	.short	0x0800


	//----- nvinfo : EIATTR_SW_WAR
	.align		4
.L_55:
        /*0b84*/ 	.byte	0x04, 0x36
        /*0b86*/ 	.short	(.L_57 - .L_56)
.L_56:
        /*0b88*/ 	.word	0x00000008
.L_57:


//--------------------- .nv.callgraph             --------------------------
	.section	.nv.callgraph,"",@"SHT_CUDA_CALLGRAPH"
	.align	4
	.sectionentsize	8
	.align		4
        /*0000*/ 	.word	0x00000000
	.align		4
        /*0004*/ 	.word	0xffffffff
	.align		4
        /*0008*/ 	.word	index@(_ZN7cutlass13device_kernelINS_4conv6kernel13ConvUniversalINS1_16ConvProblemShapeILNS1_8OperatorE2ELi2EEENS1_10collective14CollectiveConvINS1_47MainloopSm100TmaUmmaWarpSpecializedImplicitGemmILS5_2ELi4ELi2ELi1ELi2EN4cute5tupleIJNSA_1CILi2EEENSC_ILi1EEESE_EEEEENSB_IJNSC_ILi256EEENSB_IJNSC_ILi128EEEEEENSB_IJNSC_ILi64EEEEEEEEENS_10tfloat32_tESN_NSA_8TiledMMAINSA_8MMA_AtomIJNSA_23SM100_MMA_TF32_2x1SM_SSISN_SN_fLi256ELi128ELNSA_4UMMA5MajorE1ELSS_1ELNSR_7ScaleInE0ELST_0EEEEEENSA_6LayoutINSB_IJSE_SE_SE_EEENSB_IJNSC_ILi0EEESY_SY_EEEEENSB_IJNSA_10UnderscoreES11_S11_EEEEENS7_6detail27Sm100ImplicitGemmTileTraitsINSA_18SM100_TMA_2SM_LOADENSA_14ComposedLayoutINSA_7SwizzleILi2ELi5ELi2EEENSA_18smem_ptr_flag_bitsILi32EEENSW_INSB_IJNSC_ILi32EEENSC_ILi4EEEEEENSB_IJSE_S1C_EEEEEEEvEENS15_INSA_25SM100_TMA_2SM_LOAD_IM2COLES1H_vEEEENS_8epilogue10collective18CollectiveEpilogueINS1M_23Sm100TmaWarpSpecializedILi4ELi2ELi16ELb1ELb0EEEJNSB_IJSI_SJ_SL_EEENSB_IJNSW_ISI_SE_EENSW_INSC_ILi16EEESE_EEEEESN_NSB_IJlNSB_IJSE_llEEESY_EEESN_S1X_NS1M_6fusion15FusionCallbacksIS1Q_NS1Y_17LinearCombinationISN_fSN_fLNS_15FloatRoundStyleE2EEES1R_S1V_JEEENSA_5SM1004TMEM4LOAD26SM100_TMEM_LOAD_32dp32b16xENSA_13SM90_TMA_LOADENS17_INS18_ILi2ELi4ELi3EEES1B_NSW_INSB_IJNSC_ILi8EEES1T_EEENSB_IJS1T_SE_EEEEEEENSA_39AutoVectorizingCopyWithAssumedAlignmentILi128EEENSA_14SM90_TMA_STOREES2E_S2G_S2G_EEEvvEEEEvNT_6ParamsE)
	.align		4
        /*000c*/ 	.word	index@(__assertfail)
	.align		4
        /*0010*/ 	.word	0x00000000
	.align		4
        /*0014*/ 	.word	0xfffffffe
	.align		4
        /*0018*/ 	.word	0x00000000
	.align		4
        /*001c*/ 	.word	0xfffffffd
	.align		4
        /*0020*/ 	.word	0x00000000
	.align		4
        /*0024*/ 	.word	0xfffffffc


//--------------------- .nv.constant4             --------------------------
	.section	.nv.constant4,"a",@progbits
	.align	8
	.align		8
.nv.constant4:
        /*0000*/ 	.dword	__assertfail
	.align		8
        /*0008*/ 	.dword	__unnamed_1
	.align		8
        /*0010*/ 	.dword	__unnamed_2
	.align		8
        /*0018*/ 	.dword	_ZN39_INTERNAL_69b2ed7e_4_k_cu_6e9e134e_51294cuda3std3__45__cpo5beginE
	.align		8
        /*0020*/ 	.dword	_ZN39_INTERNAL_69b2ed7e_4_k_cu_6e9e134e_51294cuda3std3__45__cpo3endE
	.align		8
        /*0028*/ 	.dword	_ZN39_INTERNAL_69b2ed7e_4_k_cu_6e9e134e_51294cuda3std3__45__cpo6cbeginE
	.align		8
        /*0030*/ 	.dword	_ZN39_INTERNAL_69b2ed7e_4_k_cu_6e9e134e_51294cuda3std3__45__cpo4cendE
	.align		8
        /*0038*/ 	.dword	_ZN39_INTERNAL_69b2ed7e_4_k_cu_6e9e134e_51294cuda3std3__441_GLOBAL__N__69b2ed7e_4_k_cu_6e9e134e_51296ignoreE
	.align		8
        /*0040*/ 	.dword	_ZN39_INTERNAL_69b2ed7e_4_k_cu_6e9e134e_51294cuda3std3__419piecewise_constructE
	.align		8
        /*0048*/ 	.dword	_ZN39_INTERNAL_69b2ed7e_4_k_cu_6e9e134e_51294cuda3std3__48in_placeE
	.align		8
        /*0050*/ 	.dword	_ZN39_INTERNAL_69b2ed7e_4_k_cu_6e9e134e_51294cuda3std6ranges3__45__cpo4swapE
	.align		8
        /*0058*/ 	.dword	_ZN39_INTERNAL_69b2ed7e_4_k_cu_6e9e134e_51294cuda3std6ranges3__45__cpo9iter_moveE
	.align		8
        /*0060*/ 	.dword	_ZN39_INTERNAL_69b2ed7e_4_k_cu_6e9e134e_51294cute7productE
	.align		8
        /*0068*/ 	.dword	_ZN39_INTERNAL_69b2ed7e_4_k_cu_6e9e134e_51294cute1_E
	.align		8
        /*0070*/ 	.dword	$str$27
	.align		8
        /*0078*/ 	.dword	$str$28
	.align		8
        /*0080*/ 	.dword	$str$29
	.align		8
        /*0088*/ 	.dword	$str$30


//--------------------- .text._ZN7cutlass13device_kernelINS_4conv6kernel13ConvUniversalINS1_16ConvProblemShapeILNS1_8OperatorE2ELi2EEENS1_10collective14CollectiveConvINS1_47MainloopSm100TmaUmmaWarpSpecializedImplicitGemmILS5_2ELi4ELi2ELi1ELi2EN4cute5tupleIJNSA_1CILi2EEENSC_ILi1EEESE_EEEEENSB_IJNSC_ILi256EEENSB_IJNSC_ILi128EEEEEENSB_IJNSC_ILi64EEEEEEEEENS_10tfloat32_tESN_NSA_8TiledMMAINSA_8MMA_AtomIJNSA_23SM100_MMA_TF32_2x1SM_SSISN_SN_fLi256ELi128ELNSA_4UMMA5MajorE1ELSS_1ELNSR_7ScaleInE0ELST_0EEEEEENSA_6LayoutINSB_IJSE_SE_SE_EEENSB_IJNSC_ILi0EEESY_SY_EEEEENSB_IJNSA_10UnderscoreES11_S11_EEEEENS7_6detail27Sm100ImplicitGemmTileTraitsINSA_18SM100_TMA_2SM_LOADENSA_14ComposedLayoutINSA_7SwizzleILi2ELi5ELi2EEENSA_18smem_ptr_flag_bitsILi32EEENSW_INSB_IJNSC_ILi32EEENSC_ILi4EEEEEENSB_IJSE_S1C_EEEEEEEvEENS15_INSA_25SM100_TMA_2SM_LOAD_IM2COLES1H_vEEEENS_8epilogue10collective18CollectiveEpilogueINS1M_23Sm100TmaWarpSpecializedILi4ELi2ELi16ELb1ELb0EEEJNSB_IJSI_SJ_SL_EEENSB_IJNSW_ISI_SE_EENSW_INSC_ILi16EEESE_EEEEESN_NSB_IJlNSB_IJSE_llEEESY_EEESN_S1X_NS1M_6fusion15FusionCallbacksIS1Q_NS1Y_17LinearCombinationISN_fSN_fLNS_15FloatRoundStyleE2EEES1R_S1V_JEEENSA_5SM1004TMEM4LOAD26SM100_TMEM_LOAD_32dp32b16xENSA_13SM90_TMA_LOADENS17_INS18_ILi2ELi4ELi3EEES1B_NSW_INSB_IJNSC_ILi8EEES1T_EEENSB_IJS1T_SE_EEEEEEENSA_39AutoVectorizingCopyWithAssumedAlignmentILi128EEENSA_14SM90_TMA_STOREES2E_S2G_S2G_EEEvvEEEEvNT_6ParamsE --------------------------
	.section	.text._ZN7cutlass13device_kernelINS_4conv6kernel13ConvUniversalINS1_16ConvProblemShapeILNS1_8OperatorE2ELi2EEENS1_10collective14CollectiveConvINS1_47MainloopSm100TmaUmmaWarpSpecializedImplicitGemmILS5_2ELi4ELi2ELi1ELi2EN4cute5tupleIJNSA_1CILi2EEENSC_ILi1EEESE_EEEEENSB_IJNSC_ILi256EEENSB_IJNSC_ILi128EEEEEENSB_IJNSC_ILi64EEEEEEEEENS_10tfloat32_tESN_NSA_8TiledMMAINSA_8MMA_AtomIJNSA_23SM100_MMA_TF32_2x1SM_SSISN_SN_fLi256ELi128ELNSA_4UMMA5MajorE1ELSS_1ELNSR_7ScaleInE0ELST_0EEEEEENSA_6LayoutINSB_IJSE_SE_SE_EEENSB_IJNSC_ILi0EEESY_SY_EEEEENSB_IJNSA_10UnderscoreES11_S11_EEEEENS7_6detail27Sm100ImplicitGemmTileTraitsINSA_18SM100_TMA_2SM_LOADENSA_14ComposedLayoutINSA_7SwizzleILi2ELi5ELi2EEENSA_18smem_ptr_flag_bitsILi32EEENSW_INSB_IJNSC_ILi32EEENSC_ILi4EEEEEENSB_IJSE_S1C_EEEEEEEvEENS15_INSA_25SM100_TMA_2SM_LOAD_IM2COLES1H_vEEEENS_8epilogue10collective18CollectiveEpilogueINS1M_23Sm100TmaWarpSpecializedILi4ELi2ELi16ELb1ELb0EEEJNSB_IJSI_SJ_SL_EEENSB_IJNSW_ISI_SE_EENSW_INSC_ILi16EEESE_EEEEESN_NSB_IJlNSB_IJSE_llEEESY_EEESN_S1X_NS1M_6fusion15FusionCallbacksIS1Q_NS1Y_17LinearCombinationISN_fSN_fLNS_15FloatRoundStyleE2EEES1R_S1V_JEEENSA_5SM1004TMEM4LOAD26SM100_TMEM_LOAD_32dp32b16xENSA_13SM90_TMA_LOADENS17_INS18_ILi2ELi4ELi3EEES1B_NSW_INSB_IJNSC_ILi8EEES1T_EEENSB_IJS1T_SE_EEEEEEENSA_39AutoVectorizingCopyWithAssumedAlignmentILi128EEENSA_14SM90_TMA_STOREES2E_S2G_S2G_EEEvvEEEEvNT_6ParamsE,"ax",@progbits
	.align	128
.text._ZN7cutlass13device_kernelINS_4conv6kernel13ConvUniversalINS1_16ConvProblemShapeILNS1_8OperatorE2ELi2EEENS1_10collective14CollectiveConvINS1_47MainloopSm100TmaUmmaWarpSpecializedImplicitGemmILS5_2ELi4ELi2ELi1ELi2EN4cute5tupleIJNSA_1CILi2EEENSC_ILi1EEESE_EEEEENSB_IJNSC_ILi256EEENSB_IJNSC_ILi128EEEEEENSB_IJNSC_ILi64EEEEEEEEENS_10tfloat32_tESN_NSA_8TiledMMAINSA_8MMA_AtomIJNSA_23SM100_MMA_TF32_2x1SM_SSISN_SN_fLi256ELi128ELNSA_4UMMA5MajorE1ELSS_1ELNSR_7ScaleInE0ELST_0EEEEEENSA_6LayoutINSB_IJSE_SE_SE_EEENSB_IJNSC_ILi0EEESY_SY_EEEEENSB_IJNSA_10UnderscoreES11_S11_EEEEENS7_6detail27Sm100ImplicitGemmTileTraitsINSA_18SM100_TMA_2SM_LOADENSA_14ComposedLayoutINSA_7SwizzleILi2ELi5ELi2EEENSA_18smem_ptr_flag_bitsILi32EEENSW_INSB_IJNSC_ILi32EEENSC_ILi4EEEEEENSB_IJSE_S1C_EEEEEEEvEENS15_INSA_25SM100_TMA_2SM_LOAD_IM2COLES1H_vEEEENS_8epilogue10collective18CollectiveEpilogueINS1M_23Sm100TmaWarpSpecializedILi4ELi2ELi16ELb1ELb0EEEJNSB_IJSI_SJ_SL_EEENSB_IJNSW_ISI_SE_EENSW_INSC_ILi16EEESE_EEEEESN_NSB_IJlNSB_IJSE_llEEESY_EEESN_S1X_NS1M_6fusion15FusionCallbacksIS1Q_NS1Y_17LinearCombinationISN_fSN_fLNS_15FloatRoundStyleE2EEES1R_S1V_JEEENSA_5SM1004TMEM4LOAD26SM100_TMEM_LOAD_32dp32b16xENSA_13SM90_TMA_LOADENS17_INS18_ILi2ELi4ELi3EEES1B_NSW_INSB_IJNSC_ILi8EEES1T_EEENSB_IJS1T_SE_EEEEEEENSA_39AutoVectorizingCopyWithAssumedAlignmentILi128EEENSA_14SM90_TMA_STOREES2E_S2G_S2G_EEEvvEEEEvNT_6ParamsE:
        .type           _ZN7cutlass13device_kernelINS_4conv6kernel13ConvUniversalINS1_16ConvProblemShapeILNS1_8OperatorE2ELi2EEENS1_10collective14CollectiveConvINS1_47MainloopSm100TmaUmmaWarpSpecializedImplicitGemmILS5_2ELi4ELi2ELi1ELi2EN4cute5tupleIJNSA_1CILi2EEENSC_ILi1EEESE_EEEEENSB_IJNSC_ILi256EEENSB_IJNSC_ILi128EEEEEENSB_IJNSC_ILi64EEEEEEEEENS_10tfloat32_tESN_NSA_8TiledMMAINSA_8MMA_AtomIJNSA_23SM100_MMA_TF32_2x1SM_SSISN_SN_fLi256ELi128ELNSA_4UMMA5MajorE1ELSS_1ELNSR_7ScaleInE0ELST_0EEEEEENSA_6LayoutINSB_IJSE_SE_SE_EEENSB_IJNSC_ILi0EEESY_SY_EEEEENSB_IJNSA_10UnderscoreES11_S11_EEEEENS7_6detail27Sm100ImplicitGemmTileTraitsINSA_18SM100_TMA_2SM_LOADENSA_14ComposedLayoutINSA_7SwizzleILi2ELi5ELi2EEENSA_18smem_ptr_flag_bitsILi32EEENSW_INSB_IJNSC_ILi32EEENSC_ILi4EEEEEENSB_IJSE_S1C_EEEEEEEvEENS15_INSA_25SM100_TMA_2SM_LOAD_IM2COLES1H_vEEEENS_8epilogue10collective18CollectiveEpilogueINS1M_23Sm100TmaWarpSpecializedILi4ELi2ELi16ELb1ELb0EEEJNSB_IJSI_SJ_SL_EEENSB_IJNSW_ISI_SE_EENSW_INSC_ILi16EEESE_EEEEESN_NSB_IJlNSB_IJSE_llEEESY_EEESN_S1X_NS1M_6fusion15FusionCallbacksIS1Q_NS1Y_17LinearCombinationISN_fSN_fLNS_15FloatRoundStyleE2EEES1R_S1V_JEEENSA_5SM1004TMEM4LOAD26SM100_TMEM_LOAD_32dp32b16xENSA_13SM90_TMA_LOADENS17_INS18_ILi2ELi4ELi3EEES1B_NSW_INSB_IJNSC_ILi8EEES1T_EEENSB_IJS1T_SE_EEEEEEENSA_39AutoVectorizingCopyWithAssumedAlignmentILi128EEENSA_14SM90_TMA_STOREES2E_S2G_S2G_EEEvvEEEEvNT_6ParamsE,@function
        .size           _ZN7cutlass13device_kernelINS_4conv6kernel13ConvUniversalINS1_16ConvProblemShapeILNS1_8OperatorE2ELi2EEENS1_10collective14CollectiveConvINS1_47MainloopSm100TmaUmmaWarpSpecializedImplicitGemmILS5_2ELi4ELi2ELi1ELi2EN4cute5tupleIJNSA_1CILi2EEENSC_ILi1EEESE_EEEEENSB_IJNSC_ILi256EEENSB_IJNSC_ILi128EEEEEENSB_IJNSC_ILi64EEEEEEEEENS_10tfloat32_tESN_NSA_8TiledMMAINSA_8MMA_AtomIJNSA_23SM100_MMA_TF32_2x1SM_SSISN_SN_fLi256ELi128ELNSA_4UMMA5MajorE1ELSS_1ELNSR_7ScaleInE0ELST_0EEEEEENSA_6LayoutINSB_IJSE_SE_SE_EEENSB_IJNSC_ILi0EEESY_SY_EEEEENSB_IJNSA_10UnderscoreES11_S11_EEEEENS7_6detail27Sm100ImplicitGemmTileTraitsINSA_18SM100_TMA_2SM_LOADENSA_14ComposedLayoutINSA_7SwizzleILi2ELi5ELi2EEENSA_18smem_ptr_flag_bitsILi32EEENSW_INSB_IJNSC_ILi32EEENSC_ILi4EEEEEENSB_IJSE_S1C_EEEEEEEvEENS15_INSA_25SM100_TMA_2SM_LOAD_IM2COLES1H_vEEEENS_8epilogue10collective18CollectiveEpilogueINS1M_23Sm100TmaWarpSpecializedILi4ELi2ELi16ELb1ELb0EEEJNSB_IJSI_SJ_SL_EEENSB_IJNSW_ISI_SE_EENSW_INSC_ILi16EEESE_EEEEESN_NSB_IJlNSB_IJSE_llEEESY_EEESN_S1X_NS1M_6fusion15FusionCallbacksIS1Q_NS1Y_17LinearCombinationISN_fSN_fLNS_15FloatRoundStyleE2EEES1R_S1V_JEEENSA_5SM1004TMEM4LOAD26SM100_TMEM_LOAD_32dp32b16xENSA_13SM90_TMA_LOADENS17_INS18_ILi2ELi4ELi3EEES1B_NSW_INSB_IJNSC_ILi8EEES1T_EEENSB_IJS1T_SE_EEEEEEENSA_39AutoVectorizingCopyWithAssumedAlignmentILi128EEENSA_14SM90_TMA_STOREES2E_S2G_S2G_EEEvvEEEEvNT_6ParamsE,(.L_x_231 - _ZN7cutlass13device_kernelINS_4conv6kernel13ConvUniversalINS1_16ConvProblemShapeILNS1_8OperatorE2ELi2EEENS1_10collective14CollectiveConvINS1_47MainloopSm100TmaUmmaWarpSpecializedImplicitGemmILS5_2ELi4ELi2ELi1ELi2EN4cute5tupleIJNSA_1CILi2EEENSC_ILi1EEESE_EEEEENSB_IJNSC_ILi256EEENSB_IJNSC_ILi128EEEEEENSB_IJNSC_ILi64EEEEEEEEENS_10tfloat32_tESN_NSA_8TiledMMAINSA_8MMA_AtomIJNSA_23SM100_MMA_TF32_2x1SM_SSISN_SN_fLi256ELi128ELNSA_4UMMA5MajorE1ELSS_1ELNSR_7ScaleInE0ELST_0EEEEEENSA_6LayoutINSB_IJSE_SE_SE_EEENSB_IJNSC_ILi0EEESY_SY_EEEEENSB_IJNSA_10UnderscoreES11_S11_EEEEENS7_6detail27Sm100ImplicitGemmTileTraitsINSA_18SM100_TMA_2SM_LOADENSA_14ComposedLayoutINSA_7SwizzleILi2ELi5ELi2EEENSA_18smem_ptr_flag_bitsILi32EEENSW_INSB_IJNSC_ILi32EEENSC_ILi4EEEEEENSB_IJSE_S1C_EEEEEEEvEENS15_INSA_25SM100_TMA_2SM_LOAD_IM2COLES1H_vEEEENS_8epilogue10collective18CollectiveEpilogueINS1M_23Sm100TmaWarpSpecializedILi4ELi2ELi16ELb1ELb0EEEJNSB_IJSI_SJ_SL_EEENSB_IJNSW_ISI_SE_EENSW_INSC_ILi16EEESE_EEEEESN_NSB_IJlNSB_IJSE_llEEESY_EEESN_S1X_NS1M_6fusion15FusionCallbacksIS1Q_NS1Y_17LinearCombinationISN_fSN_fLNS_15FloatRoundStyleE2EEES1R_S1V_JEEENSA_5SM1004TMEM4LOAD26SM100_TMEM_LOAD_32dp32b16xENSA_13SM90_TMA_LOADENS17_INS18_ILi2ELi4ELi3EEES1B_NSW_INSB_IJNSC_ILi8EEES1T_EEENSB_IJS1T_SE_EEEEEEENSA_39AutoVectorizingCopyWithAssumedAlignmentILi128EEENSA_14SM90_TMA_STOREES2E_S2G_S2G_EEEvvEEEEvNT_6ParamsE)
        .other          _ZN7cutlass13device_kernelINS_4conv6kernel13ConvUniversalINS1_16ConvProblemShapeILNS1_8OperatorE2ELi2EEENS1_10collective14CollectiveConvINS1_47MainloopSm100TmaUmmaWarpSpecializedImplicitGemmILS5_2ELi4ELi2ELi1ELi2EN4cute5tupleIJNSA_1CILi2EEENSC_ILi1EEESE_EEEEENSB_IJNSC_ILi256EEENSB_IJNSC_ILi128EEEEEENSB_IJNSC_ILi64EEEEEEEEENS_10tfloat32_tESN_NSA_8TiledMMAINSA_8MMA_AtomIJNSA_23SM100_MMA_TF32_2x1SM_SSISN_SN_fLi256ELi128ELNSA_4UMMA5MajorE1ELSS_1ELNSR_7ScaleInE0ELST_0EEEEEENSA_6LayoutINSB_IJSE_SE_SE_EEENSB_IJNSC_ILi0EEESY_SY_EEEEENSB_IJNSA_10UnderscoreES11_S11_EEEEENS7_6detail27Sm100ImplicitGemmTileTraitsINSA_18SM100_TMA_2SM_LOADENSA_14ComposedLayoutINSA_7SwizzleILi2ELi5ELi2EEENSA_18smem_ptr_flag_bitsILi32EEENSW_INSB_IJNSC_ILi32EEENSC_ILi4EEEEEENSB_IJSE_S1C_EEEEEEEvEENS15_INSA_25SM100_TMA_2SM_LOAD_IM2COLES1H_vEEEENS_8epilogue10collective18CollectiveEpilogueINS1M_23Sm100TmaWarpSpecializedILi4ELi2ELi16ELb1ELb0EEEJNSB_IJSI_SJ_SL_EEENSB_IJNSW_ISI_SE_EENSW_INSC_ILi16EEESE_EEEEESN_NSB_IJlNSB_IJSE_llEEESY_EEESN_S1X_NS1M_6fusion15FusionCallbacksIS1Q_NS1Y_17LinearCombinationISN_fSN_fLNS_15FloatRoundStyleE2EEES1R_S1V_JEEENSA_5SM1004TMEM4LOAD26SM100_TMEM_LOAD_32dp32b16xENSA_13SM90_TMA_LOADENS17_INS18_ILi2ELi4ELi3EEES1B_NSW_INSB_IJNSC_ILi8EEES1T_EEENSB_IJS1T_SE_EEEEEEENSA_39AutoVectorizingCopyWithAssumedAlignmentILi128EEENSA_14SM90_TMA_STOREES2E_S2G_S2G_EEEvvEEEEvNT_6ParamsE,@"STO_CUDA_ENTRY STV_DEFAULT"
_ZN7cutlass13device_kernelINS_4conv6kernel13ConvUniversalINS1_16ConvProblemShapeILNS1_8OperatorE2ELi2EEENS1_10collective14CollectiveConvINS1_47MainloopSm100TmaUmmaWarpSpecializedImplicitGemmILS5_2ELi4ELi2ELi1ELi2EN4cute5tupleIJNSA_1CILi2EEENSC_ILi1EEESE_EEEEENSB_IJNSC_ILi256EEENSB_IJNSC_ILi128EEEEEENSB_IJNSC_ILi64EEEEEEEEENS_10tfloat32_tESN_NSA_8TiledMMAINSA_8MMA_AtomIJNSA_23SM100_MMA_TF32_2x1SM_SSISN_SN_fLi256ELi128ELNSA_4UMMA5MajorE1ELSS_1ELNSR_7ScaleInE0ELST_0EEEEEENSA_6LayoutINSB_IJSE_SE_SE_EEENSB_IJNSC_ILi0EEESY_SY_EEEEENSB_IJNSA_10UnderscoreES11_S11_EEEEENS7_6detail27Sm100ImplicitGemmTileTraitsINSA_18SM100_TMA_2SM_LOADENSA_14ComposedLayoutINSA_7SwizzleILi2ELi5ELi2EEENSA_18smem_ptr_flag_bitsILi32EEENSW_INSB_IJNSC_ILi32EEENSC_ILi4EEEEEENSB_IJSE_S1C_EEEEEEEvEENS15_INSA_25SM100_TMA_2SM_LOAD_IM2COLES1H_vEEEENS_8epilogue10collective18CollectiveEpilogueINS1M_23Sm100TmaWarpSpecializedILi4ELi2ELi16ELb1ELb0EEEJNSB_IJSI_SJ_SL_EEENSB_IJNSW_ISI_SE_EENSW_INSC_ILi16EEESE_EEEEESN_NSB_IJlNSB_IJSE_llEEESY_EEESN_S1X_NS1M_6fusion15FusionCallbacksIS1Q_NS1Y_17LinearCombinationISN_fSN_fLNS_15FloatRoundStyleE2EEES1R_S1V_JEEENSA_5SM1004TMEM4LOAD26SM100_TMEM_LOAD_32dp32b16xENSA_13SM90_TMA_LOADENS17_INS18_ILi2ELi4ELi3EEES1B_NSW_INSB_IJNSC_ILi8EEES1T_EEENSB_IJS1T_SE_EEEEEEENSA_39AutoVectorizingCopyWithAssumedAlignmentILi128EEENSA_14SM90_TMA_STOREES2E_S2G_S2G_EEEvvEEEEvNT_6ParamsE:
[----:B------:R-:W1:Y:S01]  /*0000*/  LDC R1, c[0x0][0x37c] ;  /* 0x0000df00ff017b82 */ /* 0x000e620000000800 */
[----:B------:R-:W2:Y:S01]  /*0010*/  S2R R66, SR_TID.X ;  /* 0x0000000000427919 */ /* 0x000ea20000002100 */
[----:B------:R-:W3:Y:S06]  /*0020*/  LDCU.64 UR8, c[0x0][0x890] ;  /* 0x00011200ff0877ac */ /* 0x000eec0008000a00 */
[----:B------:R-:W4:Y:S01]  /*0030*/  S2UR UR4, SR_CgaCtaId ;  /* 0x00000000000479c3 */ /* 0x000f220000008800 */
[----:B-1----:R-:W-:Y:S01]  /*0040*/  VIADD R1, R1, 0xfffffff8 ;  /* 0xfffffff801017836 */ /* 0x002fe20000000000 */
[----:B------:R-:W-:-:S02]  /*0050*/  PRMT R68, RZ, 0x7610, R68 ;  /* 0x00007610ff447816 */ /* 0x000fc40000000044 */
[----:B------:R-:W-:Y:S02]  /*0060*/  ELECT P1, URZ, PT ;  /* 0x0000000000ff782f */ /* 0x000fe40003820000 */
[----:B------:R-:W-:Y:S01]  /*0070*/  R2UR UR48, R1 ;  /* 0x00000000013072ca */ /* 0x000fe200000e0000 */
[----:B---3--:R-:W-:-:S04]  /*0080*/  UISETP.NE.U32.AND UP0, UPT, UR8, URZ, UPT ;  /* 0x000000ff0800728c */ /* 0x008fc8000bf05070 */
[----:B------:R-:W-:Y:S02]  /*0090*/  UISETP.NE.AND.EX UP0, UPT, UR9, URZ, UPT, UP0 ;  /* 0x000000ff0900728c */ /* 0x000fe4000bf05300 */
[----:B----4-:R-:W-:Y:S02]  /*00a0*/  ULOP3.LUT UR52, UR4, 0x1, URZ, 0xc0, !UPT ;  /* 0x0000000104347892 */ /* 0x010fe4000f8ec0ff */
[----:B------:R-:W-:Y:S01]  /*00b0*/  ULOP3.LUT UR51, UR4, 0x1, URZ, 0x3c, !UPT ;  /* 0x0000000104337892 */ /* 0x000fe2000f8e3cff */
[----:B--2---:R-:W-:-:S05]  /*00c0*/  SHF.R.U32.HI R69, RZ, 0x5, R66 ;  /* 0x00000005ff457819 */ /* 0x004fca0000011642 */
[----:B------:R-:W1:Y:S02]  /*00d0*/  SHFL.IDX PT, R0, R69, RZ, 0x1f ;  /* 0x00001fff45007589 */ /* 0x000e6400000e0000 */
[----:B-1----:R-:W-:Y:S01]  /*00e0*/  R2UR UR18, R0 ;  /* 0x00000000001272ca */ /* 0x002fe200000e0000 */
[----:B------:R-:W-:-:S14]  /*00f0*/  BRA.U UP0, `(.L_x_0) ;  /* 0x0000000100307547 */ /* 0x000fdc000b800000 */
[----:B------:R-:W1:Y:S02]  /*0100*/  LDCU.64 UR4, c[0x0][0x888] ;  /* 0x00011100ff0477ac */ /* 0x000e640008000a00 */
[----:B-1----:R-:W-:-:S04]  /*0110*/  UISETP.NE.U32.AND UP0, UPT, UR4, URZ, UPT ;  /* 0x000000ff0400728c */ /* 0x002fc8000bf05070 */
[----:B------:R-:W-:-:S09]  /*0120*/  UISETP.NE.AND.EX UP0, UPT, UR5, URZ, UPT, UP0 ;  /* 0x000000ff0500728c */ /* 0x000fd2000bf05300 */
[----:B------:R-:W-:Y:S05]  /*0130*/  BRA.U !UP0, `(.L_x_1) ;  /* 0x0000000108147547 */ /* 0x000fea000b800000 */
[----:B------:R-:W1:Y:S01]  /*0140*/  LDC.64 R2, c[0x0][0x888] ;  /* 0x00022200ff027b82 */ /* 0x000e620000000a00 */
[----:B------:R-:W1:Y:S02]  /*0150*/  LDCU.64 UR4, c[0x0][0x358] ;  /* 0x00006b00ff0477ac */ /* 0x000e640008000a00 */
[----:B-1----:R1:W5:Y:S01]  /*0160*/  LDG.E R27, desc[UR4][R2.64] ;  /* 0x00000004021b7981 */ /* 0x002362000c1e1900 */
[----:B------:R-:W-:Y:S01]  /*0170*/  HFMA2 R68, -RZ, RZ, 0, 5.9604644775390625e-08 ;  /* 0x00000001ff447431 */ /* 0x000fe200000001ff */
[----:B------:R-:W-:Y:S05]  /*0180*/  BRA `(.L_x_0) ;  /* 0x00000000000c7947 */ /* 0x000fea0003800000 */
.L_x_1:
[----:B------:R-:W1:Y:S01]  /*0190*/  LDCU UR4, c[0x0][0x880] ;  /* 0x00011000ff0477ac */ /* 0x000e620008000800 */
[----:B------:R-:W-:Y:S01]  /*01a0*/  HFMA2 R68, -RZ, RZ, 0, 5.9604644775390625e-08 ;  /* 0x00000001ff447431 */ /* 0x000fe200000001ff */
[----:B-1----:R-:W-:-:S07]  /*01b0*/  MOV R27, UR4 ;  /* 0x00000004001b7c02 */ /* 0x002fce0008000f00 */
.L_x_0:
[----:B------:R-:W2:Y:S02]  /*01c0*/  LDCU.64 UR4, c[0x0][0x8b0] ;  /* 0x00011600ff0477ac */ /* 0x000ea40008000a00 */
[----:B--2---:R-:W-:-:S04]  /*01d0*/  UISETP.NE.U32.AND UP0, UPT, UR4, URZ, UPT ;  /* 0x000000ff0400728c */ /* 0x004fc8000bf05070 */
[----:B------:R-:W-:-:S09]  /*01e0*/  UISETP.NE.AND.EX UP0, UPT, UR5, URZ, UPT, UP0 ;  /* 0x000000ff0500728c */ /* 0x000fd2000bf05300 */
[----:B------:R-:W-:Y:S05]  /*01f0*/  BRA.U UP0, `(.L_x_2) ;  /* 0x0000000100287547 */ /* 0x000fea000b800000 */
[----:B------:R-:W2:Y:S02]  /*0200*/  LDCU.64 UR4, c[0x0][0x8a8] ;  /* 0x00011500ff0477ac */ /* 0x000ea40008000a00 */
[----:B--2---:R-:W-:-:S04]  /*0210*/  UISETP.NE.U32.AND UP0, UPT, UR4, URZ, UPT ;  /* 0x000000ff0400728c */ /* 0x004fc8000bf05070 */
[----:B------:R-:W-:-:S09]  /*0220*/  UISETP.NE.AND.EX UP0, UPT, UR5, URZ, UPT, UP0 ;  /* 0x000000ff0500728c */ /* 0x000fd2000bf05300 */
[----:B------:R-:W-:Y:S05]  /*0230*/  BRA.U !UP0, `(.L_x_3) ;  /* 0x0000000108107547 */ /* 0x000fea000b800000 */
[----:B------:R-:W2:Y:S01]  /*0240*/  LDC.64 R24, c[0x0][0x8a8] ;  /* 0x00022a00ff187b82 */ /* 0x000ea20000000a00 */
[----:B------:R-:W2:Y:S02]  /*0250*/  LDCU.64 UR4, c[0x0][0x358] ;  /* 0x00006b00ff0477ac */ /* 0x000ea40008000a00 */
[----:B--2---:R2:W5:Y:S01]  /*0260*/  LDG.E R24, desc[UR4][R24.64] ;  /* 0x0000000418187981 */ /* 0x004562000c1e1900 */
[----:B------:R-:W-:Y:S05]  /*0270*/  BRA `(.L_x_2) ;  /* 0x0000000000087947 */ /* 0x000fea0003800000 */
.L_x_3:
[----:B------:R-:W2:Y:S02]  /*0280*/  LDCU UR4, c[0x0][0x8a0] ;  /* 0x00011400ff0477ac */ /* 0x000ea40008000800 */
[----:B--2---:R-:W-:Y:S02]  /*0290*/  MOV R24, UR4 ;  /* 0x0000000400187c02 */ /* 0x004fe40008000f00 */
.L_x_2:
[----:B------:R-:W-:Y:S01]  /*02a0*/  IMAD.U32 R0, RZ, RZ, UR18 ;  /* 0x00000012ff007e24 */ /* 0x000fe2000f8e00ff */
[----:B------:R-:W-:Y:S04]  /*02b0*/  BSSY.RECONVERGENT B0, `(.L_x_4) ;  /* 0x000000c000007945 */ /* 0x000fe80003800200 */
[C---:B------:R-:W-:Y:S02]  /*02c0*/  ISETP.NE.OR P2, PT, R0.reuse, 0x1, !P1 ;  /* 0x000000010000780c */ /* 0x040fe40004f45670 */
[----:B------:R-:W-:-:S11]  /*02d0*/  ISETP.NE.OR P0, PT, R0, 0x3, !P1 ;  /* 0x000000030000780c */ /* 0x000fd60004f05670 */
[----:B------:R-:W-:Y:S05]  /*02e0*/  @P2 BRA `(.L_x_5) ;  /* 0x0000000000202947 */ /* 0x000fea0003800000 */
[----:B------:R-:W3:Y:S02]  /*02f0*/  LDCU.64 UR4, c[0x0][0x348] ;  /* 0x00006900ff0477ac */ /* 0x000ee40008000a00 */
[----:B---3--:R-:W-:Y:S02]  /*0300*/  UIADD3 UR6, UP1, UPT, UR4, 0x80, URZ ;  /* 0x0000008004067890 */ /* 0x008fe4000ff3e0ff */
[----:B------:R-:W-:Y:S02]  /*0310*/  UIADD3 UR4, UP0, UPT, UR4, 0x180, URZ ;  /* 0x0000018004047890 */ /* 0x000fe4000ff1e0ff */
[----:B------:R-:W-:Y:S02]  /*0320*/  UIADD3.X UR7, UPT, UPT, URZ, UR5, URZ, UP1, !UPT ;  /* 0x00000005ff077290 */ /* 0x000fe40008ffe4ff */
[----:B------:R-:W-:-:S07]  /*0330*/  UIADD3.X UR5, UPT, UPT, URZ, UR5, URZ, UP0, !UPT ;  /* 0x00000005ff057290 */ /* 0x000fce00087fe4ff */
[----:B------:R3:W-:Y:S02]  /*0340*/  UTMACCTL.PF [UR6] ;  /* 0x00000000060079b9 */ /* 0x0007e40008040000 */
[----:B------:R3:W-:Y:S02]  /*0350*/  UTMACCTL.PF [UR4] ;  /* 0x00000000040079b9 */ /* 0x0007e40008040000 */
[----:B---3--:R-:W-:Y:S01]  /*0360*/  NOP ;  /* 0x0000000000007918 */ /* 0x008fe20000000000 */
.L_x_5:
[----:B------:R-:W-:Y:S05]  /*0370*/  BSYNC.RECONVERGENT B0 ;  /* 0x0000000000007941 */ /* 0x000fea0003800200 */
.L_x_4:
[----:B------:R-:W-:Y:S04]  /*0380*/  BSSY.RECONVERGENT B0, `(.L_x_6) ;  /* 0x000000a000007945 */ /* 0x000fe80003800200 */
        /* <DEDUP_REMOVED lines=9> */
.L_x_7:
[----:B------:R-:W-:Y:S05]  /*0420*/  BSYNC.RECONVERGENT B0 ;  /* 0x0000000000007941 */ /* 0x000fea0003800200 */
.L_x_6:
[----:B------:R-:W3:Y:S01]  /*0430*/  LDCU.64 UR4, c[0x0][0x888] ;  /* 0x00011100ff0477ac */ /* 0x000ee20008000a00 */
[----:B------:R-:W-:Y:S02]  /*0440*/  UISETP.EQ.U32.AND UP2, UPT, UR8, URZ, UPT ;  /* 0x000000ff0800728c */ /* 0x000fe4000bf42070 */
[----:B------:R-:W-:Y:S02]  /*0450*/  UPLOP3.LUT UP3, UPT, UPT, UPT, UPT, 0x80, 0x8 ;  /* 0x000000000008789c */ /* 0x000fe40003f6f070 */
[----:B---3--:R-:W-:-:S04]  /*0460*/  UISETP.NE.U32.AND UP0, UPT, UR4, URZ, UPT ;  /* 0x000000ff0400728c */ /* 0x008fc8000bf05070 */
[----:B------:R-:W-:-:S04]  /*0470*/  UISETP.NE.AND.EX UP1, UPT, UR5, URZ, UPT, UP0 ;  /* 0x000000ff0500728c */ /* 0x000fc8000bf25300 */
[----:B------:R-:W-:-:S04]  /*0480*/  UISETP.EQ.OR.EX UP4, UPT, UR9, URZ, !UP1, UP2 ;  /* 0x000000ff0900728c */ /* 0x000fc8000cf82720 */
[----:B------:R-:W-:-:S06]  /*0490*/  UP2UR UR4, UPR, URZ, 0x10 ;  /* 0x00000010ff047883 */ /* 0x000fcc0008000000 */
[----:B------:R-:W-:Y:S01]  /*04a0*/  MOV R76, UR4 ;  /* 0x00000004004c7c02 */ /* 0x000fe20008000f00 */
[----:B------:R-:W-:Y:S06]  /*04b0*/  BRA.U !UP4, `(.L_x_8) ;  /* 0x000000010c207547 */ /* 0x000fec000b800000 */
[----:B------:R-:W-:Y:S01]  /*04c0*/  UISETP.NE.U32.AND UP0, UPT, UR8, URZ, UPT ;  /* 0x000000ff0800728c */ /* 0x000fe2000bf05070 */
[----:B-----5:R-:W-:Y:S01]  /*04d0*/  FSETP.NEU.AND P0, PT, R27, RZ, PT ;  /* 0x000000ff1b00720b */ /* 0x020fe20003f0d000 */
[----:B------:R-:W-:Y:S02]  /*04e0*/  USEL UR4, URZ, 0xffffffff, UP1 ;  /* 0xffffffffff047887 */ /* 0x000fe40008800000 */
[----:B------:R-:W-:-:S10]  /*04f0*/  UISETP.NE.AND.EX UP2, UPT, UR9, URZ, UPT, UP0 ;  /* 0x000000ff0900728c */ /* 0x000fd4000bf45300 */
[----:B------:R-:W-:Y:S01]  /*0500*/  VOTEU.ANY UP0, P0 ;  /* 0x0000000000ff7886 */ /* 0x000fe20000000100 */
[----:B------:R-:W-:-:S04]  /*0510*/  @!UP2 USEL UR4, URZ, 0xffffffff, UP0 ;  /* 0xffffffffff04a887 */ /* 0x000fc80008000000 */
[----:B------:R-:W-:-:S04]  /*0520*/  ULOP3.LUT UR4, UR4, 0x1, URZ, 0xc0, !UPT ;  /* 0x0000000104047892 */ /* 0x000fc8000f8ec0ff */
[----:B------:R-:W-:-:S11]  /*0530*/  UISETP.NE.U32.AND UP3, UPT, UR4, 0x1, UPT ;  /* 0x000000010400788c */ /* 0x000fd6000bf65070 */
.L_x_8:
[----:B------:R-:W3:Y:S01]  /*0540*/  SHFL.IDX PT, R0, R69, RZ, 0x1f ;  /* 0x00001fff45007589 */ /* 0x000ee200000e0000 */
[----:B------:R-:W-:Y:S02]  /*0550*/  UISETP.NE.AND UP5, UPT, UR18, 0x2, UPT ;  /* 0x000000021200788c */ /* 0x000fe4000bfa5270 */
[----:B------:R-:W-:Y:S02]  /*0560*/  UISETP.NE.AND UP0, UPT, UR18, 0x2, UPT ;  /* 0x000000021200788c */ /* 0x000fe4000bf05270 */
[----:B------:R-:W-:Y:S02]  /*0570*/  UISETP.NE.OR UP2, UPT, UR52, URZ, UP5 ;  /* 0x000000ff3400728c */ /* 0x000fe4000af45670 */
[----:B------:R-:W-:-:S04]  /*0580*/  USEL UR68, URZ, 0x1, UP0 ;  /* 0x00000001ff447887 */ /* 0x000fc80008000000 */
[----:B------:R-:W-:Y:S02]  /*0590*/  PLOP3.LUT P3, PT, P1, PT, UP2, 0xae, 0xea ;  /* 0x0000000000ea781c */ /* 0x000fe40000f6f52e */
[----:B---3--:R-:W-:-:S13]  /*05a0*/  ISETP.NE.AND P0, PT, R0, RZ, PT ;  /* 0x000000ff0000720c */ /* 0x008fda0003f05270 */
[----:B------:R-:W-:Y:S05]  /*05b0*/  @P0 BRA `(.L_x_9) ;  /* 0x0000000000480947 */ /* 0x000fea0003800000 */
[----:B------:R-:W3:Y:S01]  /*05c0*/  S2UR UR5, SR_CgaCtaId ;  /* 0x00000000000579c3 */ /* 0x000ee20000008800 */
[----:B------:R-:W-:Y:S01]  /*05d0*/  UMOV UR4, 0x400 ;  /* 0x0000040000047882 */ /* 0x000fe20000000000 */
[----:B------:R-:W-:Y:S01]  /*05e0*/  UMOV UR6, 0x1 ;  /* 0x0000000100067882 */ /* 0x000fe20000000000 */
[----:B------:R-:W-:Y:S01]  /*05f0*/  ELECT P0, URZ, PT ;  /* 0x0000000000ff782f */ /* 0x000fe20003800000 */
[----:B------:R-:W-:-:S04]  /*0600*/  UIADD3 UR6, UPT, UPT, -UR6, 0x100000, URZ ;  /* 0x0010000006067890 */ /* 0x000fc8000fffe1ff */
[----:B------:R-:W-:Y:S02]  /*0610*/  USHF.L.U32 UR7, UR6, 0xb, URZ ;  /* 0x0000000b06077899 */ /* 0x000fe400080006ff */
[----:B------:R-:W-:Y:S02]  /*0620*/  USHF.L.U32 UR6, UR6, 0x1, URZ ;  /* 0x0000000106067899 */ /* 0x000fe400080006ff */
[----:B---3--:R-:W-:Y:S01]  /*0630*/  ULEA UR4, UR5, UR4, 0x18 ;  /* 0x0000000405047291 */ /* 0x008fe2000f8ec0ff */
[----:B------:R-:W3:Y:S11]  /*0640*/  FENCE.VIEW.ASYNC.S ;  /* 0x00000000000073c6 */ /* 0x000ef60000000000 */
[----:B---3--:R3:W4:Y:S01]  /*0650*/  SYNCS.EXCH.64 URZ, [UR4], UR6 ;  /* 0x0000000604ff75b2 */ /* 0x0087220008000100 */
[----:B------:R3:W1:Y:S01]  /*0660*/  SYNCS.EXCH.64 URZ, [UR4+0x20], UR6 ;  /* 0x0000200604ff75b2 */ /* 0x0006620008000100 */
[----:B------:R3:W1:Y:S01]  /*0670*/  SYNCS.EXCH.64 URZ, [UR4+0x8], UR6 ;  /* 0x0000080604ff75b2 */ /* 0x0006620008000100 */
[----:B------:R3:W1:Y:S01]  /*0680*/  SYNCS.EXCH.64 URZ, [UR4+0x28], UR6 ;  /* 0x0000280604ff75b2 */ /* 0x0006620008000100 */
[----:B------:R3:W1:Y:S01]  /*0690*/  SYNCS.EXCH.64 URZ, [UR4+0x10], UR6 ;  /* 0x0000100604ff75b2 */ /* 0x0006620008000100 */
[----:B------:R3:W1:Y:S01]  /*06a0*/  SYNCS.EXCH.64 URZ, [UR4+0x30], UR6 ;  /* 0x0000300604ff75b2 */ /* 0x0006620008000100 */
[----:B------:R3:W1:Y:S01]  /*06b0*/  SYNCS.EXCH.64 URZ, [UR4+0x18], UR6 ;  /* 0x0000180604ff75b2 */ /* 0x0006620008000100 */
[----:B------:R3:W1:Y:S01]  /*06c0*/  SYNCS.EXCH.64 URZ, [UR4+0x38], UR6 ;  /* 0x0000380604ff75b2 */ /* 0x0006620008000100 */
[----:B------:R-:W-:Y:S01]  /*06d0*/  NOP ;  /* 0x0000000000007918 */ /* 0x000fe20000000000 */
.L_x_9:
[----:B------:R-:W2:Y:S01]  /*06e0*/  SHFL.IDX PT, R0, R69, RZ, 0x1f ;  /* 0x00001fff45007589 */ /* 0x000ea200000e0000 */
[----:B------:R-:W-:Y:S01]  /*06f0*/  NOP ;  /* 0x0000000000007918 */ /* 0x000fe20000000000 */
[----:B--2---:R-:W-:-:S13]  /*0700*/  ISETP.NE.AND P0, PT, R0, 0x1, PT ;  /* 0x000000010000780c */ /* 0x004fda0003f05270 */
[----:B------:R-:W-:Y:S05]  /*0710*/  @P0 BRA `(.L_x_10) ;  /* 0x0000000000580947 */ /* 0x000fea0003800000 */
[----:B------:R-:W2:Y:S01]  /*0720*/  S2UR UR5, SR_CgaCtaId ;  /* 0x00000000000579c3 */ /* 0x000ea20000008800 */
[----:B---3--:R-:W-:Y:S01]  /*0730*/  UMOV UR4, 0x400 ;  /* 0x0000040000047882 */ /* 0x008fe20000000000 */
[----:B------:R-:W-:Y:S01]  /*0740*/  UMOV UR8, 0x20 ;  /* 0x0000002000087882 */ /* 0x000fe20000000000 */
[----:B------:R-:W-:Y:S01]  /*0750*/  UMOV UR6, 0x80 ;  /* 0x0000008000067882 */ /* 0x000fe20000000000 */
[----:B------:R-:W-:-:S04]  /*0760*/  UIADD3 UR8, UPT, UPT, -UR8, 0x100000, URZ ;  /* 0x0010000008087890 */ /* 0x000fc8000fffe1ff */
[----:B------:R-:W-:Y:S02]  /*0770*/  USHF.L.U32 UR9, UR8, 0xb, URZ ;  /* 0x0000000b08097899 */ /* 0x000fe400080006ff */
[----:B------:R-:W-:Y:S02]  /*0780*/  USHF.L.U32 UR8, UR8, 0x1, URZ ;  /* 0x0000000108087899 */ /* 0x000fe400080006ff */
[----:B------:R-:W-:-:S04]  /*0790*/  UIADD3 UR6, UPT, UPT, -UR6, 0x100000, URZ ;  /* 0x0010000006067890 */ /* 0x000fc8000fffe1ff */
[----:B------:R-:W-:Y:S02]  /*07a0*/  USHF.L.U32 UR7, UR6, 0xb, URZ ;  /* 0x0000000b06077899 */ /* 0x000fe400080006ff */
[----:B------:R-:W-:Y:S01]  /*07b0*/  USHF.L.U32 UR6, UR6, 0x1, URZ ;  /* 0x0000000106067899 */ /* 0x000fe200080006ff */
[----:B------:R-:W-:Y:S01]  /*07c0*/  ELECT P0, URZ, PT ;  /* 0x0000000000ff782f */ /* 0x000fe20003800000 */
[----:B--2---:R-:W-:Y:S01]  /*07d0*/  ULEA UR4, UR5, UR4, 0x18 ;  /* 0x0000000405047291 */ /* 0x004fe2000f8ec0ff */
[----:B------:R-:W2:Y:S11]  /*07e0*/  FENCE.VIEW.ASYNC.S ;  /* 0x00000000000073c6 */ /* 0x000eb60000000000 */
[----:B--2---:R2:W3:Y:S01]  /*07f0*/  SYNCS.EXCH.64 URZ, [UR4+0x40], UR8 ;  /* 0x0000400804ff75b2 */ /* 0x0044e20008000100 */
        /* <DEDUP_REMOVED lines=8> */
.L_x_10:
[----:B------:R-:W4:Y:S01]  /*0880*/  SHFL.IDX PT, R0, R69, RZ, 0x1f ;  /* 0x00001fff45007589 */ /* 0x000f2200000e0000 */
[----:B------:R-:W-:Y:S01]  /*0890*/  NOP ;  /* 0x0000000000007918 */ /* 0x000fe20000000000 */
[----:B----4-:R-:W-:-:S13]  /*08a0*/  ISETP.NE.AND P0, PT, R0, 0x3, PT ;  /* 0x000000030000780c */ /* 0x010fda0003f05270 */
[----:B------:R-:W-:Y:S05]  /*08b0*/  @P0 BRA `(.L_x_11) ;  /* 0x0000000000300947 */ /* 0x000fea0003800000 */
[----:B------:R-:W4:Y:S01]  /*08c0*/  S2UR UR5, SR_CgaCtaId ;  /* 0x00000000000579c3 */ /* 0x000f220000008800 */
[----:B--23--:R-:W-:Y:S01]  /*08d0*/  UMOV UR4, 0x400 ;  /* 0x0000040000047882 */ /* 0x00cfe20000000000 */
[----:B------:R-:W-:Y:S01]  /*08e0*/  UMOV UR6, 0x20 ;  /* 0x0000002000067882 */ /* 0x000fe20000000000 */
[----:B------:R-:W-:Y:S01]  /*08f0*/  ELECT P0, URZ, PT ;  /* 0x0000000000ff782f */ /* 0x000fe20003800000 */
[----:B------:R-:W-:-:S04]  /*0900*/  UIADD3 UR6, UPT, UPT, -UR6, 0x100000, URZ ;  /* 0x0010000006067890 */ /* 0x000fc8000fffe1ff */
[----:B------:R-:W-:Y:S02]  /*0910*/  USHF.L.U32 UR7, UR6, 0xb, URZ ;  /* 0x0000000b06077899 */ /* 0x000fe400080006ff */
[----:B------:R-:W-:Y:S02]  /*0920*/  USHF.L.U32 UR6, UR6, 0x1, URZ ;  /* 0x0000000106067899 */ /* 0x000fe400080006ff */
[----:B----4-:R-:W-:Y:S01]  /*0930*/  ULEA UR4, UR5, UR4, 0x18 ;  /* 0x0000000405047291 */ /* 0x010fe2000f8ec0ff */
[----:B------:R-:W2:Y:S11]  /*0940*/  FENCE.VIEW.ASYNC.S ;  /* 0x00000000000073c6 */ /* 0x000eb60000000000 */
[----:B--2---:R4:W2:Y:S01]  /*0950*/  SYNCS.EXCH.64 URZ, [UR4+0x80], UR6 ;  /* 0x0000800604ff75b2 */ /* 0x0048a20008000100 */
[----:B------:R4:W3:Y:S02]  /*0960*/  SYNCS.EXCH.64 URZ, [UR4+0x88], UR6 ;  /* 0x0000880604ff75b2 */ /* 0x0008e40008000100 */
[----:B----4-:R-:W-:Y:S01]  /*0970*/  NOP ;  /* 0x0000000000007918 */ /* 0x010fe20000000000 */
.L_x_11:
[----:B------:R-:W4:Y:S01]  /*0980*/  SHFL.IDX PT, R0, R69, RZ, 0x1f ;  /* 0x00001fff45007589 */ /* 0x000f2200000e0000 */
[----:B------:R-:W-:Y:S01]  /*0990*/  NOP ;  /* 0x0000000000007918 */ /* 0x000fe20000000000 */
[----:B----4-:R-:W-:-:S13]  /*09a0*/  ISETP.NE.AND P0, PT, R0, 0x4, PT ;  /* 0x000000040000780c */ /* 0x010fda0003f05270 */
[----:B------:R-:W-:Y:S05]  /*09b0*/  @P0 BRA `(.L_x_12) ;  /* 0x0000000000440947 */ /* 0x000fea0003800000 */
[----:B------:R-:W4:Y:S01]  /*09c0*/  S2UR UR5, SR_CgaCtaId ;  /* 0x00000000000579c3 */ /* 0x000f220000008800 */
[----:B--23--:R-:W-:Y:S01]  /*09d0*/  UMOV UR4, 0x1e0 ;  /* 0x000001e000047882 */ /* 0x00cfe20000000000 */
[----:B------:R-:W-:Y:S01]  /*09e0*/  UMOV UR6, 0x400 ;  /* 0x0000040000067882 */ /* 0x000fe20000000000 */
[----:B------:R-:W-:Y:S01]  /*09f0*/  USEL UR4, UR4, 0x1a0, UP3 ;  /* 0x000001a004047887 */ /* 0x000fe20009800000 */
[----:B------:R-:W-:Y:S01]  /*0a00*/  UMOV UR8, 0x1 ;  /* 0x0000000100087882 */ /* 0x000fe20000000000 */
[----:B------:R-:W-:Y:S01]  /*0a10*/  ELECT P0, URZ, PT ;  /* 0x0000000000ff782f */ /* 0x000fe20003800000 */
[----:B------:R-:W-:-:S04]  /*0a20*/  UIADD3 UR8, UPT, UPT, -UR8, 0x100000, URZ ;  /* 0x0010000008087890 */ /* 0x000fc8000fffe1ff */
[----:B------:R-:W-:Y:S02]  /*0a30*/  USHF.L.U32 UR9, UR8, 0xb, URZ ;  /* 0x0000000b08097899 */ /* 0x000fe400080006ff */
[----:B------:R-:W-:Y:S02]  /*0a40*/  USHF.L.U32 UR8, UR8, 0x1, URZ ;  /* 0x0000000108087899 */ /* 0x000fe400080006ff */
[----:B----4-:R-:W-:Y:S02]  /*0a50*/  ULEA UR6, UR5, UR6, 0x18 ;  /* 0x0000000605067291 */ /* 0x010fe4000f8ec0ff */
[----:B------:R-:W-:-:S04]  /*0a60*/  UIADD3 UR4, UPT, UPT, -UR4, 0x100000, URZ ;  /* 0x0010000004047890 */ /* 0x000fc8000fffe1ff */
[----:B------:R-:W-:Y:S02]  /*0a70*/  USHF.L.U32 UR5, UR4, 0xb, URZ ;  /* 0x0000000b04057899 */ /* 0x000fe400080006ff */
[----:B------:R-:W-:Y:S01]  /*0a80*/  USHF.L.U32 UR4, UR4, 0x1, URZ ;  /* 0x0000000104047899 */ /* 0x000fe200080006ff */
[----:B------:R-:W2:Y:S03]  /*0a90*/  FENCE.VIEW.ASYNC.S ;  /* 0x00000000000073c6 */ /* 0x000ea60000000000 */
[----:B--2---:R4:W2:Y:S08]  /*0aa0*/  SYNCS.EXCH.64 URZ, [UR6+0x90], UR8 ;  /* 0x0000900806ff75b2 */ /* 0x0048b00008000100 */
[----:B------:R4:W3:Y:S02]  /*0ab0*/  SYNCS.EXCH.64 URZ, [UR6+0x98], UR4 ;  /* 0x0000980406ff75b2 */ /* 0x0008e40008000100 */
[----:B----4-:R-:W-:Y:S01]  /*0ac0*/  NOP ;  /* 0x0000000000007918 */ /* 0x010fe20000000000 */
.L_x_12:
[----:B------:R-:W4:Y:S01]  /*0ad0*/  SHFL.IDX PT, R0, R69, RZ, 0x1f ;  /* 0x00001fff45007589 */ /* 0x000f2200000e0000 */
[----:B------:R-:W-:Y:S01]  /*0ae0*/  ISETP.NE.OR P1, PT, RZ, UR18, !P1 ;  /* 0x00000012ff007c0c */ /* 0x000fe2000cf25670 */
[----:B------:R-:W-:Y:S01]  /*0af0*/  NOP ;  /* 0x0000000000007918 */ /* 0x000fe20000000000 */
[----:B----4-:R-:W-:-:S13]  /*0b00*/  ISETP.NE.AND P0, PT, R0, 0x5, PT ;  /* 0x000000050000780c */ /* 0x010fda0003f05270 */
[----:B------:R-:W-:Y:S05]  /*0b10*/  @P0 BRA `(.L_x_13) ;  /* 0x0000000000480947 */ /* 0x000fea0003800000 */
[----:B------:R-:W4:Y:S01]  /*0b20*/  S2UR UR5, SR_CgaCtaId ;  /* 0x00000000000579c3 */ /* 0x000f220000008800 */
[----:B--23--:R-:W-:Y:S01]  /*0b30*/  UMOV UR4, 0x400 ;  /* 0x0000040000047882 */ /* 0x00cfe20000000000 */
        /* <DEDUP_REMOVED lines=9> */
[----:B----4-:R-:W-:Y:S01]  /*0bd0*/  ULEA UR4, UR5, UR4, 0x18 ;  /* 0x0000000405047291 */ /* 0x010fe2000f8ec0ff */
[----:B------:R-:W2:Y:S11]  /*0be0*/  FENCE.VIEW.ASYNC.S ;  /* 0x00000000000073c6 */ /* 0x000eb60000000000 */
[----:B--2---:R4:W2:Y:S01]  /*0bf0*/  SYNCS.EXCH.64 URZ, [UR4+0xa0], UR6 ;  /* 0x0000a00604ff75b2 */ /* 0x0048a20008000100 */
[----:B------:R4:W3:Y:S01]  /*0c00*/  SYNCS.EXCH.64 URZ, [UR4+0xb0], UR8 ;  /* 0x0000b00804ff75b2 */ /* 0x0008e20008000100 */
[----:B------:R4:W1:Y:S01]  /*0c10*/  SYNCS.EXCH.64 URZ, [UR4+0xa8], UR6 ;  /* 0x0000a80604ff75b2 */ /* 0x0008620008000100 */
[----:B------:R4:W1:Y:S02]  /*0c20*/  SYNCS.EXCH.64 URZ, [UR4+0xb8], UR8 ;  /* 0x0000b80804ff75b2 */ /* 0x0008640008000100 */
[----:B----4-:R-:W-:Y:S01]  /*0c30*/  NOP ;  /* 0x0000000000007918 */ /* 0x010fe20000000000 */
.L_x_13:
[----:B--23--:R-:W2:Y:S01]  /*0c40*/  S2UR UR7, SR_CgaCtaId ;  /* 0x00000000000779c3 */ /* 0x00cea20000008800 */
[----:B------:R-:W-:Y:S01]  /*0c50*/  VOTEU.ALL UP0, P1 ;  /* 0x0000000000ff7886 */ /* 0x000fe20000800000 */
[----:B------:R-:W-:Y:S01]  /*0c60*/  UMOV UR4, 0x20 ;  /* 0x0000002000047882 */ /* 0x000fe20000000000 */
[----:B------:R-:W-:Y:S01]  /*0c70*/  NOP ;  /* 0x0000000000007918 */ /* 0x000fe20000000000 */
[----:B-1----:R-:W-:Y:S01]  /*0c80*/  LOP3.LUT R3, R66, 0x1f, RZ, 0xc0, !PT ;  /* 0x0000001f42037812 */ /* 0x002fe200078ec0ff */
[----:B------:R-:W-:Y:S01]  /*0c90*/  UISETP.NE.AND UP4, UPT, UR18, URZ, UPT ;  /* 0x000000ff1200728c */ /* 0x000fe2000bf85270 */
[----:B------:R-:W-:Y:S01]  /*0ca0*/  @!UP0 UMOV UR6, 0x400 ;  /* 0x0000040000068882 */ /* 0x000fe20000000000 */
[----:B------:R-:W-:-:S04]  /*0cb0*/  @!UP0 UIADD3 UR4, UPT, UPT, -UR4, 0x100000, URZ ;  /* 0x0010000004048890 */ /* 0x000fc8000fffe1ff */
[----:B------:R-:W-:Y:S02]  /*0cc0*/  @!UP0 USHF.L.U32 UR5, UR4, 0xb, URZ ;  /* 0x0000000b04058899 */ /* 0x000fe400080006ff */
[----:B------:R-:W-:Y:S02]  /*0cd0*/  @!UP0 USHF.L.U32 UR4, UR4, 0x1, URZ ;  /* 0x0000000104048899 */ /* 0x000fe400080006ff */
[----:B--2---:R-:W-:Y:S01]  /*0ce0*/  @!UP0 ULEA UR6, UR7, UR6, 0x18 ;  /* 0x0000000607068291 */ /* 0x004fe2000f8ec0ff */
[----:B------:R-:W1:Y:S01]  /*0cf0*/  LDCU UR7, c[0x0][0x36c] ;  /* 0x00006d80ff0777ac */ /* 0x000e620008000800 */
[----:B------:R-:W-:Y:S01]  /*0d00*/  VOTEU.ALL UP0, P1 ;  /* 0x0000000000ff7886 */ /* 0x000fe20000800000 */
[----:B------:R-:W2:Y:S09]  /*0d10*/  FENCE.VIEW.ASYNC.S ;  /* 0x00000000000073c6 */ /* 0x000eb20000000000 */
[----:B--2---:R2:W3:Y:S01]  /*0d20*/  @!UP0 SYNCS.EXCH.64 URZ, [UR6+0xc0], UR4 ;  /* 0x0000c00406ff85b2 */ /* 0x0044e20008000100 */
[----:B-1----:R-:W-:-:S09]  /*0d30*/  UISETP.EQ.U32.AND UP6, UPT, UR7, 0x1, UPT ;  /* 0x000000010700788c */ /* 0x002fd2000bfc2070 */
[----:B--2---:R-:W-:Y:S05]  /*0d40*/  BRA.U !UP6, `(.L_x_14) ;  /* 0x000000010e087547 */ /* 0x004fea000b800000 */
[----:B---3--:R-:W-:Y:S01]  /*0d50*/  UCGABAR_ARV ;  /* 0x00000000000079c7 */ /* 0x008fe20008000000 */
[----:B------:R-:W-:Y:S05]  /*0d60*/  BRA `(.L_x_15) ;  /* 0x0000000000047947 */ /* 0x000fea0003800000 */
.L_x_14:
[----:B---3--:R-:W-:Y:S01]  /*0d70*/  NOP ;  /* 0x0000000000007918 */ /* 0x008fe20000000000 */
.L_x_15:
[----:B------:R-:W1:Y:S01]  /*0d80*/  S2UR UR21, SR_CTAID.X ;  /* 0x00000000001579c3 */ /* 0x000e620000002500 */
[----:B------:R-:W-:-:S05]  /*0d90*/  CS2R.32 R75, SR_CgaSize ;  /* 0x00000000004b7805 */ /* 0x000fca0000008a00 */
[----:B------:R-:W-:-:S05]  /*0da0*/  IMAD R75, R75, -0xa0, RZ ;  /* 0xffffff604b4b7824 */ /* 0x000fca00078e02ff */
[----:B------:R-:W-:-:S14]  /*0db0*/  R2UR UR5, R75 ;  /* 0x000000004b0572ca */ /* 0x000fdc00000e0000 */
[----:B------:R-:W2:Y:S01]  /*0dc0*/  LDCU UR5, c[0x0][UR5+0x2b0] ;  /* 0x00005600050577ac */ /* 0x000ea20008000800 */
[----:B------:R-:W-:-:S05]  /*0dd0*/  CS2R.32 R75, SR_CgaSize ;  /* 0x00000000004b7805 */ /* 0x000fca0000008a00 */
[----:B------:R-:W-:-:S05]  /*0de0*/  IMAD R75, R75, -0xa0, RZ ;  /* 0xffffff604b4b7824 */ /* 0x000fca00078e02ff */
[----:B------:R-:W-:-:S14]  /*0df0*/  R2UR UR4, R75 ;  /* 0x000000004b0472ca */ /* 0x000fdc00000e0000 */
[----:B------:R-:W3:Y:S01]  /*0e00*/  LDCU UR4, c[0x0][UR4+0x2b4] ;  /* 0x00005680040477ac */ /* 0x000ee20008000800 */
[----:B------:R-:W4:Y:S01]  /*0e10*/  S2UR UR20, SR_CTAID.Y ;  /* 0x00000000001479c3 */ /* 0x000f220000002600 */
[----:B------:R-:W-:-:S05]  /*0e20*/  CS2R.32 R75, SR_CgaSize ;  /* 0x00000000004b7805 */ /* 0x000fca0000008a00 */
[----:B------:R-:W-:-:S05]  /*0e30*/  IMAD R75, R75, -0xa0, RZ ;  /* 0xffffff604b4b7824 */ /* 0x000fca00078e02ff */
[----:B------:R-:W-:-:S14]  /*0e40*/  R2UR UR7, R75 ;  /* 0x000000004b0772ca */ /* 0x000fdc00000e0000 */
[----:B------:R-:W3:Y:S01]  /*0e50*/  LDCU UR7, c[0x0][UR7+0x2a0] ;  /* 0x00005400070777ac */ /* 0x000ee20008000800 */
[----:B------:R-:W-:-:S05]  /*0e60*/  CS2R.32 R75, SR_CgaSize ;  /* 0x00000000004b7805 */ /* 0x000fca0000008a00 */
[----:B------:R-:W-:-:S05]  /*0e70*/  IMAD R75, R75, -0xa0, RZ ;  /* 0xffffff604b4b7824 */ /* 0x000fca00078e02ff */
[----:B------:R-:W-:-:S14]  /*0e80*/  R2UR UR8, R75 ;  /* 0x000000004b0872ca */ /* 0x000fdc00000e0000 */
[----:B------:R-:W3:Y:S01]  /*0e90*/  LDCU UR8, c[0x0][UR8+0x2a4] ;  /* 0x00005480080877ac */ /* 0x000ee20008000800 */
[----:B------:R-:W3:Y:S01]  /*0ea0*/  LDCU UR19, c[0x0][0xb24] ;  /* 0x00016480ff1377ac */ /* 0x000ee20008000800 */
[----:B------:R-:W3:Y:S01]  /*0eb0*/  LDCU UR39, c[0x0][0xb24] ;  /* 0x00016480ff2777ac */ /* 0x000ee20008000800 */
[----:B-1----:R-:W-:Y:S01]  /*0ec0*/  I2FP.F32.U32 R2, UR21 ;  /* 0x0000001500027c45 */ /* 0x002fe20008201000 */
[----:B------:R-:W1:Y:S04]  /*0ed0*/  LDCU UR25, c[0x0][0xb30] ;  /* 0x00016600ff1977ac */ /* 0x000e680008000800 */
[----:B--2---:R-:W-:Y:S01]  /*0ee0*/  FMUL R2, R2, UR5 ;  /* 0x0000000502027c20 */ /* 0x004fe20008400000 */
[----:B----4-:R-:W-:-:S05]  /*0ef0*/  I2FP.F32.U32 R0, UR20 ;  /* 0x0000001400007c45 */ /* 0x010fca0008201000 */
[----:B------:R-:W2:Y:S01]  /*0f00*/  F2I.U32.TRUNC.NTZ R2, R2 ;  /* 0x0000000200027305 */ /* 0x000ea2000020f000 */
[----:B---3--:R-:W-:-:S07]  /*0f10*/  FMUL R0, R0, UR4 ;  /* 0x0000000400007c20 */ /* 0x008fce0008400000 */
[----:B------:R-:W3:Y:S01]  /*0f20*/  F2I.U32.TRUNC.NTZ R0, R0 ;  /* 0x0000000000007305 */ /* 0x000ee2000020f000 */
[----:B--2---:R-:W-:Y:S02]  /*0f30*/  R2UR UR4, R2 ;  /* 0x00000000020472ca */ /* 0x004fe400000e0000 */
[----:B------:R-:W-:Y:S02]  /*0f40*/  PRMT R2, RZ, 0x7610, R2 ;  /* 0x00007610ff027816 */ /* 0x000fe40000000002 */
[----:B---3--:R-:W-:Y:S02]  /*0f50*/  R2UR UR6, R0 ;  /* 0x00000000000672ca */ /* 0x008fe400000e0000 */
[----:B------:R-:W-:-:S07]  /*0f60*/  PRMT R0, RZ, 0x7610, R0 ;  /* 0x00007610ff007816 */ /* 0x000fce0000000000 */
[----:B------:R-:W-:-:S04]  /*0f70*/  UIADD3 UR5, UPT, UPT, -UR4, URZ, URZ ;  /* 0x000000ff04057290 */ /* 0x000fc8000fffe1ff */
[----:B------:R-:W-:Y:S02]  /*0f80*/  UIMAD UR5, UR7, UR5, UR21 ;  /* 0x00000005070572a4 */ /* 0x000fe4000f8e0215 */
[----:B------:R-:W-:-:S04]  /*0f90*/  UIADD3 UR4, UPT, UPT, -UR6, URZ, URZ ;  /* 0x000000ff06047290 */ /* 0x000fc8000fffe1ff */
[----:B------:R-:W-:Y:S01]  /*0fa0*/  IMAD.U32 R75, RZ, RZ, UR5 ;  /* 0x00000005ff4b7e24 */ /* 0x000fe2000f8e00ff */
[----:B------:R-:W-:-:S06]  /*0fb0*/  UIMAD UR4, UR8, UR4, UR20 ;  /* 0x00000004080472a4 */ /* 0x000fcc000f8e0214 */
[----:B------:R-:W-:Y:S01]  /*0fc0*/  IMAD.U32 R74, RZ, RZ, UR4 ;  /* 0x00000004ff4a7e24 */ /* 0x000fe2000f8e00ff */
[----:B-1----:R-:W-:Y:S06]  /*0fd0*/  BRA.U UP4, `(.L_x_16) ;  /* 0x0000000104307547 */ /* 0x002fec000b800000 */
[----:B------:R-:W-:Y:S01]  /*0fe0*/  R2UR UR5, R74 ;  /* 0x000000004a0572ca */ /* 0x000fe200000e0000 */
[----:B------:R-:W-:Y:S01]  /*0ff0*/  UMOV UR7, 0x3 ;  /* 0x0000000300077882 */ /* 0x000fe20000000000 */
[----:B------:R-:W-:-:S11]  /*1000*/  R2UR UR4, R75 ;  /* 0x000000004b0472ca */ /* 0x000fd600000e0000 */
[----:B------:R-:W-:-:S04]  /*1010*/  UISETP.NE.AND UP0, UPT, UR5, URZ, UPT ;  /* 0x000000ff0500728c */ /* 0x000fc8000bf05270 */
[----:B------:R-:W-:Y:S02]  /*1020*/  UISETP.LT.U32.OR UP0, UPT, UR4, 0x2, !UP0 ;  /* 0x000000020400788c */ /* 0x000fe4000c701470 */
[----:B------:R-:W-:Y:S02]  /*1030*/  ULOP3.LUT UR4, UR4, 0xfffffffe, URZ, 0xc0, !UPT ;  /* 0xfffffffe04047892 */ /* 0x000fe4000f8ec0ff */
[----:B------:R-:W-:Y:S02]  /*1040*/  USEL UR6, URZ, 0x1, !UP0 ;  /* 0x00000001ff067887 */ /* 0x000fe4000c000000 */
[----:B------:R-:W-:Y:S02]  /*1050*/  USEL UR5, URZ, 0x2, !UP0 ;  /* 0x00000002ff057887 */ /* 0x000fe4000c000000 */
[----:B------:R-:W-:Y:S02]  /*1060*/  USHF.L.U32 UR4, UR7, UR4, URZ ;  /* 0x0000000407047299 */ /* 0x000fe400080006ff */
[----:B------:R-:W-:-:S04]  /*1070*/  UIADD3 UR5, UPT, UPT, UR6, UR5, URZ ;  /* 0x0000000506057290 */ /* 0x000fc8000fffe0ff */
[----:B------:R-:W-:Y:S02]  /*1080*/  IMAD.U32 R0, RZ, RZ, UR4 ;  /* 0x00000004ff007e24 */ /* 0x000fe4000f8e00ff */
[----:B------:R-:W-:-:S07]  /*1090*/  IMAD.U32 R2, RZ, RZ, UR5 ;  /* 0x00000005ff027e24 */ /* 0x000fce000f8e00ff */
.L_x_16:
[----:B------:R-:W1:Y:S01]  /*10a0*/  S2UR UR50, SR_CTAID.Z ;  /* 0x00000000003279c3 */ /* 0x000e620000002700 */
[----:B------:R-:W-:Y:S01]  /*10b0*/  UISETP.GE.AND UP0, UPT, UR19, 0x1, UPT ;  /* 0x000000011300788c */ /* 0x000fe2000bf06270 */
[----:B------:R-:W-:-:S08]  /*10c0*/  UMOV UR24, UR21 ;  /* 0x0000001500187c82 */ /* 0x000fd00008000000 */
[----:B------:R-:W-:Y:S05]  /*10d0*/  BRA.U !UP0, `(.L_x_17) ;  /* 0x0000000108d47547 */ /* 0x000fea000b800000 */
[----:B------:R-:W2:Y:S01]  /*10e0*/  LDCU.128 UR12, c[0x0][0xb10] ;  /* 0x00016200ff0c77ac */ /* 0x000ea20008000c00 */
[----:B------:R-:W3:Y:S01]  /*10f0*/  LDCU UR22, c[0x0][0xb0c] ;  /* 0x00016180ff1677ac */ /* 0x000ee20008000800 */
[----:B------:R-:W4:Y:S01]  /*1100*/  LDCU UR6, c[0x0][0x370] ;  /* 0x00006e00ff0677ac */ /* 0x000f220008000800 */
[----:B------:R-:W1:Y:S01]  /*1110*/  LDCU UR7, c[0x0][0x374] ;  /* 0x00006e80ff0777ac */ /* 0x000e620008000800 */
[----:B------:R-:W1:Y:S01]  /*1120*/  LDCU UR23, c[0x0][0xb20] ;  /* 0x00016400ff1777ac */ /* 0x000e620008000800 */
[----:B--2---:R-:W-:Y:S02]  /*1130*/  UIMAD.WIDE.U32 UR4, UR21, UR12, URZ ;  /* 0x0000000c150472a5 */ /* 0x004fe4000f8e00ff */
[----:B---3--:R-:W-:Y:S01]  /*1140*/  UISETP.NE.AND UP0, UPT, UR22, 0x1, UPT ;  /* 0x000000011600788c */ /* 0x008fe2000bf05270 */
[----:B------:R-:W2:Y:S01]  /*1150*/  LDCU.64 UR8, c[0x0][0xb28] ;  /* 0x00016500ff0877ac */ /* 0x000ea20008000a00 */
[----:B----4-:R-:W-:-:S03]  /*1160*/  UIMAD.WIDE.U32 UR10, UR6, UR12, URZ ;  /* 0x0000000c060a72a5 */ /* 0x010fc6000f8e00ff */
[----:B------:R-:W-:Y:S01]  /*1170*/  UMOV UR4, UR5 ;  /* 0x0000000500047c82 */ /* 0x000fe20008000000 */
[----:B------:R-:W-:Y:S02]  /*1180*/  UISETP.NE.AND UP2, UPT, UR19, 0x1, UPT ;  /* 0x000000011300788c */ /* 0x000fe4000bf45270 */
[----:B------:R-:W-:Y:S01]  /*1190*/  USHF.R.U32.HI UR4, URZ, UR13, UR4 ;  /* 0x0000000dff047299 */ /* 0x000fe20008011604 */
[----:B------:R-:W-:Y:S01]  /*11a0*/  UMOV UR10, UR11 ;  /* 0x0000000b000a7c82 */ /* 0x000fe20008000000 */
[----:B------:R-:W-:Y:S02]  /*11b0*/  UIMAD.WIDE.U32 UR16, UR20, UR15, URZ ;  /* 0x0000000f141072a5 */ /* 0x000fe4000f8e00ff */
[----:B------:R-:W-:Y:S02]  /*11c0*/  USEL UR5, UR21, UR4, !UP0 ;  /* 0x0000000415057287 */ /* 0x000fe4000c000000 */
[----:B------:R-:W-:Y:S02]  /*11d0*/  @UP0 USHF.R.U32.HI UR6, URZ, UR13, UR10 ;  /* 0x0000000dff060299 */ /* 0x000fe4000801160a */
[----:B------:R-:W-:-:S02]  /*11e0*/  UISETP.NE.AND UP0, UPT, UR14, 0x1, UPT ;  /* 0x000000010e00788c */ /* 0x000fc4000bf05270 */
[----:B-1----:R-:W-:Y:S02]  /*11f0*/  UIMAD.WIDE.U32 UR10, UR7, UR15, URZ ;  /* 0x0000000f070a72a5 */ /* 0x002fe4000f8e00ff */
[----:B--2---:R-:W-:Y:S01]  /*1200*/  UIMAD.WIDE.U32 UR12, UR6, UR8, URZ ;  /* 0x00000008060c72a5 */ /* 0x004fe2000f8e00ff */
[----:B------:R-:W-:Y:S01]  /*1210*/  UMOV UR4, UR17 ;  /* 0x0000001100047c82 */ /* 0x000fe20008000000 */
[----:B------:R-:W-:-:S03]  /*1220*/  UIADD3 UR24, UPT, UPT, -UR5, URZ, URZ ;  /* 0x000000ff05187290 */ /* 0x000fc6000fffe1ff */
[----:B------:R-:W-:Y:S01]  /*1230*/  UMOV UR10, UR11 ;  /* 0x0000000b000a7c82 */ /* 0x000fe20008000000 */
[----:B------:R-:W-:Y:S02]  /*1240*/  USHF.R.U32.HI UR4, URZ, UR23, UR4 ;  /* 0x00000017ff047299 */ /* 0x000fe40008011604 */
[----:B------:R-:W-:Y:S01]  /*1250*/  @UP0 USHF.R.U32.HI UR7, URZ, UR23, UR10 ;  /* 0x00000017ff070299 */ /* 0x000fe2000801160a */
[----:B------:R-:W-:Y:S01]  /*1260*/  UMOV UR12, UR13 ;  /* 0x0000000d000c7c82 */ /* 0x000fe20008000000 */
[----:B------:R-:W-:Y:S02]  /*1270*/  USEL UR4, UR20, UR4, !UP0 ;  /* 0x0000000414047287 */ /* 0x000fe4000c000000 */
[----:B------:R-:W-:Y:S02]  /*1280*/  UIMAD.WIDE.U32 UR10, UR7, UR8, URZ ;  /* 0x00000008070a72a5 */ /* 0x000fe4000f8e00ff */
[----:B------:R-:W-:Y:S02]  /*1290*/  @UP2 USHF.R.U32.HI UR6, URZ, UR9, UR12 ;  /* 0x00000009ff062299 */ /* 0x000fe4000801160c */
[----:B------:R-:W-:-:S02]  /*12a0*/  UIMAD.WIDE.U32 UR12, UR4, UR8, URZ ;  /* 0x00000008040c72a5 */ /* 0x000fc4000f8e00ff */
[----:B------:R-:W-:Y:S01]  /*12b0*/  UIMAD UR24, UR22, UR24, UR21 ;  /* 0x00000018161872a4 */ /* 0x000fe2000f8e0215 */
[----:B------:R-:W-:Y:S02]  /*12c0*/  UMOV UR10, UR11 ;  /* 0x0000000b000a7c82 */ /* 0x000fe40008000000 */
[----:B------:R-:W-:Y:S02]  /*12d0*/  @UP2 USHF.R.U32.HI UR7, URZ, UR9, UR10 ;  /* 0x00000009ff072299 */ /* 0x000fe4000801160a */
[----:B------:R-:W-:Y:S02]  /*12e0*/  UIMAD UR10, UR6, UR19, URZ ;  /* 0x00000013060a72a4 */ /* 0x000fe4000f8e02ff */
[----:B------:R-:W-:-:S04]  /*12f0*/  UIMAD UR7, UR7, UR19, URZ ;  /* 0x00000013070772a4 */ /* 0x000fc8000f8e02ff */
[----:B------:R-:W-:-:S03]  /*1300*/  UISETP.GE.AND UP0, UPT, UR4, UR7, UPT ;  /* 0x000000070400728c */ /* 0x000fc6000bf06270 */
[----:B------:R-:W-:Y:S01]  /*1310*/  UMOV UR7, UR13 ;  /* 0x0000000d00077c82 */ /* 0x000fe20008000000 */
[----:B------:R-:W-:Y:S02]  /*1320*/  UISETP.GE.OR UP0, UPT, UR5, UR10, UP0 ;  /* 0x0000000a0500728c */ /* 0x000fe40008706670 */
[----:B------:R-:W-:Y:S02]  /*1330*/  UIMAD.WIDE.U32 UR10, UR5, UR8, URZ ;  /* 0x00000008050a72a5 */ /* 0x000fe4000f8e00ff */
[----:B------:R-:W-:Y:S02]  /*1340*/  USHF.R.U32.HI UR7, URZ, UR9, UR7 ;  /* 0x00000009ff077299 */ /* 0x000fe40008011607 */
[----:B------:R-:W-:Y:S02]  /*1350*/  UIADD3 UR10, UPT, UPT, -UR4, URZ, URZ ;  /* 0x000000ff040a7290 */ /* 0x000fe4000fffe1ff */
[----:B------:R-:W-:Y:S02]  /*1360*/  USEL UR7, UR4, UR7, !UP2 ;  /* 0x0000000704077287 */ /* 0x000fe4000d000000 */
[----:B------:R-:W-:Y:S01]  /*1370*/  UIMAD UR10, UR14, UR10, UR20 ;  /* 0x0000000a0e0a72a4 */ /* 0x000fe2000f8e0214 */
[----:B------:R-:W-:-:S02]  /*1380*/  @!UP0 UMOV UR8, UR11 ;  /* 0x0000000b00088c82 */ /* 0x000fc40008000000 */
[----:B------:R-:W-:Y:S02]  /*1390*/  @!UP0 USHF.R.U32.HI UR8, URZ, UR9, UR8 ;  /* 0x00000009ff088299 */ /* 0x000fe40008011608 */
[----:B------:R-:W-:Y:S02]  /*13a0*/  UIADD3 UR9, UPT, UPT, -UR7, URZ, URZ ;  /* 0x000000ff07097290 */ /* 0x000fe4000fffe1ff */
[----:B------:R-:W-:Y:S02]  /*13b0*/  @!UP0 USEL UR8, UR5, UR8, !UP2 ;  /* 0x0000000805088287 */ /* 0x000fe4000d000000 */
[----:B------:R-:W-:Y:S02]  /*13c0*/  UIMAD UR9, UR19, UR9, UR4 ;  /* 0x00000009130972a4 */ /* 0x000fe4000f8e0204 */
[----:B------:R-:W-:Y:S02]  /*13d0*/  @!UP0 UIADD3 UR7, UPT, UPT, UR7, -UR8, URZ ;  /* 0x8000000807078290 */ /* 0x000fe4000fffe0ff */
[----:B------:R-:W-:-:S02]  /*13e0*/  @!UP0 UIMAD UR6, UR9, UR6, UR8 ;  /* 0x00000006090682a4 */ /* 0x000fc4000f8e0208 */
[----:B------:R-:W-:-:S04]  /*13f0*/  @!UP0 UIMAD UR4, UR7, UR19, UR5 ;  /* 0x00000013070482a4 */ /* 0x000fc8000f8e0205 */
[----:B------:R-:W-:Y:S01]  /*1400*/  UIMAD UR20, UR4, UR14, UR10 ;  /* 0x0000000e041472a4 */ /* 0x000fe2000f8e020a */
[----:B------:R-:W-:Y:S02]  /*1410*/  @!UP0 UMOV UR5, UR6 ;  /* 0x0000000600058c82 */ /* 0x000fe40008000000 */
[----:B------:R-:W-:-:S12]  /*1420*/  UIMAD UR24, UR5, UR22, UR24 ;  /* 0x00000016051872a4 */ /* 0x000fd8000f8e0218 */
.L_x_17:
[----:B------:R-:W-:-:S09]  /*1430*/  UISETP.NE.AND UP0, UPT, UR25, 0x1, UPT ;  /* 0x000000011900788c */ /* 0x000fd2000bf05270 */
[----:B------:R-:W-:Y:S05]  /*1440*/  BRA.U UP0, `(.L_x_18) ;  /* 0x0000000100407547 */ /* 0x000fea000b800000 */
[----:B------:R-:W2:Y:S01]  /*1450*/  LDCU.128 UR8, c[0x0][0xb10] ;  /* 0x00016200ff0877ac */ /* 0x000ea20008000c00 */
[----:B------:R-:W3:Y:S01]  /*1460*/  LDCU UR12, c[0x0][0xb0c] ;  /* 0x00016180ff0c77ac */ /* 0x000ee20008000800 */
[----:B------:R-:W4:Y:S01]  /*1470*/  LDCU UR13, c[0x0][0xb20] ;  /* 0x00016400ff0d77ac */ /* 0x000f220008000800 */
[----:B--2---:R-:W-:Y:S02]  /*1480*/  UIMAD.WIDE.U32 UR4, UR24, UR8, URZ ;  /* 0x00000008180472a5 */ /* 0x004fe4000f8e00ff */
[----:B------:R-:W-:Y:S02]  /*1490*/  UIMAD.WIDE.U32 UR6, UR20, UR11, URZ ;  /* 0x0000000b140672a5 */ /* 0x000fe4000f8e00ff */
[----:B---3--:R-:W-:Y:S02]  /*14a0*/  UISETP.NE.AND UP0, UPT, UR12, 0x1, UPT ;  /* 0x000000010c00788c */ /* 0x008fe4000bf05270 */
[----:B------:R-:W-:-:S03]  /*14b0*/  USHF.R.U32.HI UR5, URZ, UR9, UR5 ;  /* 0x00000009ff057299 */ /* 0x000fc60008011605 */
[----:B------:R-:W-:Y:S01]  /*14c0*/  UMOV UR4, UR7 ;  /* 0x0000000700047c82 */ /* 0x000fe20008000000 */
[----:B------:R-:W-:Y:S02]  /*14d0*/  USEL UR5, UR24, UR5, !UP0 ;  /* 0x0000000518057287 */ /* 0x000fe4000c000000 */
[----:B------:R-:W-:Y:S02]  /*14e0*/  UISETP.NE.AND UP0, UPT, UR10, 0x1, UPT ;  /* 0x000000010a00788c */ /* 0x000fe4000bf05270 */
[----:B----4-:R-:W-:-:S04]  /*14f0*/  USHF.R.U32.HI UR4, URZ, UR13, UR4 ;  /* 0x0000000dff047299 */ /* 0x010fc80008011604 */
[----:B------:R-:W-:-:S04]  /*1500*/  USEL UR4, UR20, UR4, !UP0 ;  /* 0x0000000414047287 */ /* 0x000fc8000c000000 */
[----:B------:R-:W-:Y:S02]  /*1510*/  UIADD3 UR6, UPT, UPT, -UR4, UR5, URZ ;  /* 0x0000000504067290 */ /* 0x000fe4000fffe1ff */
[----:B------:R-:W-:Y:S02]  /*1520*/  UIADD3 UR4, UPT, UPT, UR4, -UR5, URZ ;  /* 0x8000000504047290 */ /* 0x000fe4000fffe0ff */
[----:B------:R-:W-:Y:S02]  /*1530*/  UIMAD UR20, UR6, UR10, UR20 ;  /* 0x0000000a061472a4 */ /* 0x000fe4000f8e0214 */
[----:B------:R-:W-:-:S12]  /*1540*/  UIMAD UR24, UR4, UR12, UR24 ;  /* 0x0000000c041872a4 */ /* 0x000fd8000f8e0218 */
.L_x_18:
[----:B------:R-:W-:Y:S05]  /*1550*/  BRA.U !UP6, `(.L_x_19) ;  /* 0x000000010e0c7547 */ /* 0x000fea000b800000 */
[----:B------:R-:W-:Y:S01]  /*1560*/  UCGABAR_WAIT ;  /* 0x0000000000007dc7 */ /* 0x000fe20008000000 */
[----:B------:R-:W-:Y:S01]  /*1570*/  CCTL.IVALL ;  /* 0x00000000ff00798f */ /* 0x000fe20002000000 */
[----:B------:R-:W-:Y:S05]  /*1580*/  BRA `(.L_x_20) ;  /* 0x0000000000047947 */ /* 0x000fea0003800000 */
.L_x_19:
[----:B------:R-:W-:Y:S06]  /*1590*/  BAR.SYNC.DEFER_BLOCKING 0x0 ;  /* 0x0000000000007b1d */ /* 0x000fec0000010000 */
.L_x_20:
[----:B------:R-:W-:Y:S05]  /*15a0*/  BRA.U UP5, `(.L_x_21) ;  /* 0x0000001d05407547 */ /* 0x000fea000b800000 */
[----:B------:R-:W2:Y:S01]  /*15b0*/  LDCU UR7, c[0x0][0x390] ;  /* 0x00007200ff0777ac */ /* 0x000ea20008000800 */
[----:B------:R-:W-:Y:S01]  /*15c0*/  PLOP3.LUT P1, PT, PT, PT, UP3, 0x80, 0x8 ;  /* 0x000000000008781c */ /* 0x000fe20003f2f038 */
[----:B------:R-:W-:Y:S01]  /*15d0*/  IMAD.MOV.U32 R2, RZ, RZ, RZ ;  /* 0x000000ffff027224 */ /* 0x000fe200078e00ff */
[----:B------:R-:W-:Y:S01]  /*15e0*/  ISETP.EQ.OR P2, PT, R3, RZ, P3 ;  /* 0x000000ff0300720c */ /* 0x000fe20001f42670 */
[----:B------:R-:W3:Y:S01]  /*15f0*/  LDCU UR6, c[0x0][0x5c0] ;  /* 0x0000b800ff0677ac */ /* 0x000ee20008000800 */
[----:B------:R-:W-:Y:S01]  /*1600*/  PLOP3.LUT P1, PT, P1, PT, PT, 0x8, 0x80 ;  /* 0x000000000080781c */ /* 0x000fe20000f2e170 */
[----:B------:R-:W-:Y:S02]  /*1610*/  UISETP.NE.AND UP0, UPT, UR18, URZ, UPT ;  /* 0x000000ff1200728c */ /* 0x000fe4000bf05270 */
[----:B------:R-:W-:Y:S02]  /*1620*/  USHF.L.U32 UR8, UR21, 0x6, URZ ;  /* 0x0000000615087899 */ /* 0x000fe400080006ff */
[----:B------:R-:W-:Y:S01]  /*1630*/  USEL UR59, UR68, 0x2, UP0 ;  /* 0x00000002443b7887 */ /* 0x000fe20008000000 */
[----:B------:R-:W4:Y:S01]  /*1640*/  LDCU UR67, c[0x0][0x370] ;  /* 0x00006e00ff4377ac */ /* 0x000f220008000800 */
[----:B--2---:R-:W-:Y:S01]  /*1650*/  UIADD3 UR5, UPT, UPT, UR7, 0x3f, URZ ;  /* 0x0000003f07057890 */ /* 0x004fe2000fffe0ff */
[----:B------:R-:W2:Y:S03]  /*1660*/  LDCU.64 UR60, c[0x0][0x348] ;  /* 0x00006900ff3c77ac */ /* 0x000ea60008000a00 */
[----:B------:R-:W-:-:S02]  /*1670*/  USHF.R.S32.HI UR4, URZ, 0x1f, UR5 ;  /* 0x0000001fff047899 */ /* 0x000fc40008011405 */
[----:B---3--:R-:W-:Y:S02]  /*1680*/  UIADD3 UR6, UPT, UPT, UR6, 0x7f, URZ ;  /* 0x0000007f06067890 */ /* 0x008fe4000fffe0ff */
[----:B------:R-:W-:Y:S02]  /*1690*/  ULEA.HI UR4, UR4, UR5, URZ, 0x6 ;  /* 0x0000000504047291 */ /* 0x000fe4000f8f30ff */
[----:B------:R-:W-:Y:S02]  /*16a0*/  UIADD3 UR5, UPT, UPT, UR7, -0x1, URZ ;  /* 0xffffffff07057890 */ /* 0x000fe4000fffe0ff */
[----:B------:R-:W-:Y:S02]  /*16b0*/  USHF.R.S32.HI UR69, URZ, 0x6, UR4 ;  /* 0x00000006ff457899 */ /* 0x000fe40008011404 */
[----:B------:R-:W-:Y:S02]  /*16c0*/  UISETP.GE.U32.AND UP1, UPT, UR5, -0x7f, UPT ;  /* 0xffffff810500788c */ /* 0x000fe4000bf26070 */
[----:B------:R-:W-:-:S02]  /*16d0*/  UISETP.LT.U32.AND UP0, UPT, UR69, 0x4, UPT ;  /* 0x000000044500788c */ /* 0x000fc4000bf01070 */
[----:B------:R-:W-:Y:S02]  /*16e0*/  USHF.R.S32.HI UR4, URZ, 0x1f, UR6 ;  /* 0x0000001fff047899 */ /* 0x000fe40008011406 */
[----:B------:R-:W-:Y:S02]  /*16f0*/  USEL UR68, UR69, 0x4, UP0 ;  /* 0x0000000445447887 */ /* 0x000fe40008000000 */
[----:B------:R-:W-:Y:S02]  /*1700*/  ULEA.HI UR4, UR4, UR6, URZ, 0x7 ;  /* 0x0000000604047291 */ /* 0x000fe4000f8f38ff */
[----:B------:R-:W-:Y:S02]  /*1710*/  UIADD3 UR58, UPT, UPT, UR68, -0x1, URZ ;  /* 0xffffffff443a7890 */ /* 0x000fe4000fffe0ff */
[----:B------:R-:W-:Y:S02]  /*1720*/  @UP1 UIADD3 UR58, UPT, UPT, UR68, URZ, URZ ;  /* 0x000000ff443a1290 */ /* 0x000fe4000fffe0ff */
[----:B------:R-:W-:-:S02]  /*1730*/  USHF.L.U32 UR73, UR21, 0x7, URZ ;  /* 0x0000000715497899 */ /* 0x000fc400080006ff */
[----:B------:R-:W-:Y:S01]  /*1740*/  UIADD3 UR72, UPT, UPT, UR7, 0x7e, URZ ;  /* 0x0000007e07487890 */ /* 0x000fe2000fffe0ff */
[----:B------:R-:W3:Y:S01]  /*1750*/  LDCU UR66, c[0x0][0x374] ;  /* 0x00006e80ff4277ac */ /* 0x000ee20008000800 */
[----:B------:R-:W-:Y:S02]  /*1760*/  ULOP3.LUT UR71, UR8, 0x40, URZ, 0xc0, !UPT ;  /* 0x0000004008477892 */ /* 0x000fe4000f8ec0ff */
[----:B------:R-:W-:Y:S02]  /*1770*/  USHF.R.S32.HI UR65, URZ, 0x7, UR4 ;  /* 0x00000007ff417899 */ /* 0x000fe40008011404 */
[----:B------:R-:W-:Y:S02]  /*1780*/  UIADD3 UR70, UPT, UPT, UR69, -UR68, URZ ;  /* 0x8000004445467290 */ /* 0x000fe4000fffe0ff */
[----:B------:R-:W-:Y:S01]  /*1790*/  UIADD3 UR58, UPT, UPT, UR58, 0x1, URZ ;  /* 0x000000013a3a7890 */ /* 0x000fe2000fffe0ff */
[----:B------:R-:W-:Y:S01]  /*17a0*/  UMOV UR32, 0x1 ;  /* 0x0000000100207882 */ /* 0x000fe20000000000 */
[----:B--2-4-:R-:W-:-:S10]  /*17b0*/  UMOV UR35, URZ ;  /* 0x000000ff00237c82 */ /* 0x014fd40008000000 */
.L_x_39:
[----:B------:R-:W-:Y:S01]  /*17c0*/  IMAD.U32 R4, RZ, RZ, UR65 ;  /* 0x00000041ff047e24 */ /* 0x000fe2000f8e00ff */
[----:B------:R-:W2:Y:S04]  /*17d0*/  LDCU UR56, c[0x0][0x5c4] ;  /* 0x0000b880ff3877ac */ /* 0x000ea80008000800 */
[-C--:B------:R-:W-:Y:S01]  /*17e0*/  IABS R0, R4.reuse ;  /* 0x0000000400007213 */ /* 0x080fe20000000000 */
[----:B------:R-:W-:Y:S01]  /*17f0*/  UMOV UR33, 0x400 ;  /* 0x0000040000217882 */ /* 0x000fe20000000000 */
[----:B------:R-:W-:Y:S01]  /*1800*/  IABS R4, R4 ;  /* 0x0000000400047213 */ /* 0x000fe20000000000 */
[----:B------:R-:W-:Y:S01]  /*1810*/  UMOV UR14, URZ ;  /* 0x000000ff000e7c82 */ /* 0x000fe20008000000 */
[----:B------:R-:W-:Y:S01]  /*1820*/  R2UR UR6, R0 ;  /* 0x00000000000672ca */ /* 0x000fe200000e0000 */
[----:B--2---:R-:W-:-:S12]  /*1830*/  IMAD.U32 R3, RZ, RZ, UR56 ;  /* 0x00000038ff037e24 */ /* 0x004fd8000f8e00ff */
[----:B------:R-:W2:Y:S08]  /*1840*/  I2F.RP R6, UR6 ;  /* 0x0000000600067d06 */ /* 0x000eb00008209400 */
[----:B--2---:R-:W2:Y:S02]  /*1850*/  MUFU.RCP R5, R6 ;  /* 0x0000000600057308 */ /* 0x004ea40000001000 */
[----:B--2---:R-:W-:-:S06]  /*1860*/  VIADD R5, R5, 0xffffffe ;  /* 0x0ffffffe05057836 */ /* 0x004fcc0000000000 */
[----:B------:R-:W2:Y:S02]  /*1870*/  F2I.FTZ.U32.TRUNC.NTZ R0, R5 ;  /* 0x0000000500007305 */ /* 0x000ea4000021f000 */
[----:B--2---:R-:W-:Y:S02]  /*1880*/  R2UR UR5, R0 ;  /* 0x00000000000572ca */ /* 0x004fe400000e0000 */
[----:B------:R-:W-:Y:S01]  /*1890*/  IABS R0, R3 ;  /* 0x0000000300007213 */ /* 0x000fe20000000000 */
[----:B------:R-:W-:-:S03]  /*18a0*/  IMAD.U32 R3, RZ, RZ, UR20 ;  /* 0x00000014ff037e24 */ /* 0x000fc6000f8e00ff */
[----:B------:R-:W-:Y:S01]  /*18b0*/  R2UR UR8, R0 ;  /* 0x00000000000872ca */ /* 0x000fe200000e0000 */
[----:B------:R-:W-:Y:S01]  /*18c0*/  IMAD.MOV R0, RZ, RZ, -R4 ;  /* 0x000000ffff007224 */ /* 0x000fe200078e0a04 */
[----:B------:R-:W-:-:S04]  /*18d0*/  IABS R3, R3 ;  /* 0x0000000300037213 */ /* 0x000fc80000000000 */
[----:B------:R-:W-:Y:S01]  /*18e0*/  R2UR UR9, R3 ;  /* 0x00000000030972ca */ /* 0x000fe200000e0000 */
[----:B------:R-:W-:-:S04]  /*18f0*/  UIADD3 UR4, UPT, UPT, URZ, -UR5, URZ ;  /* 0x80000005ff047290 */ /* 0x000fc8000fffe0ff */
[----:B------:R-:W-:Y:S02]  /*1900*/  UIMAD UR7, UR4, UR6, URZ ;  /* 0x00000006040772a4 */ /* 0x000fe4000f8e02ff */
[----:B------:R-:W2:Y:S01]  /*1910*/  I2F.RP R3, UR8 ;  /* 0x0000000800037d06 */ /* 0x000ea20008209400 */
[----:B------:R-:W-:Y:S02]  /*1920*/  UMOV UR4, URZ ;  /* 0x000000ff00047c82 */ /* 0x000fe40008000000 */
[----:B------:R-:W-:Y:S02]  /*1930*/  UIMAD.WIDE.U32 UR4, UR5, UR7, UR4 ;  /* 0x00000007050472a5 */ /* 0x000fe4000f8e0004 */
[----:B------:R-:W-:-:S05]  /*1940*/  R2UR UR7, R0 ;  /* 0x00000000000772ca */ /* 0x000fca00000e0000 */
[----:B------:R-:W-:Y:S02]  /*1950*/  UMOV UR4, UR5 ;  /* 0x0000000500047c82 */ /* 0x000fe40008000000 */
[----:B------:R-:W-:Y:S01]  /*1960*/  UIMAD.WIDE.U32 UR4, UR4, UR9, URZ ;  /* 0x00000009040472a5 */ /* 0x000fe2000f8e00ff */
[----:B--2---:R-:W2:Y:S06]  /*1970*/  MUFU.RCP R0, R3 ;  /* 0x0000000300007308 */ /* 0x004eac0000001000 */
[----:B------:R-:W-:Y:S02]  /*1980*/  UMOV UR4, UR5 ;  /* 0x0000000500047c82 */ /* 0x000fe40008000000 */
[----:B------:R-:W-:-:S04]  /*1990*/  UIMAD UR5, UR4, UR7, UR9 ;  /* 0x00000007040572a4 */ /* 0x000fc8000f8e0209 */
[----:B------:R-:W-:Y:S01]  /*19a0*/  UISETP.GT.U32.AND UP0, UPT, UR6, UR5, UPT ;  /* 0x000000050600728c */ /* 0x000fe2000bf04070 */
[----:B--2---:R-:W-:Y:S02]  /*19b0*/  VIADD R0, R0, 0xffffffe ;  /* 0x0ffffffe00007836 */ /* 0x004fe40000000000 */
[----:B------:R-:W-:-:S08]  /*19c0*/  IMAD.U32 R3, RZ, RZ, UR32 ;  /* 0x00000020ff037e24 */ /* 0x000fd0000f8e00ff */
[----:B------:R-:W-:Y:S01]  /*19d0*/  @!UP0 UIADD3 UR5, UPT, UPT, UR5, -UR6, URZ ;  /* 0x8000000605058290 */ /* 0x000fe2000fffe0ff */
[----:B------:R-:W2:Y:S01]  /*19e0*/  F2I.FTZ.U32.TRUNC.NTZ R0, R0 ;  /* 0x0000000000007305 */ /* 0x000ea2000021f000 */
[----:B------:R-:W-:Y:S01]  /*19f0*/  @!UP0 UIADD3 UR4, UPT, UPT, UR4, 0x1, URZ ;  /* 0x0000000104048890 */ /* 0x000fe2000fffe0ff */
[----:B------:R-:W-:Y:S01]  /*1a00*/  SHF.L.U32 R3, R3, 0x1f, RZ ;  /* 0x0000001f03037819 */ /* 0x000fe200000006ff */
[----:B------:R-:W-:Y:S01]  /*1a10*/  UISETP.GE.U32.AND UP1, UPT, UR5, UR6, UPT ;  /* 0x000000060500728c */ /* 0x000fe2000bf26070 */
[----:B------:R-:W4:Y:S01]  /*1a20*/  S2UR UR6, SR_CgaCtaId ;  /* 0x00000000000679c3 */ /* 0x000f220000008800 */
[----:B------:R-:W-:-:S04]  /*1a30*/  ULOP3.LUT UR5, UR20, UR65, URZ, 0x3c, !UPT ;  /* 0x0000004114057292 */ /* 0x000fc8000f8e3cff */
[----:B------:R-:W-:-:S05]  /*1a40*/  UISETP.GE.AND UP0, UPT, UR5, URZ, UPT ;  /* 0x000000ff0500728c */ /* 0x000fca000bf06270 */
[----:B------:R-:W-:Y:S01]  /*1a50*/  @UP1 UIADD3 UR4, UPT, UPT, UR4, 0x1, URZ ;  /* 0x0000000104041890 */ /* 0x000fe2000fffe0ff */
[----:B--2---:R-:W-:Y:S01]  /*1a60*/  R2UR UR7, R0 ;  /* 0x00000000000772ca */ /* 0x004fe200000e0000 */
[----:B------:R-:W-:-:S05]  /*1a70*/  UISETP.NE.AND UP1, UPT, UR65, URZ, UPT ;  /* 0x000000ff4100728c */ /* 0x000fca000bf25270 */
[----:B------:R-:W-:Y:S02]  /*1a80*/  UMOV UR5, UR4 ;  /* 0x0000000400057c82 */ /* 0x000fe40008000000 */
[----:B------:R-:W-:-:S04]  /*1a90*/  @!UP0 UIADD3 UR5, UPT, UPT, -UR5, URZ, URZ ;  /* 0x000000ff05058290 */ /* 0x000fc8000fffe1ff */
[----:B------:R-:W-:Y:S02]  /*1aa0*/  @!UP1 ULOP3.LUT UR5, URZ, UR65, URZ, 0x33, !UPT ;  /* 0x00000041ff059292 */ /* 0x000fe4000f8e33ff */
[----:B----4-:R-:W-:Y:S02]  /*1ab0*/  ULEA UR33, UR6, UR33, 0x18 ;  /* 0x0000002106217291 */ /* 0x010fe4000f8ec0ff */
[----:B------:R-:W-:Y:S02]  /*1ac0*/  UIADD3 UR4, UPT, UPT, URZ, -UR7, URZ ;  /* 0x80000007ff047290 */ /* 0x000fe4000fffe0ff */
[----:B------:R-:W-:Y:S01]  /*1ad0*/  IMAD.U32 R0, RZ, RZ, UR5 ;  /* 0x00000005ff007e24 */ /* 0x000fe2000f8e00ff */
[----:B------:R-:W-:Y:S02]  /*1ae0*/  ULEA UR6, UR35, UR33, 0x3 ;  /* 0x0000002123067291 */ /* 0x000fe4000f8e18ff */
[----:B------:R-:W-:Y:S02]  /*1af0*/  UIMAD UR4, UR4, UR8, URZ ;  /* 0x00000008040472a4 */ /* 0x000fe4000f8e02ff */
[----:B------:R-:W-:-:S04]  /*1b00*/  IABS R0, R0 ;  /* 0x0000000000007213 */ /* 0x000fc80000000000 */
[----:B------:R-:W-:Y:S01]  /*1b10*/  R2UR UR9, R0 ;  /* 0x00000000000972ca */ /* 0x000fe200000e0000 */
[----:B------:R2:W4:Y:S01]  /*1b20*/  SYNCS.PHASECHK.TRANS64.TRYWAIT P0, [UR6+0x20], R3 ;  /* 0x00002003ff0075a7 */ /* 0x0005220008001106 */
[----:B------:R-:W-:Y:S02]  /*1b30*/  UMOV UR6, URZ ;  /* 0x000000ff00067c82 */ /* 0x000fe40008000000 */
[----:B------:R-:W-:-:S07]  /*1b40*/  UIMAD.WIDE.U32 UR6, UR7, UR4, UR6 ;  /* 0x00000004070672a5 */ /* 0x000fce000f8e0006 */
[----:B------:R-:W-:Y:S02]  /*1b50*/  UMOV UR6, UR7 ;  /* 0x0000000700067c82 */ /* 0x000fe40008000000 */
[----:B------:R-:W-:-:S07]  /*1b60*/  UIMAD.WIDE.U32 UR6, UR6, UR9, URZ ;  /* 0x00000009060672a5 */ /* 0x000fce000f8e00ff */
[----:B------:R-:W-:Y:S02]  /*1b70*/  UMOV UR4, UR7 ;  /* 0x0000000700047c82 */ /* 0x000fe40008000000 */
[----:B------:R-:W-:-:S04]  /*1b80*/  UIADD3 UR6, UPT, UPT, -UR4, URZ, URZ ;  /* 0x000000ff04067290 */ /* 0x000fc8000fffe1ff */
[----:B------:R-:W-:-:S04]  /*1b90*/  UIMAD UR6, UR8, UR6, UR9 ;  /* 0x00000006080672a4 */ /* 0x000fc8000f8e0209 */
[----:B------:R-:W-:-:S11]  /*1ba0*/  UISETP.GT.U32.AND UP0, UPT, UR8, UR6, UPT ;  /* 0x000000060800728c */ /* 0x000fd6000bf04070 */
[----:B------:R-:W-:Y:S02]  /*1bb0*/  @!UP0 UIADD3 UR6, UPT, UPT, UR6, -UR8, URZ ;  /* 0x8000000806068290 */ /* 0x000fe4000fffe0ff */
[----:B------:R-:W-:Y:S02]  /*1bc0*/  @!UP0 UIADD3 UR4, UPT, UPT, UR4, 0x1, URZ ;  /* 0x0000000104048890 */ /* 0x000fe4000fffe0ff */
[----:B------:R-:W-:Y:S02]  /*1bd0*/  UISETP.GE.U32.AND UP1, UPT, UR6, UR8, UPT ;  /* 0x000000080600728c */ /* 0x000fe4000bf26070 */
[----:B------:R-:W-:-:S04]  /*1be0*/  ULOP3.LUT UR6, UR5, UR56, URZ, 0x3c, !UPT ;  /* 0x0000003805067292 */ /* 0x000fc8000f8e3cff */
[----:B------:R-:W-:Y:S02]  /*1bf0*/  UISETP.GE.AND UP0, UPT, UR6, URZ, UPT ;  /* 0x000000ff0600728c */ /* 0x000fe4000bf06270 */
[----:B------:R-:W-:-:S03]  /*1c00*/  ULEA.HI UR6, UR24, UR24, URZ, 0x1 ;  /* 0x0000001818067291 */ /* 0x000fc6000f8f08ff */
[----:B------:R-:W-:Y:S02]  /*1c10*/  @UP1 UIADD3 UR4, UPT, UPT, UR4, 0x1, URZ ;  /* 0x0000000104041890 */ /* 0x000fe4000fffe0ff */
[----:B------:R-:W-:Y:S02]  /*1c20*/  UISETP.NE.AND UP1, UPT, UR56, URZ, UPT ;  /* 0x000000ff3800728c */ /* 0x000fe4000bf25270 */
[----:B------:R-:W-:-:S03]  /*1c30*/  USHF.L.U32 UR6, UR6, 0x7, URZ ;  /* 0x0000000706067899 */ /* 0x000fc600080006ff */
[----:B------:R-:W-:Y:S01]  /*1c40*/  UMOV UR62, UR4 ;  /* 0x00000004003e7c82 */ /* 0x000fe20008000000 */
[----:B------:R-:W-:Y:S02]  /*1c50*/  UIADD3 UR4, UPT, UPT, -UR5, URZ, URZ ;  /* 0x000000ff05047290 */ /* 0x000fe4000fffe1ff */
[----:B------:R-:W-:Y:S02]  /*1c60*/  @!UP0 UIADD3 UR62, UPT, UPT, -UR62, URZ, URZ ;  /* 0x000000ff3e3e8290 */ /* 0x000fe4000fffe1ff */
[----:B------:R-:W-:Y:S02]  /*1c70*/  UISETP.GE.U32.AND UP0, UPT, UR72, 0x7f, UPT ;  /* 0x0000007f4800788c */ /* 0x000fe4000bf06070 */
[----:B------:R-:W-:Y:S02]  /*1c80*/  @!UP1 ULOP3.LUT UR62, URZ, UR56, URZ, 0x33, !UPT ;  /* 0x00000038ff3e9292 */ /* 0x000fe4000f8e33ff */
[----:B------:R-:W-:Y:S02]  /*1c90*/  ULOP3.LUT UR42, UR6, 0xffffff00, URZ, 0xc0, !UPT ;  /* 0xffffff00062a7892 */ /* 0x000fe4000f8ec0ff */
[----:B------:R-:W-:-:S02]  /*1ca0*/  UIMAD UR4, UR65, UR4, UR20 ;  /* 0x00000004410472a4 */ /* 0x000fc4000f8e0214 */
[----:B------:R-:W-:Y:S02]  /*1cb0*/  UIADD3 UR6, UPT, UPT, -UR62, URZ, URZ ;  /* 0x000000ff3e067290 */ /* 0x000fe4000fffe1ff */
[----:B------:R-:W-:Y:S02]  /*1cc0*/  ULOP3.LUT UR42, UR42, 0x80, UR73, 0xf8, !UPT ;  /* 0x000000802a2a7892 */ /* 0x000fe4000f8ef849 */
[----:B------:R-:W-:Y:S02]  /*1cd0*/  ULEA UR18, UR4, UR71, 0x7 ;  /* 0x0000004704127291 */ /* 0x000fe4000f8e38ff */
[----:B------:R-:W-:Y:S01]  /*1ce0*/  UIMAD UR56, UR56, UR6, UR5 ;  /* 0x00000006383872a4 */ /* 0x000fe2000f8e0205 */
[----:B--2---:R-:W-:Y:S11]  /*1cf0*/  BRA.U !UP0, `(.L_x_22) ;  /* 0x0000000508887547 */ /* 0x004ff6000b800000 */
[----:B------:R-:W2:Y:S01]  /*1d00*/  LDCU.64 UR6, c[0x0][0x5b0] ;  /* 0x0000b600ff0677ac */ /* 0x000ea20008000a00 */
[----:B------:R-:W2:Y:S01]  /*1d10*/  LDCU.64 UR4, c[0x0][0x5d8] ;  /* 0x0000bb00ff0477ac */ /* 0x000ea20008000a00 */
[----:B------:R-:W1:Y:S01]  /*1d20*/  LDCU UR25, c[0x0][0x598] ;  /* 0x0000b300ff1977ac */ /* 0x000e620008000800 */
[----:B------:R-:W1:Y:S01]  /*1d30*/  LDCU UR24, c[0x0][0x58c] ;  /* 0x0000b180ff1877ac */ /* 0x000e620008000800 */
[----:B------:R-:W1:Y:S01]  /*1d40*/  LDCU UR27, c[0x0][0x59c] ;  /* 0x0000b380ff1b77ac */ /* 0x000e620008000800 */
[----:B------:R-:W1:Y:S01]  /*1d50*/  LDCU UR26, c[0x0][0x5a0] ;  /* 0x0000b400ff1a77ac */ /* 0x000e620008000800 */
[----:B--2---:R-:W-:Y:S02]  /*1d60*/  UIMAD UR38, UR56, UR6, UR4 ;  /* 0x00000006382672a4 */ /* 0x004fe4000f8e0204 */
[----:B------:R-:W-:Y:S01]  /*1d70*/  UIMAD UR34, UR62, UR7, UR5 ;  /* 0x000000073e2272a4 */ /* 0x000fe2000f8e0205 */
[----:B------:R-:W2:Y:S01]  /*1d80*/  LDCU.64 UR22, c[0x0][0x590] ;  /* 0x0000b200ff1677ac */ /* 0x000ea20008000a00 */
[----:B------:R-:W2:Y:S01]  /*1d90*/  LDCU.64 UR6, c[0x0][0x5b8] ;  /* 0x0000b700ff0677ac */ /* 0x000ea20008000a00 */
[----:B------:R-:W2:Y:S01]  /*1da0*/  LDCU.64 UR4, c[0x0][0x5d0] ;  /* 0x0000ba00ff0477ac */ /* 0x000ea20008000a00 */
[----:B-1----:R-:W-:-:S02]  /*1db0*/  UIADD3 UR50, UPT, UPT, UR42, 0x20, URZ ;  /* 0x000000202a327890 */ /* 0x002fc4000fffe0ff */
[----:B------:R-:W-:Y:S02]  /*1dc0*/  UIADD3 UR54, UPT, UPT, UR42, 0x40, URZ ;  /* 0x000000402a367890 */ /* 0x000fe4000fffe0ff */
[----:B------:R-:W-:Y:S02]  /*1dd0*/  UIADD3 UR46, UPT, UPT, UR42, 0x60, URZ ;  /* 0x000000602a2e7890 */ /* 0x000fe4000fffe0ff */
[----:B------:R-:W-:Y:S01]  /*1de0*/  UIADD3 UR10, UPT, UPT, UR18, 0x20, URZ ;  /* 0x00000020120a7890 */ /* 0x000fe2000fffe0ff */
[----:B------:R-:W-:Y:S01]  /*1df0*/  UMOV UR15, URZ ;  /* 0x000000ff000f7c82 */ /* 0x000fe20008000000 */
[----:B------:R-:W-:-:S10]  /*1e00*/  UMOV UR11, UR35 ;  /* 0x00000023000b7c82 */ /* 0x000fd40008000000 */
.L_x_28:
[----:B------:R-:W-:Y:S01]  /*1e10*/  @!P3 MOV R3, 0x18000 ;  /* 0x000180000003b802 */ /* 0x000fe20000000f00 */
[----:B------:R-:W-:Y:S01]  /*1e20*/  ULEA UR8, UR11, UR33, 0x3 ;  /* 0x000000210b087291 */ /* 0x000fe2000f8e18ff */
[----:B--2-4-:R-:W-:Y:S11]  /*1e30*/  @P0 BRA `(.L_x_23) ;  /* 0x0000000000100947 */ /* 0x014ff60003800000 */
[----:B------:R-:W-:Y:S04]  /*1e40*/  MOV R0, UR32 ;  /* 0x0000002000007c02 */ /* 0x000fe80008000f00 */
[----:B------:R-:W-:Y:S04]  /*1e50*/  SHF.L.U32 R5, R0, 0x1f, RZ ;  /* 0x0000001f00057819 */ /* 0x000fe800000006ff */
[----:B------:R-:W1:Y:S02]  /*1e60*/  SYNCS.PHASECHK.TRANS64.TRYWAIT P0, [UR8+0x20], R5 ;  /* 0x00002005ff0075a7 */ /* 0x000e640008001108 */
[----:B-1----:R-:W-:Y:S05]  /*1e70*/  @!P0 BRA `(.L_x_24) ;  /* 0x000000a800bc8947 */ /* 0x002fea0003800000 */
.L_x_23:
[----:B------:R4:W-:Y:S01]  /*1e80*/  @!P3 SYNCS.ARRIVE.TRANS64 RZ, [UR8], R3 ;  /* 0x00000003ffffb9a7 */ /* 0x0009e20008000008 */
[----:B------:R-:W-:Y:S04]  /*1e90*/  ULOP3.LUT UR9, UR59, 0x2, URZ, 0xfc, !UPT ;  /* 0x000000023b097892 */ /* 0x000fe8000f8efcff */
[----:B------:R-:W-:Y:S09]  /*1ea0*/  UISETP.NE.AND UP0, UPT, UR9, 0x2, UPT ;  /* 0x000000020900788c */ /* 0x000ff2000bf05270 */
[----:B------:R-:W-:Y:S05]  /*1eb0*/  BRA.U UP0, `(.L_x_25) ;  /* 0x0000000100047547 */ /* 0x000fea000b800000 */
[----:B--23--:R-:W-:Y:S05]  /*1ec0*/  BPT.TRAP 0x1 ;  /* 0x000000040000795c */ /* 0x00cfea0000300000 */
.L_x_25:
[----:B------:R-:W-:Y:S04]  /*1ed0*/  BSSY.RECONVERGENT B0, `(.L_x_26) ;  /* 0x0000003000007945 */ /* 0x000fe80003800200 */
[----:B------:R-:W-:Y:S05]  /*1ee0*/  @P2 BRA `(.L_x_27) ;  /* 0x0000000000042947 */ /* 0x000fea0003800000 */
[----:B--23--:R-:W-:Y:S05]  /*1ef0*/  BPT.TRAP 0x1 ;  /* 0x000000040000795c */ /* 0x00cfea0000300000 */
.L_x_27:
[----:B--23--:R-:W-:Y:S05]  /*1f00*/  BSYNC.RECONVERGENT B0 ;  /* 0x0000000000007941 */ /* 0x00cfea0003800200 */
.L_x_26:
[----:B------:R-:W-:Y:S02]  /*1f10*/  UIADD3 UR9, UPT, UPT, UR11, 0x1, URZ ;  /* 0x000000010b097890 */ /* 0x000fe4000fffe0ff */
[----:B------:R-:W-:Y:S02]  /*1f20*/  USHF.L.U32 UR43, UR15, 0x6, URZ ;  /* 0x000000060f2b7899 */ /* 0x000fe400080006ff */
[----:B------:R-:W-:Y:S02]  /*1f30*/  UISETP.NE.AND UP0, UPT, UR9, 0x4, UPT ;  /* 0x000000040900788c */ /* 0x000fe4000bf05270 */
[----:B------:R-:W-:Y:S02]  /*1f40*/  ULOP3.LUT UR41, UR8, 0xfefffff8, URZ, 0xc0, !UPT ;  /* 0xfefffff808297892 */ /* 0x000fe4000f8ec0ff */
[----:B------:R-:W-:Y:S02]  /*1f50*/  USEL UR12, URZ, 0x1, UP0 ;  /* 0x00000001ff0c7887 */ /* 0x000fe40008000000 */
[----:B------:R-:W-:Y:S02]  /*1f60*/  USEL UR35, UR9, URZ, UP0 ;  /* 0x000000ff09237287 */ /* 0x000fe40008000000 */
[----:B------:R-:W-:Y:S02]  /*1f70*/  ULOP3.LUT UR32, UR32, UR12, URZ, 0x3c, !UPT ;  /* 0x0000000c20207292 */ /* 0x000fe4000f8e3cff */
[----:B------:R-:W-:Y:S02]  /*1f80*/  ULEA UR9, UR35, UR33, 0x3 ;  /* 0x0000002123097291 */ /* 0x000fe4000f8e18ff */
[----:B------:R-:W-:Y:S02]  /*1f90*/  UIADD3 UR28, UP1, UPT, UR60, 0x80, URZ ;  /* 0x000000803c1c7890 */ /* 0x000fe4000ff3e0ff */
[----:B------:R-:W-:Y:S01]  /*1fa0*/  ULEA UR12, UR11, UR33, 0xf ;  /* 0x000000210b0c7291 */ /* 0x000fe2000f8e78ff */
[----:B-1----:R-:W-:Y:S01]  /*1fb0*/  MOV R0, UR32 ;  /* 0x0000002000007c02 */ /* 0x002fe20008000f00 */
[----:B------:R-:W-:Y:S02]  /*1fc0*/  ULEA UR13, UR11, UR33, 0xe ;  /* 0x000000210b0d7291 */ /* 0x000fe4000f8e70ff */
[----:B------:R-:W-:Y:S01]  /*1fd0*/  UISETP.NE.AND UP2, UPT, UR24, 0x1, UPT ;  /* 0x000000011800788c */ /* 0x000fe2000bf45270 */
[----:B----4-:R-:W-:Y:S01]  /*1fe0*/  SHF.L.U32 R3, R0, 0x1f, RZ ;  /* 0x0000001f00037819 */ /* 0x010fe200000006ff */
[----:B------:R-:W-:Y:S02]  /*1ff0*/  UIADD3.X UR29, UPT, UPT, URZ, UR61, URZ, UP1, !UPT ;  /* 0x0000003dff1d7290 */ /* 0x000fe40008ffe4ff */
[----:B------:R-:W-:Y:S01]  /*2000*/  UIADD3 UR40, UPT, UPT, UR12, 0x8400, URZ ;  /* 0x000084000c287890 */ /* 0x000fe2000fffe0ff */
[----:B------:R1:W2:Y:S01]  /*2010*/  SYNCS.PHASECHK.TRANS64.TRYWAIT P0, [UR9+0x20], R3 ;  /* 0x00002003ff0075a7 */ /* 0x0002a20008001109 */
[----:B------:R-:W-:Y:S02]  /*2020*/  UIMAD.WIDE.U32 UR8, UR43, UR22, URZ ;  /* 0x000000162b0872a5 */ /* 0x000fe4000f8e00ff */
[----:B------:R-:W-:Y:S02]  /*2030*/  UIADD3 UR48, UPT, UPT, UR12, 0xa400, URZ ;  /* 0x0000a4000c307890 */ /* 0x000fe4000fffe0ff */
[----:B------:R-:W-:Y:S02]  /*2040*/  UISETP.NE.AND UP3, UPT, UR25, 0x1, UPT ;  /* 0x000000011900788c */ /* 0x000fe4000bf65270 */
[----:B------:R-:W-:Y:S02]  /*2050*/  UIADD3 UR52, UPT, UPT, UR12, 0xc400, URZ ;  /* 0x0000c4000c347890 */ /* 0x000fe4000fffe0ff */
[----:B------:R-:W-:Y:S02]  /*2060*/  UIADD3 UR44, UPT, UPT, UR12, 0xe400, URZ ;  /* 0x0000e4000c2c7890 */ /* 0x000fe4000fffe0ff */
[----:B------:R-:W-:Y:S02]  /*2070*/  UIADD3 UR30, UP0, UPT, UR60, 0x180, URZ ;  /* 0x000001803c1e7890 */ /* 0x000fe4000ff1e0ff */
[----:B------:R-:W-:Y:S02]  /*2080*/  UPRMT UR14, UR38, 0x40, UR34 ;  /* 0x00000040260e7896 */ /* 0x000fe40008000022 */
[----:B------:R-:W-:Y:S02]  /*2090*/  UIADD3.X UR31, UPT, UPT, URZ, UR61, URZ, UP0, !UPT ;  /* 0x0000003dff1f7290 */ /* 0x000fe400087fe4ff */
[----:B------:R-:W-:Y:S01]  /*20a0*/  UIADD3 UR16, UPT, UPT, UR13, 0x28400, URZ ;  /* 0x000284000d107890 */ /* 0x000fe2000fffe0ff */
[----:B------:R-:W-:Y:S01]  /*20b0*/  UMOV UR8, UR9 ;  /* 0x0000000900087c82 */ /* 0x000fe20008000000 */
[----:B------:R-:W-:Y:S01]  /*20c0*/  UMOV UR36, 0x0 ;  /* 0x0000000000247882 */ /* 0x000fe20000000000 */
[----:B------:R-:W-:Y:S01]  /*20d0*/  USHF.R.U32.HI UR11, URZ, UR23, UR8 ;  /* 0x00000017ff0b7299 */ /* 0x000fe20008011608 */
[----:B------:R-:W-:Y:S01]  /*20e0*/  UMOV UR37, 0x10000000 ;  /* 0x1000000000257882 */ /* 0x000fe20000000000 */
[----:B------:R-:W-:Y:S01]  /*20f0*/  UMOV UR49, UR41 ;  /* 0x0000002900317c82 */ /* 0x000fe20008000000 */
[----:B------:R-:W-:Y:S01]  /*2100*/  UTMALDG.2D.2CTA [UR40], [UR28], desc[UR36] ;  /* 0x000024281c0075b4 */ /* 0x000fe20008209000 */
[----:B------:R-:W-:Y:S01]  /*2110*/  USEL UR11, UR43, UR11, !UP2 ;  /* 0x0000000b2b0b7287 */ /* 0x000fe2000d000000 */
[----:B------:R-:W-:Y:S01]  /*2120*/  UMOV UR51, UR43 ;  /* 0x0000002b00337c82 */ /* 0x000fe20008000000 */
[----:B------:R-:W-:Y:S02]  /*2130*/  UMOV UR53, UR41 ;  /* 0x0000002900357c82 */ /* 0x000fe40008000000 */
[----:B------:R-:W-:Y:S01]  /*2140*/  UIMAD.WIDE.U32 UR8, UR11, UR27, URZ ;  /* 0x0000001b0b0872a5 */ /* 0x000fe2000f8e00ff */
[----:B------:R-:W-:Y:S01]  /*2150*/  UMOV UR55, UR43 ;  /* 0x0000002b00377c82 */ /* 0x000fe20008000000 */
[----:B------:R-:W-:Y:S01]  /*2160*/  UTMALDG.2D.2CTA [UR48], [UR28], desc[UR36] ;  /* 0x000024301c0075b4 */ /* 0x000fe20008209000 */
[----:B------:R-:W-:Y:S02]  /*2170*/  UPRMT UR14, UR14, 0x5410, URZ ;  /* 0x000054100e0e7896 */ /* 0x000fe400080000ff */
[----:B------:R-:W-:Y:S02]  /*2180*/  UIADD3 UR15, UPT, UPT, UR15, 0x1, URZ ;  /* 0x000000010f0f7890 */ /* 0x000fe4000fffe0ff */
[----:B------:R-:W-:Y:S01]  /*2190*/  UMOV UR8, UR9 ;  /* 0x0000000900087c82 */ /* 0x000fe20008000000 */
[----:B------:R-:W-:Y:S01]  /*21a0*/  UIADD3 UR9, UPT, UPT, -UR11, URZ, URZ ;  /* 0x000000ff0b097290 */ /* 0x000fe2000fffe1ff */
[----:B------:R-:W-:Y:S01]  /*21b0*/  UTMALDG.2D.2CTA [UR52], [UR28], desc[UR36] ;  /* 0x000024341c0075b4 */ /* 0x000fe20008209000 */
[----:B------:R-:W-:Y:S02]  /*21c0*/  USHF.R.U32.HI UR8, URZ, UR26, UR8 ;  /* 0x0000001aff087299 */ /* 0x000fe40008011608 */
[----:B------:R-:W-:Y:S02]  /*21d0*/  UIMAD UR9, UR24, UR9, UR43 ;  /* 0x00000009180972a4 */ /* 0x000fe4000f8e022b */
[----:B------:R-:W-:Y:S02]  /*21e0*/  USEL UR21, UR11, UR8, !UP3 ;  /* 0x000000080b157287 */ /* 0x000fe4000d800000 */
[----:B------:R-:W-:Y:S02]  /*21f0*/  UIMAD UR19, UR9, UR6, UR4 ;  /* 0x00000006091372a4 */ /* 0x000fe4000f8e0204 */
[----:B------:R-:W-:Y:S01]  /*2200*/  UIADD3 UR8, UPT, UPT, -UR21, URZ, URZ ;  /* 0x000000ff15087290 */ /* 0x000fe2000fffe1ff */
[----:B------:R-:W-:Y:S01]  /*2210*/  UMOV UR45, UR41 ;  /* 0x00000029002d7c82 */ /* 0x000fe20008000000 */
[----:B------:R-:W-:Y:S02]  /*2220*/  UMOV UR47, UR43 ;  /* 0x0000002b002f7c82 */ /* 0x000fe40008000000 */
[----:B------:R-:W-:Y:S01]  /*2230*/  UIMAD UR11, UR25, UR8, UR11 ;  /* 0x00000008190b72a4 */ /* 0x000fe2000f8e020b */
[----:B------:R-:W-:Y:S01]  /*2240*/  UTMALDG.2D.2CTA [UR44], [UR28], desc[UR36] ;  /* 0x0000242c1c0075b4 */ /* 0x000fe20008209000 */
[----:B------:R-:W-:Y:S01]  /*2250*/  UMOV UR17, UR41 ;  /* 0x0000002900117c82 */ /* 0x000fe20008000000 */
[----:B------:R-:W-:Y:S02]  /*2260*/  UIADD3 UR8, UPT, UPT, UR13, 0x2a400, URZ ;  /* 0x0002a4000d087890 */ /* 0x000fe4000fffe0ff */
[----:B------:R-:W-:Y:S01]  /*2270*/  UIMAD UR20, UR11, UR7, UR5 ;  /* 0x000000070b1472a4 */ /* 0x000fe2000f8e0205 */
[----:B------:R-:W-:Y:S02]  /*2280*/  UMOV UR9, UR41 ;  /* 0x0000002900097c82 */ /* 0x000fe40008000000 */
[----:B------:R-:W-:Y:S01]  /*2290*/  UMOV UR11, UR19 ;  /* 0x00000013000b7c82 */ /* 0x000fe20008000000 */
[----:B------:R-:W-:Y:S01]  /*22a0*/  UMOV UR13, UR21 ;  /* 0x00000015000d7c82 */ /* 0x000fe20008000000 */
[----:B------:R-:W-:Y:S02]  /*22b0*/  UISETP.NE.AND UP0, UPT, UR15, UR58, UPT ;  /* 0x0000003a0f00728c */ /* 0x000fe4000bf05270 */
[----:B------:R-:W-:Y:S02]  /*22c0*/  UMOV UR12, UR20 ;  /* 0x00000014000c7c82 */ /* 0x000fe40008000000 */
[----:B------:R-:W-:Y:S01]  /*22d0*/  UTMALDG.4D.IM2COL.2CTA [UR16], [UR30], UR14, desc[UR36] ;  /* 0x000024101e0073b4 */ /* 0x000fe2000825900e */
[----:B------:R3:W-:Y:S02]  /*22e0*/  UTMALDG.4D.IM2COL.2CTA [UR8], [UR30], UR14, desc[UR36] ;  /* 0x000024081e0073b4 */ /* 0x0007e4000825900e */
[----:B---3--:R-:W-:Y:S01]  /*22f0*/  UMOV UR14, UR58 ;  /* 0x0000003a000e7c82 */ /* 0x008fe20008000000 */
[----:B------:R-:W-:Y:S01]  /*2300*/  UMOV UR11, UR35 ;  /* 0x00000023000b7c82 */ /* 0x000fe20008000000 */
[----:B-1----:R-:W-:Y:S05]  /*2310*/  BRA.U UP0, `(.L_x_28) ;  /* 0xfffffff900bc7547 */ /* 0x002fea000b83ffff */
.L_x_22:
[----:B------:R-:W-:Y:S01]  /*2320*/  ULEA UR4, UR35, UR33, 0x3 ;  /* 0x0000002123047291 */ /* 0x000fe2000f8e18ff */
[----:B------:R-:W-:Y:S01]  /*2330*/  MOV R0, UR32 ;  /* 0x0000002000007c02 */ /* 0x000fe20008000f00 */
[----:B------:R-:W-:Y:S01]  /*2340*/  @!P1 SYNCS.ARRIVE.TRANS64.A1T0 RZ, [UR33+0x88], RZ ;  /* 0x000088ffffff99a7 */ /* 0x000fe20008100021 */
[----:B------:R-:W-:Y:S02]  /*2350*/  UISETP.GT.AND UP0, UPT, UR69, UR68, UPT ;  /* 0x000000444500728c */ /* 0x000fe4000bf04270 */
[----:B------:R-:W-:-:S04]  /*2360*/  SHF.L.U32 R0, R0, 0x1f, RZ ;  /* 0x0000001f00007819 */ /* 0x000fc800000006ff */
[----:B--2-4-:R2:W4:Y:S03]  /*2370*/  SYNCS.PHASECHK.TRANS64.TRYWAIT P0, [UR4+0x20], R0 ;  /* 0x00002000ff0075a7 */ /* 0x0145260008001104 */
[----:B------:R-:W-:Y:S05]  /*2380*/  BRA.U !UP0, `(.L_x_29) ;  /* 0x0000000508847547 */ /* 0x000fea000b800000 */
[----:B------:R-:W1:Y:S01]  /*2390*/  LDCU.64 UR6, c[0x0][0x5b0] ;  /* 0x0000b600ff0677ac */ /* 0x000e620008000a00 */
[----:B------:R-:W1:Y:S01]  /*23a0*/  LDCU.64 UR4, c[0x0][0x5d8] ;  /* 0x0000bb00ff0477ac */ /* 0x000e620008000a00 */
[----:B------:R-:W-:Y:S01]  /*23b0*/  UIADD3 UR57, UPT, UPT, UR70, UR14, URZ ;  /* 0x0000000e46397290 */ /* 0x000fe2000fffe0ff */
[----:B------:R-:W2:Y:S01]  /*23c0*/  LDCU UR24, c[0x0][0x598] ;  /* 0x0000b300ff1877ac */ /* 0x000ea20008000800 */
[----:B------:R-:W2:Y:S01]  /*23d0*/  LDCU UR15, c[0x0][0x58c] ;  /* 0x0000b180ff0f77ac */ /* 0x000ea20008000800 */
[----:B------:R-:W2:Y:S01]  /*23e0*/  LDCU UR26, c[0x0][0x59c] ;  /* 0x0000b380ff1a77ac */ /* 0x000ea20008000800 */
[----:B-1----:R-:W-:Y:S02]  /*23f0*/  UIMAD UR56, UR56, UR6, UR4 ;  /* 0x00000006383872a4 */ /* 0x002fe4000f8e0204 */
[----:B------:R-:W-:Y:S01]  /*2400*/  UIMAD UR38, UR62, UR7, UR5 ;  /* 0x000000073e2672a4 */ /* 0x000fe2000f8e0205 */
[----:B------:R-:W1:Y:S01]  /*2410*/  LDCU UR25, c[0x0][0x5a0] ;  /* 0x0000b400ff1977ac */ /* 0x000e620008000800 */
[----:B------:R-:W1:Y:S01]  /*2420*/  LDCU.64 UR22, c[0x0][0x590] ;  /* 0x0000b200ff1677ac */ /* 0x000e620008000a00 */
[----:B------:R-:W1:Y:S01]  /*2430*/  LDCU.64 UR6, c[0x0][0x5b8] ;  /* 0x0000b700ff0677ac */ /* 0x000e620008000a00 */
[----:B------:R-:W1:Y:S01]  /*2440*/  LDCU.64 UR4, c[0x0][0x5d0] ;  /* 0x0000ba00ff0477ac */ /* 0x000e620008000a00 */
[----:B------:R-:W-:-:S02]  /*2450*/  UIADD3 UR50, UPT, UPT, UR42, 0x20, URZ ;  /* 0x000000202a327890 */ /* 0x000fc4000fffe0ff */
[----:B------:R-:W-:Y:S02]  /*2460*/  UIADD3 UR54, UPT, UPT, UR42, 0x40, URZ ;  /* 0x000000402a367890 */ /* 0x000fe4000fffe0ff */
[----:B------:R-:W-:Y:S02]  /*2470*/  UIADD3 UR46, UPT, UPT, UR42, 0x60, URZ ;  /* 0x000000602a2e7890 */ /* 0x000fe4000fffe0ff */
[----:B------:R-:W-:Y:S01]  /*2480*/  UIADD3 UR10, UPT, UPT, UR18, 0x20, URZ ;  /* 0x00000020120a7890 */ /* 0x000fe2000fffe0ff */
[----:B--2---:R-:W-:-:S11]  /*2490*/  UMOV UR11, UR35 ;  /* 0x00000023000b7c82 */ /* 0x004fd60008000000 */
.L_x_35:
[----:B------:R-:W-:Y:S01]  /*24a0*/  @!P3 MOV R3, 0x18000 ;  /* 0x000180000003b802 */ /* 0x000fe20000000f00 */
[----:B------:R-:W-:Y:S01]  /*24b0*/  ULEA UR8, UR11, UR33, 0x3 ;  /* 0x000000210b087291 */ /* 0x000fe2000f8e18ff */
[----:B--2-4-:R-:W-:Y:S11]  /*24c0*/  @P0 BRA `(.L_x_30) ;  /* 0x0000000000100947 */ /* 0x014ff60003800000 */
[----:B------:R-:W-:Y:S04]  /*24d0*/  MOV R0, UR32 ;  /* 0x0000002000007c02 */ /* 0x000fe80008000f00 */
[----:B------:R-:W-:Y:S04]  /*24e0*/  SHF.L.U32 R5, R0, 0x1f, RZ ;  /* 0x0000001f00057819 */ /* 0x000fe800000006ff */
[----:B------:R-:W2:Y:S02]  /*24f0*/  SYNCS.PHASECHK.TRANS64.TRYWAIT P0, [UR8+0x20], R5 ;  /* 0x00002005ff0075a7 */ /* 0x000ea40008001108 */
[----:B--2---:R-:W-:Y:S05]  /*2500*/  @!P0 BRA `(.L_x_31) ;  /* 0x000000a400308947 */ /* 0x004fea0003800000 */
.L_x_30:
[----:B------:R4:W-:Y:S01]  /*2510*/  @!P3 SYNCS.ARRIVE.TRANS64 RZ, [UR8], R3 ;  /* 0x00000003ffffb9a7 */ /* 0x0009e20008000008 */
[----:B------:R-:W-:Y:S04]  /*2520*/  ULOP3.LUT UR9, UR59, 0x2, URZ, 0xfc, !UPT ;  /* 0x000000023b097892 */ /* 0x000fe8000f8efcff */
[----:B------:R-:W-:Y:S09]  /*2530*/  UISETP.NE.AND UP0, UPT, UR9, 0x2, UPT ;  /* 0x000000020900788c */ /* 0x000ff2000bf05270 */
[----:B------:R-:W-:Y:S05]  /*2540*/  BRA.U UP0, `(.L_x_32) ;  /* 0x0000000100047547 */ /* 0x000fea000b800000 */
[----:B-1-3--:R-:W-:Y:S05]  /*2550*/  BPT.TRAP 0x1 ;  /* 0x000000040000795c */ /* 0x00afea0000300000 */
.L_x_32:
[----:B------:R-:W-:Y:S04]  /*2560*/  BSSY.RECONVERGENT B0, `(.L_x_33) ;  /* 0x0000003000007945 */ /* 0x000fe80003800200 */
[----:B------:R-:W-:Y:S05]  /*2570*/  @P2 BRA `(.L_x_34) ;  /* 0x0000000000042947 */ /* 0x000fea0003800000 */
[----:B-1-3--:R-:W-:Y:S05]  /*2580*/  BPT.TRAP 0x1 ;  /* 0x000000040000795c */ /* 0x00afea0000300000 */
.L_x_34:
[----:B-1-3--:R-:W-:Y:S05]  /*2590*/  BSYNC.RECONVERGENT B0 ;  /* 0x0000000000007941 */ /* 0x00afea0003800200 */
.L_x_33:
        /* <DEDUP_REMOVED lines=10> */
[----:B--2---:R-:W-:Y:S01]  /*2640*/  MOV R0, UR32 ;  /* 0x0000002000007c02 */ /* 0x004fe20008000f00 */
[----:B------:R-:W-:Y:S02]  /*2650*/  UISETP.NE.AND UP2, UPT, UR15, 0x1, UPT ;  /* 0x000000010f00788c */ /* 0x000fe4000bf45270 */
[----:B------:R-:W-:Y:S01]  /*2660*/  UIADD3.X UR29, UPT, UPT, URZ, UR61, URZ, UP1, !UPT ;  /* 0x0000003dff1d7290 */ /* 0x000fe20008ffe4ff */
[----:B----4-:R-:W-:Y:S01]  /*2670*/  SHF.L.U32 R3, R0, 0x1f, RZ ;  /* 0x0000001f00037819 */ /* 0x010fe200000006ff */
[----:B------:R-:W-:Y:S02]  /*2680*/  UIADD3 UR40, UPT, UPT, UR16, 0x8400, URZ ;  /* 0x0000840010287890 */ /* 0x000fe4000fffe0ff */
[----:B------:R-:W-:Y:S01]  /*2690*/  UIADD3 UR48, UPT, UPT, UR16, 0xa400, URZ ;  /* 0x0000a40010307890 */ /* 0x000fe2000fffe0ff */
[----:B------:R1:W2:Y:S01]  /*26a0*/  SYNCS.PHASECHK.TRANS64.TRYWAIT P0, [UR9+0x20], R3 ;  /* 0x00002003ff0075a7 */ /* 0x0002a20008001109 */
[----:B------:R-:W-:Y:S02]  /*26b0*/  UIMAD.WIDE.U32 UR8, UR43, UR22, URZ ;  /* 0x000000162b0872a5 */ /* 0x000fe4000f8e00ff */
[----:B------:R-:W-:Y:S02]  /*26c0*/  UISETP.NE.AND UP3, UPT, UR24, 0x1, UPT ;  /* 0x000000011800788c */ /* 0x000fe4000bf65270 */
[----:B------:R-:W-:Y:S02]  /*26d0*/  UIADD3 UR52, UPT, UPT, UR16, 0xc400, URZ ;  /* 0x0000c40010347890 */ /* 0x000fe4000fffe0ff */
[----:B------:R-:W-:Y:S02]  /*26e0*/  ULEA UR34, UR11, UR33, 0xe ;  /* 0x000000210b227291 */ /* 0x000fe4000f8e70ff */
        /* <DEDUP_REMOVED lines=17> */
[----:B------:R-:W-:Y:S01]  /*2800*/  UPRMT UR27, UR27, 0x5410, URZ ;  /* 0x000054101b1b7896 */ /* 0x000fe200080000ff */
[----:B------:R-:W-:Y:S03]  /*2810*/  UMOV UR45, UR41 ;  /* 0x00000029002d7c82 */ /* 0x000fe60008000000 */
[----:B------:R-:W-:Y:S01]  /*2820*/  UMOV UR9, UR13 ;  /* 0x0000000d00097c82 */ /* 0x000fe20008000000 */
[----:B------:R-:W-:Y:S01]  /*2830*/  UMOV UR47, UR43 ;  /* 0x0000002b002f7c82 */ /* 0x000fe20008000000 */
[----:B------:R-:W-:Y:S01]  /*2840*/  USHF.R.U32.HI UR9, URZ, UR25, UR9 ;  /* 0x00000019ff097299 */ /* 0x000fe20008011609 */
[----:B------:R-:W-:Y:S01]  /*2850*/  UTMALDG.2D.2CTA [UR52], [UR28], desc[UR36] ;  /* 0x000024341c0075b4 */ /* 0x000fe20008209000 */
[----:B------:R-:W-:Y:S02]  /*2860*/  UIADD3 UR14, UPT, UPT, UR14, 0x1, URZ ;  /* 0x000000010e0e7890 */ /* 0x000fe4000fffe0ff */
[----:B------:R-:W-:Y:S02]  /*2870*/  USEL UR21, UR8, UR9, !UP3 ;  /* 0x0000000908157287 */ /* 0x000fe4000d800000 */
[----:B------:R-:W-:Y:S02]  /*2880*/  UIADD3 UR9, UPT, UPT, -UR8, URZ, URZ ;  /* 0x000000ff08097290 */ /* 0x000fe4000fffe1ff */
[----:B------:R-:W-:Y:S01]  /*2890*/  UIADD3 UR11, UPT, UPT, -UR21, URZ, URZ ;  /* 0x000000ff150b7290 */ /* 0x000fe2000fffe1ff */
[----:B------:R-:W-:Y:S01]  /*28a0*/  UTMALDG.2D.2CTA [UR44], [UR28], desc[UR36] ;  /* 0x0000242c1c0075b4 */ /* 0x000fe20008209000 */
[----:B------:R-:W-:Y:S02]  /*28b0*/  UIMAD UR12, UR15, UR9, UR43 ;  /* 0x000000090f0c72a4 */ /* 0x000fe4000f8e022b */
[----:B------:R-:W-:Y:S02]  /*28c0*/  UIMAD UR8, UR24, UR11, UR8 ;  /* 0x0000000b180872a4 */ /* 0x000fe4000f8e0208 */
[----:B------:R-:W-:Y:S02]  /*28d0*/  UIMAD UR19, UR12, UR6, UR4 ;  /* 0x000000060c1372a4 */ /* 0x000fe4000f8e0204 */
[----:B------:R-:W-:Y:S01]  /*28e0*/  UIMAD UR20, UR8, UR7, UR5 ;  /* 0x00000007081472a4 */ /* 0x000fe2000f8e0205 */
[----:B------:R-:W-:Y:S01]  /*28f0*/  UMOV UR17, UR41 ;  /* 0x0000002900117c82 */ /* 0x000fe20008000000 */
[----:B------:R-:W-:Y:S01]  /*2900*/  UIADD3 UR8, UPT, UPT, UR34, 0x2a400, URZ ;  /* 0x0002a40022087890 */ /* 0x000fe2000fffe0ff */
[----:B------:R-:W-:Y:S02]  /*2910*/  UMOV UR9, UR41 ;  /* 0x0000002900097c82 */ /* 0x000fe40008000000 */
[----:B------:R-:W-:Y:S01]  /*2920*/  UMOV UR11, UR19 ;  /* 0x00000013000b7c82 */ /* 0x000fe20008000000 */
[----:B------:R-:W-:Y:S01]  /*2930*/  UMOV UR13, UR21 ;  /* 0x00000015000d7c82 */ /* 0x000fe20008000000 */
[----:B------:R-:W-:Y:S02]  /*2940*/  UMOV UR12, UR20 ;  /* 0x00000014000c7c82 */ /* 0x000fe40008000000 */
[----:B------:R-:W-:Y:S01]  /*2950*/  UTMALDG.4D.IM2COL.2CTA [UR16], [UR30], UR27, desc[UR36] ;  /* 0x000024101e0073b4 */ /* 0x000fe2000825901b */
[----:B------:R-:W-:Y:S01]  /*2960*/  UISETP.NE.AND UP0, UPT, UR14, UR57, UPT ;  /* 0x000000390e00728c */ /* 0x000fe2000bf05270 */
[----:B------:R3:W-:Y:S02]  /*2970*/  UTMALDG.4D.IM2COL.2CTA [UR8], [UR30], UR27, desc[UR36] ;  /* 0x000024081e0073b4 */ /* 0x0007e4000825901b */
[----:B---3--:R-:W-:Y:S06]  /*2980*/  UMOV UR11, UR35 ;  /* 0x00000023000b7c82 */ /* 0x008fec0008000000 */
[----:B-1----:R-:W-:Y:S05]  /*2990*/  BRA.U UP0, `(.L_x_35) ;  /* 0xfffffff900c07547 */ /* 0x002fea000b83ffff */
.L_x_29:
[----:B------:R-:W-:Y:S01]  /*29a0*/  SHF.L.U32 R3, R2, 0x1f, RZ ;  /* 0x0000001f02037819 */ /* 0x000fe200000006ff */
[----:B------:R-:W-:-:S03]  /*29b0*/  NOP ;  /* 0x0000000000007918 */ /* 0x000fc60000000000 */
[----:B--2-4-:R-:W2:Y:S02]  /*29c0*/  SYNCS.PHASECHK.TRANS64.TRYWAIT P0, [UR33+0x90], R3 ;  /* 0x00009003ff0075a7 */ /* 0x014ea40008001121 */
[----:B--2---:R-:W-:Y:S05]  /*29d0*/  @!P0 BRA `(.L_x_36) ;  /* 0x000000a000148947 */ /* 0x004fea0003800000 */
.L_x_181:
[----:B------:R-:W4:Y:S01]  /*29e0*/  LDS.128 R4, [UR33+0xd0] ;  /* 0x0000d021ff047984 */ /* 0x000f220008000c00 */
[----:B------:R-:W-:Y:S02]  /*29f0*/  UIADD3 UR4, UPT, UPT, UR33, 0x98, URZ ;  /* 0x0000009821047890 */ /* 0x000fe4000fffe0ff */
[----:B------:R-:W-:Y:S01]  /*2a00*/  UISETP.GE.AND UP0, UPT, UR39, 0x1, UPT ;  /* 0x000000012700788c */ /* 0x000fe2000bf06270 */
[----:B------:R-:W-:Y:S01]  /*2a10*/  @!PT LDS RZ, [RZ] ;  /* 0x00000000fffff984 */ /* 0x000fe20000000800 */
[----:B------:R-:W-:Y:S01]  /*2a20*/  @!PT LDS RZ, [RZ] ;  /* 0x00000000fffff984 */ /* 0x000fe20000000800 */
[----:B------:R-:W-:Y:S01]  /*2a30*/  @!PT LDS RZ, [RZ] ;  /* 0x00000000fffff984 */ /* 0x000fe20000000800 */
[----:B------:R-:W-:Y:S01]  /*2a40*/  @!PT LDS RZ, [RZ] ;  /* 0x00000000fffff984 */ /* 0x000fe20000000800 */
[----:B------:R1:W-:Y:S06]  /*2a50*/  MEMBAR.ALL.CTA ;  /* 0x0000000000007992 */ /* 0x0003ec0000008000 */
[----:B-1----:R-:W1:Y:S01]  /*2a60*/  FENCE.VIEW.ASYNC.S ;  /* 0x00000000000073c6 */ /* 0x002e620000000000 */
[----:B------:R-:W-:-:S09]  /*2a70*/  UPRMT UR4, URZ, 0x654, UR4 ;  /* 0x00000654ff047896 */ /* 0x000fd20008000004 */
[----:B-1----:R-:W-:Y:S01]  /*2a80*/  SYNCS.ARRIVE.TRANS64.RED.A1T0 RZ, [UR4], RZ ;  /* 0x000000ffffff79a7 */ /* 0x002fe20008100404 */
[----:B----4-:R-:W-:-:S13]  /*2a90*/  LOP3.LUT P0, RZ, R6, 0x1, RZ, 0xc0, !PT ;  /* 0x0000000106ff7812 */ /* 0x010fda000780c0ff */
[----:B------:R-:W-:Y:S01]  /*2aa0*/  VOTEU.ANY UP1, P0 ;  /* 0x0000000000ff7886 */ /* 0x000fe20000020100 */
[----:B------:R-:W-:-:S13]  /*2ab0*/  PLOP3.LUT P0, PT, PT, PT, UP1, 0x80, 0x8 ;  /* 0x000000000008781c */ /* 0x000fda0003f0f018 */
[----:B--2---:R-:W-:Y:S02]  /*2ac0*/  @P0 MOV R0, R4 ;  /* 0x0000000400000202 */ /* 0x004fe40000000f00 */
[----:B------:R-:W-:Y:S02]  /*2ad0*/  @P0 LOP3.LUT R4, R5, 0xffff, RZ, 0xc0, !PT ;  /* 0x0000ffff05040812 */ /* 0x000fe400078ec0ff */
[----:B------:R-:W-:Y:S02]  /*2ae0*/  @P0 R2UR UR6, R0 ;  /* 0x00000000000602ca */ /* 0x000fe400000e0000 */
[----:B------:R-:W-:-:S11]  /*2af0*/  @P0 R2UR UR5, R4 ;  /* 0x00000000040502ca */ /* 0x000fd600000e0000 */
[----:B------:R-:W-:Y:S02]  /*2b00*/  @UP1 UMOV UR64, UR6 ;  /* 0x0000000600401c82 */ /* 0x000fe40008000000 */
[----:B------:R-:W-:Y:S01]  /*2b10*/  @UP1 UMOV UR63, UR5 ;  /* 0x00000005003f1c82 */ /* 0x000fe20008000000 */
[----:B------:R-:W-:Y:S05]  /*2b20*/  BRA.U !UP0, `(.L_x_37) ;  /* 0x0000000108d47547 */ /* 0x000fea000b800000 */
[----:B------:R-:W3:Y:S01]  /*2b30*/  LDCU.128 UR16, c[0x0][0xb10] ;  /* 0x00016200ff1077ac */ /* 0x000ee20008000c00 */
[----:B------:R-:W1:Y:S01]  /*2b40*/  LDCU UR20, c[0x0][0xb20] ;  /* 0x00016400ff1477ac */ /* 0x000e620008000800 */
[----:B------:R-:W2:Y:S01]  /*2b50*/  LDCU UR13, c[0x0][0xb0c] ;  /* 0x00016180ff0d77ac */ /* 0x000ea20008000800 */
[----:B------:R-:W4:Y:S01]  /*2b60*/  LDCU.64 UR14, c[0x0][0xb28] ;  /* 0x00016500ff0e77ac */ /* 0x000f220008000a00 */
[----:B------:R-:W-:Y:S02]  /*2b70*/  UISETP.NE.AND UP3, UPT, UR39, 0x1, UPT ;  /* 0x000000012700788c */ /* 0x000fe4000bf65270 */
[----:B---3--:R-:W-:Y:S02]  /*2b80*/  UIMAD.WIDE.U32 UR4, UR66, UR19, URZ ;  /* 0x00000013420472a5 */ /* 0x008fe4000f8e00ff */
[----:B------:R-:W-:Y:S02]  /*2b90*/  UIMAD.WIDE.U32 UR6, UR67, UR16, URZ ;  /* 0x00000010430672a5 */ /* 0x000fe4000f8e00ff */
[----:B------:R-:W-:-:S02]  /*2ba0*/  UISETP.NE.AND UP0, UPT, UR18, 0x1, UPT ;  /* 0x000000011200788c */ /* 0x000fc4000bf05270 */
[----:B------:R-:W-:Y:S01]  /*2bb0*/  UIMAD.WIDE.U32 UR10, UR63, UR19, URZ ;  /* 0x000000133f0a72a5 */ /* 0x000fe2000f8e00ff */
[----:B------:R-:W-:Y:S01]  /*2bc0*/  UMOV UR4, UR5 ;  /* 0x0000000500047c82 */ /* 0x000fe20008000000 */
[----:B--2---:R-:W-:Y:S02]  /*2bd0*/  UISETP.NE.AND UP2, UPT, UR13, 0x1, UPT ;  /* 0x000000010d00788c */ /* 0x004fe4000bf45270 */
[----:B-1----:R-:W-:Y:S02]  /*2be0*/  USHF.R.U32.HI UR5, URZ, UR20, UR4 ;  /* 0x00000014ff057299 */ /* 0x002fe40008011604 */
[----:B------:R-:W-:Y:S01]  /*2bf0*/  UIMAD.WIDE.U32 UR8, UR64, UR16, URZ ;  /* 0x00000010400872a5 */ /* 0x000fe2000f8e00ff */
[----:B------:R-:W-:Y:S01]  /*2c00*/  UMOV UR4, UR7 ;  /* 0x0000000700047c82 */ /* 0x000fe20008000000 */
[----:B------:R-:W-:Y:S02]  /*2c10*/  USEL UR5, UR66, UR5, !UP0 ;  /* 0x0000000542057287 */ /* 0x000fe4000c000000 */
[----:B------:R-:W-:-:S02]  /*2c20*/  USHF.R.U32.HI UR4, URZ, UR17, UR4 ;  /* 0x00000011ff047299 */ /* 0x000fc40008011604 */
[----:B----4-:R-:W-:Y:S02]  /*2c30*/  UIMAD.WIDE.U32 UR6, UR5, UR14, URZ ;  /* 0x0000000e050672a5 */ /* 0x010fe4000f8e00ff */
[----:B------:R-:W-:Y:S01]  /*2c40*/  USEL UR12, UR67, UR4, !UP2 ;  /* 0x00000004430c7287 */ /* 0x000fe2000d000000 */
[----:B------:R-:W-:Y:S02]  /*2c50*/  UMOV UR8, UR9 ;  /* 0x0000000900087c82 */ /* 0x000fe40008000000 */
[----:B------:R-:W-:Y:S01]  /*2c60*/  UMOV UR4, UR11 ;  /* 0x0000000b00047c82 */ /* 0x000fe20008000000 */
[----:B------:R-:W-:Y:S01]  /*2c70*/  UIMAD.WIDE.U32 UR10, UR12, UR14, URZ ;  /* 0x0000000e0c0a72a5 */ /* 0x000fe2000f8e00ff */
[----:B------:R-:W-:Y:S01]  /*2c80*/  UMOV UR6, UR7 ;  /* 0x0000000700067c82 */ /* 0x000fe20008000000 */
[----:B------:R-:W-:Y:S02]  /*2c90*/  USHF.R.U32.HI UR4, URZ, UR20, UR4 ;  /* 0x00000014ff047299 */ /* 0x000fe40008011604 */
[----:B------:R-:W-:-:S02]  /*2ca0*/  @UP3 USHF.R.U32.HI UR5, URZ, UR15, UR6 ;  /* 0x0000000fff053299 */ /* 0x000fc40008011606 */
[----:B------:R-:W-:Y:S01]  /*2cb0*/  USHF.R.U32.HI UR17, URZ, UR17, UR8 ;  /* 0x00000011ff117299 */ /* 0x000fe20008011608 */
[----:B------:R-:W-:Y:S01]  /*2cc0*/  UMOV UR6, UR11 ;  /* 0x0000000b00067c82 */ /* 0x000fe20008000000 */
[----:B------:R-:W-:Y:S02]  /*2cd0*/  USEL UR4, UR63, UR4, !UP0 ;  /* 0x000000043f047287 */ /* 0x000fe4000c000000 */
[----:B------:R-:W-:Y:S02]  /*2ce0*/  @UP3 USHF.R.U32.HI UR12, URZ, UR15, UR6 ;  /* 0x0000000fff0c3299 */ /* 0x000fe40008011606 */
[----:B------:R-:W-:Y:S02]  /*2cf0*/  UIMAD UR6, UR39, UR5, URZ ;  /* 0x00000005270672a4 */ /* 0x000fe4000f8e02ff */
[----:B------:R-:W-:Y:S02]  /*2d00*/  USEL UR5, UR64, UR17, !UP2 ;  /* 0x0000001140057287 */ /* 0x000fe4000d000000 */
[----:B------:R-:W-:-:S02]  /*2d10*/  UIMAD UR8, UR39, UR12, URZ ;  /* 0x0000000c270872a4 */ /* 0x000fc4000f8e02ff */
[----:B------:R-:W-:Y:S02]  /*2d20*/  UISETP.GE.AND UP0, UPT, UR4, UR6, UPT ;  /* 0x000000060400728c */ /* 0x000fe4000bf06270 */
[----:B------:R-:W-:Y:S02]  /*2d30*/  UIMAD.WIDE.U32 UR6, UR4, UR14, URZ ;  /* 0x0000000e040672a5 */ /* 0x000fe4000f8e00ff */
[----:B------:R-:W-:Y:S02]  /*2d40*/  UISETP.GE.OR UP0, UPT, UR5, UR8, UP0 ;  /* 0x000000080500728c */ /* 0x000fe40008706670 */
[----:B------:R-:W-:Y:S02]  /*2d50*/  UIMAD.WIDE.U32 UR8, UR5, UR14, URZ ;  /* 0x0000000e050872a5 */ /* 0x000fe4000f8e00ff */
[----:B------:R-:W-:Y:S01]  /*2d60*/  UIADD3 UR10, UPT, UPT, -UR4, URZ, URZ ;  /* 0x000000ff040a7290 */ /* 0x000fe2000fffe1ff */
[----:B------:R-:W-:Y:S02]  /*2d70*/  UMOV UR6, UR7 ;  /* 0x0000000700067c82 */ /* 0x000fe40008000000 */
[----:B------:R-:W-:-:S02]  /*2d80*/  USHF.R.U32.HI UR6, URZ, UR15, UR6 ;  /* 0x0000000fff067299 */ /* 0x000fc40008011606 */
[----:B------:R-:W-:Y:S02]  /*2d90*/  UIMAD UR10, UR18, UR10, UR63 ;  /* 0x0000000a120a72a4 */ /* 0x000fe4000f8e023f */
[----:B------:R-:W-:Y:S01]  /*2da0*/  USEL UR6, UR4, UR6, !UP3 ;  /* 0x0000000604067287 */ /* 0x000fe2000d800000 */
[----:B------:R-:W-:Y:S01]  /*2db0*/  @!UP0 UMOV UR7, UR9 ;  /* 0x0000000900078c82 */ /* 0x000fe20008000000 */
[----:B------:R-:W-:Y:S02]  /*2dc0*/  UIADD3 UR9, UPT, UPT, -UR5, URZ, URZ ;  /* 0x000000ff05097290 */ /* 0x000fe4000fffe1ff */
[----:B------:R-:W-:Y:S02]  /*2dd0*/  @!UP0 USHF.R.U32.HI UR7, URZ, UR15, UR7 ;  /* 0x0000000fff078299 */ /* 0x000fe40008011607 */
[----:B------:R-:W-:Y:S02]  /*2de0*/  UIADD3 UR8, UPT, UPT, -UR6, URZ, URZ ;  /* 0x000000ff06087290 */ /* 0x000fe4000fffe1ff */
[----:B------:R-:W-:-:S02]  /*2df0*/  @!UP0 USEL UR7, UR5, UR7, !UP3 ;  /* 0x0000000705078287 */ /* 0x000fc4000d800000 */
[----:B------:R-:W-:Y:S02]  /*2e00*/  UIMAD UR8, UR39, UR8, UR4 ;  /* 0x00000008270872a4 */ /* 0x000fe4000f8e0204 */
[----:B------:R-:W-:Y:S02]  /*2e10*/  @!UP0 UIADD3 UR6, UPT, UPT, UR6, -UR7, URZ ;  /* 0x8000000706068290 */ /* 0x000fe4000fffe0ff */
[----:B------:R-:W-:Y:S02]  /*2e20*/  @!UP0 UIMAD UR7, UR8, UR12, UR7 ;  /* 0x0000000c080782a4 */ /* 0x000fe4000f8e0207 */
[----:B------:R-:W-:Y:S02]  /*2e30*/  @!UP0 UIMAD UR4, UR39, UR6, UR5 ;  /* 0x00000006270482a4 */ /* 0x000fe4000f8e0205 */
[----:B------:R-:W-:Y:S02]  /*2e40*/  UIMAD UR6, UR13, UR9, UR64 ;  /* 0x000000090d0672a4 */ /* 0x000fe4000f8e0240 */
[----:B------:R-:W-:Y:S01]  /*2e50*/  UIMAD UR63, UR4, UR18, UR10 ;  /* 0x00000012043f72a4 */ /* 0x000fe2000f8e020a */
[----:B------:R-:W-:-:S02]  /*2e60*/  @!UP0 UMOV UR5, UR7 ;  /* 0x0000000700058c82 */ /* 0x000fc40008000000 */
[----:B------:R-:W-:-:S12]  /*2e70*/  UIMAD UR64, UR5, UR13, UR6 ;  /* 0x0000000d054072a4 */ /* 0x000fd8000f8e0206 */
.L_x_37:
[----:B------:R-:W1:Y:S02]  /*2e80*/  LDCU UR4, c[0x0][0xb30] ;  /* 0x00016600ff0477ac */ /* 0x000e640008000800 */
[----:B-1----:R-:W-:-:S09]  /*2e90*/  UISETP.NE.AND UP0, UPT, UR4, 0x1, UPT ;  /* 0x000000010400788c */ /* 0x002fd2000bf05270 */
[----:B------:R-:W-:Y:S05]  /*2ea0*/  BRA.U UP0, `(.L_x_38) ;  /* 0x0000000100447547 */ /* 0x000fea000b800000 */
[----:B------:R-:W1:Y:S01]  /*2eb0*/  LDCU.128 UR8, c[0x0][0xb10] ;  /* 0x00016200ff0877ac */ /* 0x000e620008000c00 */
[----:B------:R-:W2:Y:S01]  /*2ec0*/  LDCU UR12, c[0x0][0xb0c] ;  /* 0x00016180ff0c77ac */ /* 0x000ea20008000800 */
[----:B------:R-:W4:Y:S01]  /*2ed0*/  LDCU UR13, c[0x0][0xb20] ;  /* 0x00016400ff0d77ac */ /* 0x000f220008000800 */
[----:B-1----:R-:W-:Y:S02]  /*2ee0*/  UIMAD.WIDE.U32 UR6, UR64, UR8, URZ ;  /* 0x00000008400672a5 */ /* 0x002fe4000f8e00ff */
[----:B------:R-:W-:Y:S02]  /*2ef0*/  UIMAD.WIDE.U32 UR4, UR63, UR11, URZ ;  /* 0x0000000b3f0472a5 */ /* 0x000fe4000f8e00ff */
[----:B--2---:R-:W-:Y:S02]  /*2f00*/  UISETP.NE.AND UP2, UPT, UR12, 0x1, UPT ;  /* 0x000000010c00788c */ /* 0x004fe4000bf45270 */
[----:B------:R-:W-:Y:S01]  /*2f10*/  UISETP.NE.AND UP0, UPT, UR10, 0x1, UPT ;  /* 0x000000010a00788c */ /* 0x000fe2000bf05270 */
[----:B------:R-:W-:-:S02]  /*2f20*/  UMOV UR6, UR7 ;  /* 0x0000000700067c82 */ /* 0x000fc40008000000 */
[----:B------:R-:W-:Y:S01]  /*2f30*/  UMOV UR4, UR5 ;  /* 0x0000000500047c82 */ /* 0x000fe20008000000 */
[----:B------:R-:W-:Y:S02]  /*2f40*/  USHF.R.U32.HI UR6, URZ, UR9, UR6 ;  /* 0x00000009ff067299 */ /* 0x000fe40008011606 */
[----:B----4-:R-:W-:Y:S02]  /*2f50*/  USHF.R.U32.HI UR4, URZ, UR13, UR4 ;  /* 0x0000000dff047299 */ /* 0x010fe40008011604 */
[----:B------:R-:W-:Y:S02]  /*2f60*/  USEL UR5, UR64, UR6, !UP2 ;  /* 0x0000000640057287 */ /* 0x000fe4000d000000 */
[----:B------:R-:W-:-:S04]  /*2f70*/  USEL UR4, UR63, UR4, !UP0 ;  /* 0x000000043f047287 */ /* 0x000fc8000c000000 */
[----:B------:R-:W-:Y:S02]  /*2f80*/  UIADD3 UR6, UPT, UPT, UR5, -UR4, URZ ;  /* 0x8000000405067290 */ /* 0x000fe4000fffe0ff */
[----:B------:R-:W-:Y:S02]  /*2f90*/  UIADD3 UR4, UPT, UPT, -UR5, UR4, URZ ;  /* 0x0000000405047290 */ /* 0x000fe4000fffe1ff */
[----:B------:R-:W-:Y:S02]  /*2fa0*/  UIMAD UR63, UR6, UR10, UR63 ;  /* 0x0000000a063f72a4 */ /* 0x000fe4000f8e023f */
[----:B------:R-:W-:-:S12]  /*2fb0*/  UIMAD UR64, UR4, UR12, UR64 ;  /* 0x0000000c044072a4 */ /* 0x000fd8000f8e0240 */
.L_x_38:
[----:B------:R-:W-:Y:S02]  /*2fc0*/  R2UR UR5, R75 ;  /* 0x000000004b0572ca */ /* 0x000fe400000e0000 */
[----:B------:R-:W-:Y:S02]  /*2fd0*/  R2UR UR4, R74 ;  /* 0x000000004a0472ca */ /* 0x000fe400000e0000 */
[----:B------:R-:W-:Y:S02]  /*2fe0*/  PLOP3.LUT P1, PT, PT, PT, PT, 0x80, 0x8 ;  /* 0x000000000008781c */ /* 0x000fe40003f2f070 */
[----:B------:R-:W-:-:S07]  /*2ff0*/  LOP3.LUT R2, R2, 0x1, RZ, 0x3c, !PT ;  /* 0x0000000102027812 */ /* 0x000fce00078e3cff */
[----:B------:R-:W-:Y:S02]  /*3000*/  UIADD3 UR24, UPT, UPT, UR64, UR5, URZ ;  /* 0x0000000540187290 */ /* 0x000fe4000fffe0ff */
[----:B------:R-:W-:Y:S01]  /*3010*/  UIADD3 UR20, UPT, UPT, UR63, UR4, URZ ;  /* 0x000000043f147290 */ /* 0x000fe2000fffe0ff */
[----:B------:R-:W-:Y:S11]  /*3020*/  BRA.U UP1, `(.L_x_39) ;  /* 0xffffffe501e47547 */ /* 0x000ff6000b83ffff */
[----:B------:R-:W-:Y:S01]  /*3030*/  UIADD3 UR33, UPT, UPT, UR33, 0x20, URZ ;  /* 0x0000002021217890 */ /* 0x000fe2000fffe0ff */
[----:B------:R-:W-:-:S03]  /*3040*/  MOV R3, UR32 ;  /* 0x0000002000037c02 */ /* 0x000fc60008000f00 */
[----:B------:R-:W-:Y:S01]  /*3050*/  ULEA UR4, UR35, UR33, 0x3 ;  /* 0x0000002123047291 */ /* 0x000fe2000f8e18ff */
[----:B------:R-:W-:-:S08]  /*3060*/  SHF.L.U32 R3, R3, 0x1f, RZ ;  /* 0x0000001f03037819 */ /* 0x000fd000000006ff */
[----:B------:R-:W1:Y:S02]  /*3070*/  SYNCS.PHASECHK.TRANS64.TRYWAIT P0, [UR4], R3 ;  /* 0x00000003ff0075a7 */ /* 0x000e640008001104 */
[----:B-1----:R-:W-:Y:S05]  /*3080*/  @!P0 BRA `(.L_x_40) ;  /* 0x0000009800808947 */ /* 0x002fea0003800000 */
.L_x_183:
[----:B------:R-:W-:-:S04]  /*3090*/  UIADD3 UR4, UPT, UPT, UR35, 0x1, URZ ;  /* 0x0000000123047890 */ /* 0x000fc8000fffe0ff */
[----:B------:R-:W-:-:S04]  /*30a0*/  UISETP.NE.AND UP0, UPT, UR4, 0x4, UPT ;  /* 0x000000040400788c */ /* 0x000fc8000bf05270 */
[----:B------:R-:W-:Y:S02]  /*30b0*/  USEL UR5, URZ, 0x1, UP0 ;  /* 0x00000001ff057887 */ /* 0x000fe40008000000 */
[----:B------:R-:W-:Y:S02]  /*30c0*/  USEL UR4, UR4, URZ, UP0 ;  /* 0x000000ff04047287 */ /* 0x000fe40008000000 */
[----:B------:R-:W-:Y:S02]  /*30d0*/  ULOP3.LUT UR32, UR32, UR5, URZ, 0x3c, !UPT ;  /* 0x0000000520207292 */ /* 0x000fe4000f8e3cff */
[----:B------:R-:W-:-:S04]  /*30e0*/  ULEA UR5, UR4, UR33, 0x3 ;  /* 0x0000002104057291 */ /* 0x000fc8000f8e18ff */
[----:B-1----:R-:W-:-:S04]  /*30f0*/  MOV R3, UR32 ;  /* 0x0000002000037c02 */ /* 0x002fc80008000f00 */
[----:B------:R-:W-:-:S04]  /*3100*/  SHF.L.U32 R3, R3, 0x1f, RZ ;  /* 0x0000001f03037819 */ /* 0x000fc800000006ff */
[----:B------:R-:W1:Y:S02]  /*3110*/  SYNCS.PHASECHK.TRANS64.TRYWAIT P0, [UR5], R3 ;  /* 0x00000003ff0075a7 */ /* 0x000e640008001105 */
[----:B-1----:R-:W-:Y:S05]  /*3120*/  @!P0 BRA `(.L_x_41) ;  /* 0x0000009800708947 */ /* 0x002fea0003800000 */
.L_x_185:
        /* <DEDUP_REMOVED lines=10> */
.L_x_187:
[----:B------:R-:W-:-:S04]  /*31d0*/  UIADD3 UR4, UPT, UPT, UR4, 0x1, URZ ;  /* 0x0000000104047890 */ /* 0x000fc8000fffe0ff */
[----:B------:R-:W-:-:S04]  /*31e0*/  UISETP.NE.AND UP0, UPT, UR4, 0x4, UPT ;  /* 0x000000040400788c */ /* 0x000fc8000bf05270 */
[----:B------:R-:W-:Y:S02]  /*31f0*/  USEL UR5, URZ, 0x1, UP0 ;  /* 0x00000001ff057887 */ /* 0x000fe40008000000 */
[----:B------:R-:W-:Y:S02]  /*3200*/  USEL UR4, UR4, URZ, UP0 ;  /* 0x000000ff04047287 */ /* 0x000fe40008000000 */
[----:B------:R-:W-:Y:S02]  /*3210*/  ULOP3.LUT UR5, UR32, UR5, URZ, 0x3c, !UPT ;  /* 0x0000000520057292 */ /* 0x000fe4000f8e3cff */
[----:B------:R-:W-:-:S04]  /*3220*/  ULEA UR4, UR4, UR33, 0x3 ;  /* 0x0000002104047291 */ /* 0x000fc8000f8e18ff */
[----:B------:R-:W-:Y:S02]  /*3230*/  IMAD.U32 R2, RZ, RZ, UR5 ;  /* 0x00000005ff027e24 */ /* 0x000fe4000f8e00ff */
[----:B-1----:R-:W-:-:S03]  /*3240*/  MOV R0, UR4 ;  /* 0x0000000400007c02 */ /* 0x002fc60008000f00 */
[----:B------:R-:W-:-:S07]  /*3250*/  SHF.L.U32 R3, R2, 0x1f, RZ ;  /* 0x0000001f02037819 */ /* 0x000fce00000006ff */
.L_x_43:
[----:B-1----:R1:W2:Y:S02]  /*3260*/  SYNCS.PHASECHK.TRANS64.TRYWAIT P0, [R0+URZ], R3 ;  /* 0x00000003000075a7 */ /* 0x0022a400080011ff */
[----:B--2---:R-:W-:Y:S05]  /*3270*/  @!P0 NANOSLEEP.SYNCS 0x989680 ;  /* 0x009896800000895d */ /* 0x004fea0003900000 */
[----:B------:R-:W2:Y:S02]  /*3280*/  @!P0 SYNCS.PHASECHK.TRANS64 P0, [R0+URZ], R3 ;  /* 0x00000003000085a7 */ /* 0x000ea400080010ff */
[----:B--23--:R-:W-:Y:S05]  /*3290*/  @P0 EXIT ;  /* 0x000000000000094d */ /* 0x00cfea0003800000 */
[----:B------:R-:W-:Y:S05]  /*32a0*/  BRA `(.L_x_43) ;  /* 0xfffffffc00ec7947 */ /* 0x000fea000383ffff */
.L_x_21:
[----:B------:R-:W2:Y:S02]  /*32b0*/  S2UR UR4, SR_CgaCtaId ;  /* 0x00000000000479c3 */ /* 0x000ea40000008800 */
[----:B--2---:R-:W-:-:S04]  /*32c0*/  UISETP.NE.AND UP0, UPT, UR4, URZ, UPT ;  /* 0x000000ff0400728c */ /* 0x004fc8000bf05270 */
[----:B------:R-:W-:-:S09]  /*32d0*/  UISETP.NE.OR UP0, UPT, UR18, 0x1, UP0 ;  /* 0x000000011200788c */ /* 0x000fd20008705670 */
[----:B------:R-:W-:Y:S05]  /*32e0*/  BRA.U UP0, `(.L_x_44) ;  /* 0x0000000100b47547 */ /* 0x000fea000b800000 */
[----:B------:R-:W2:Y:S01]  /*32f0*/  S2UR UR5, SR_CgaCtaId ;  /* 0x00000000000579c3 */ /* 0x000ea20000008800 */
[----:B------:R-:W-:Y:S01]  /*3300*/  UMOV UR4, 0x400 ;  /* 0x0000040000047882 */ /* 0x000fe20000000000 */
[----:B------:R-:W-:Y:S01]  /*3310*/  HFMA2 R2, -RZ, RZ, 0, 5.9604644775390625e-08 ;  /* 0x00000001ff027431 */ /* 0x000fe200000001ff */
[----:B------:R-:W-:Y:S01]  /*3320*/  ISETP.GE.U32.AND P0, PT, R3, 0x2, PT ;  /* 0x000000020300780c */ /* 0x000fe20003f06070 */
[----:B------:R-:W-:Y:S01]  /*3330*/  IMAD.MOV.U32 R8, RZ, RZ, RZ ;  /* 0x000000ffff087224 */ /* 0x000fe200078e00ff */
[----:B--2---:R-:W-:-:S04]  /*3340*/  ULEA UR4, UR5, UR4, 0x18 ;  /* 0x0000000405047291 */ /* 0x004fc8000f8ec0ff */
[----:B------:R-:W-:Y:S02]  /*3350*/  UIADD3 UR5, UPT, UPT, UR4, 0x98, URZ ;  /* 0x0000009804057890 */ /* 0x000fe4000fffe0ff */
[----:B------:R-:W-:Y:S02]  /*3360*/  UIADD3 UR8, UPT, UPT, UR4, 0x90, URZ ;  /* 0x0000009004087890 */ /* 0x000fe4000fffe0ff */
[----:B------:R-:W-:-:S12]  /*3370*/  UPRMT UR5, URZ, 0x654, UR5 ;  /* 0x00000654ff057896 */ /* 0x000fd80008000005 */
.L_x_47:
[----:B------:R-:W-:Y:S01]  /*3380*/  SHF.L.U32 R7, R2, 0x1f, RZ ;  /* 0x0000001f02077819 */ /* 0x000fe200000006ff */
[----:B------:R-:W-:Y:S02]  /*3390*/  IMAD.U32 R4, RZ, RZ, UR8 ;  /* 0x00000008ff047e24 */ /* 0x000fe4000f8e00ff */
[----:B------:R-:W-:Y:S01]  /*33a0*/  @!P0 IMAD.MOV.U32 R5, RZ, RZ, 0x10 ;  /* 0x00000010ff058424 */ /* 0x000fe200078e00ff */
[----:B------:R-:W2:Y:S02]  /*33b0*/  SYNCS.PHASECHK.TRANS64.TRYWAIT P1, [UR4+0x98], R7 ;  /* 0x00009807ff0075a7 */ /* 0x000ea40008021104 */
[----:B------:R-:W-:-:S04]  /*33c0*/  PRMT R9, R3, 0x654, R4 ;  /* 0x0000065403097816 */ /* 0x000fc80000000004 */
[----:B------:R-:W-:Y:S01]  /*33d0*/  SEL R0, R9, R0, !P0 ;  /* 0x0000000009007207 */ /* 0x000fe20004000000 */
[----:B--2---:R-:W-:Y:S06]  /*33e0*/  @!P1 BRA `(.L_x_45) ;  /* 0x0000009400f09947 */ /* 0x004fec0003800000 */
.L_x_189:
[----:B------:R-:W-:Y:S01]  /*33f0*/  UIADD3 UR6, UPT, UPT, UR4, 0xd0, URZ ;  /* 0x000000d004067890 */ /* 0x000fe2000fffe0ff */
[----:B------:R3:W-:Y:S01]  /*3400*/  @!P0 SYNCS.ARRIVE.TRANS64.RED RZ, [R0+URZ], R5 ;  /* 0x0000000500ff89a7 */ /* 0x0007e200080004ff */
[----:B------:R-:W-:Y:S01]  /*3410*/  UIADD3 UR7, UPT, UPT, UR4, 0x90, URZ ;  /* 0x0000009004077890 */ /* 0x000fe2000fffe0ff */
[----:B------:R-:W-:-:S08]  /*3420*/  LOP3.LUT R2, R2, 0x1, RZ, 0x3c, !PT ;  /* 0x0000000102027812 */ /* 0x000fd000078e3cff */
[----:B------:R-:W-:Y:S06]  /*3430*/  UGETNEXTWORKID.BROADCAST [UR6], [UR7] ;  /* 0x00000000060073ca */ /* 0x000fec0008000100 */
[----:B---3--:R-:W-:-:S04]  /*3440*/  SHF.L.U32 R5, R8, 0x1f, RZ ;  /* 0x0000001f08057819 */ /* 0x008fc800000006ff */
[----:B------:R-:W3:Y:S02]  /*3450*/  SYNCS.PHASECHK.TRANS64.TRYWAIT P1, [UR4+0x90], R5 ;  /* 0x00009005ff0075a7 */ /* 0x000ee40008021104 */
[----:B---3--:R-:W-:Y:S05]  /*3460*/  @!P1 BRA `(.L_x_46) ;  /* 0x0000009400e89947 */ /* 0x008fea0003800000 */
.L_x_191:
[----:B--2---:R-:W2:Y:S01]  /*3470*/  LDS.128 R4, [UR4+0xd0] ;  /* 0x0000d004ff047984 */ /* 0x004ea20008000c00 */
[----:B------:R-:W-:Y:S01]  /*3480*/  LOP3.LUT R8, R8, 0x1, RZ, 0x3c, !PT ;  /* 0x0000000108087812 */ /* 0x000fe200078e3cff */
[----:B------:R-:W-:Y:S01]  /*3490*/  @!PT LDS RZ, [RZ] ;  /* 0x00000000fffff984 */ /* 0x000fe20000000800 */
[----:B------:R-:W-:Y:S01]  /*34a0*/  @!PT LDS RZ, [RZ] ;  /* 0x00000000fffff984 */ /* 0x000fe20000000800 */
[----:B------:R-:W-:Y:S01]  /*34b0*/  @!PT LDS RZ, [RZ] ;  /* 0x00000000fffff984 */ /* 0x000fe20000000800 */
[----:B------:R-:W-:Y:S01]  /*34c0*/  @!PT LDS RZ, [RZ] ;  /* 0x00000000fffff984 */ /* 0x000fe20000000800 */
[----:B------:R3:W-:Y:S06]  /*34d0*/  MEMBAR.ALL.CTA ;  /* 0x0000000000007992 */ /* 0x0007ec0000008000 */
[----:B---3--:R-:W3:Y:S02]  /*34e0*/  FENCE.VIEW.ASYNC.S ;  /* 0x00000000000073c6 */ /* 0x008ee40000000000 */
[----:B---3--:R-:W-:Y:S01]  /*34f0*/  SYNCS.ARRIVE.TRANS64.RED.A1T0 RZ, [UR5], RZ ;  /* 0x000000ffffff79a7 */ /* 0x008fe20008100405 */
[----:B--2---:R-:W-:-:S13]  /*3500*/  LOP3.LUT P1, RZ, R6, 0x1, RZ, 0xc0, !PT ;  /* 0x0000000106ff7812 */ /* 0x004fda000782c0ff */
[----:B------:R-:W-:Y:S05]  /*3510*/  @P1 BRA `(.L_x_47) ;  /* 0xfffffffc00981947 */ /* 0x000fea000383ffff */
[----:B------:R-:W-:-:S04]  /*3520*/  SHF.L.U32 R0, R2, 0x1f, RZ ;  /* 0x0000001f02007819 */ /* 0x000fc800000006ff */
[----:B------:R-:W2:Y:S02]  /*3530*/  SYNCS.PHASECHK.TRANS64 P0, [UR4+0x98], R0 ;  /* 0x00009800ff0075a7 */ /* 0x000ea40008001004 */
[----:B-12---:R-:W-:Y:S05]  /*3540*/  @P0 EXIT ;  /* 0x000000000000094d */ /* 0x006fea0003800000 */
[----:B------:R-:W-:-:S07]  /*3550*/  MOV R0, UR4 ;  /* 0x0000000400007c02 */ /* 0x000fce0008000f00 */
.L_x_48:
[----:B-1----:R-:W-:-:S04]  /*3560*/  SHF.L.U32 R3, R2, 0x1f, RZ ;  /* 0x0000001f02037819 */ /* 0x002fc800000006ff */
[----:B------:R1:W2:Y:S03]  /*3570*/  SYNCS.PHASECHK.TRANS64.TRYWAIT P0, [R0+URZ+0x98], R3 ;  /* 0x00009803000075a7 */ /* 0x0002a600080011ff */
[----:B--2---:R-:W-:Y:S05]  /*3580*/  @!P0 NANOSLEEP.SYNCS 0x989680 ;  /* 0x009896800000895d */ /* 0x004fea0003900000 */
[----:B------:R-:W2:Y:S02]  /*3590*/  @!P0 SYNCS.PHASECHK.TRANS64 P0, [R0+URZ+0x98], R3 ;  /* 0x00009803000085a7 */ /* 0x000ea400080010ff */
[----:B--2---:R-:W-:Y:S05]  /*35a0*/  @P0 EXIT ;  /* 0x000000000000094d */ /* 0x004fea0003800000 */
[----:B------:R-:W-:Y:S05]  /*35b0*/  BRA `(.L_x_48) ;  /* 0xfffffffc00e87947 */ /* 0x000fea000383ffff */
.L_x_44:
[----:B------:R-:W-:Y:S05]  /*35c0*/  BRA.U UP4, `(.L_x_49) ;  /* 0x0000001504247547 */ /* 0x000fea000b800000 */
[----:B------:R-:W2:Y:S01]  /*35d0*/  S2UR UR4, SR_CgaCtaId ;  /* 0x00000000000479c3 */ /* 0x000ea20000008800 */
[----:B------:R-:W-:Y:S01]  /*35e0*/  UMOV UR5, 0x40 ;  /* 0x0000004000057882 */ /* 0x000fe20000000000 */
[----:B------:R-:W-:Y:S01]  /*35f0*/  NOP ;  /* 0x0000000000007918 */ /* 0x000fe20000000000 */
[----:B------:R-:W-:Y:S01]  /*3600*/  UMOV UR6, 0x400 ;  /* 0x0000040000067882 */ /* 0x000fe20000000000 */
[----:B--2---:R-:W-:Y:S02]  /*3610*/  ULEA UR5, UR4, UR5, 0x18 ;  /* 0x0000000504057291 */ /* 0x004fe4000f8ec0ff */
[----:B------:R-:W-:-:S07]  /*3620*/  ULEA UR6, UR4, UR6, 0x18 ;  /* 0x0000000604067291 */ /* 0x000fce000f8ec0ff */
[----:B------:R-:W2:Y:S02]  /*3630*/  LDS.U8 R3, [UR5+0x1c] ;  /* 0x00001c05ff037984 */ /* 0x000ea40008000000 */
[----:B--2---:R-:W-:-:S13]  /*3640*/  ISETP.NE.AND P0, PT, R3, RZ, PT ;  /* 0x000000ff0300720c */ /* 0x004fda0003f05270 */
[----:B------:R-:W-:Y:S05]  /*3650*/  @P0 BRA `(.L_x_50) ;  /* 0x0000000400080947 */ /* 0x000fea0003800000 */
[----:B------:R-:W-:Y:S02]  /*3660*/  UISETP.NE.U32.AND UP1, UPT, UR52, 0x1, UPT ;  /* 0x000000013400788c */ /* 0x000fe4000bf25070 */
[----:B------:R-:W-:-:S07]  /*3670*/  UIADD3 UR7, UPT, UPT, UR5, 0x8, URZ ;  /* 0x0000000805077890 */ /* 0x000fce000fffe0ff */
[----:B------:R-:W-:Y:S05]  /*3680*/  BRA.U !UP1, `(.L_x_51) ;  /* 0x00000001099c7547 */ /* 0x000fea000b800000 */
[----:B------:R-:W-:Y:S01]  /*3690*/  ELECT P0, URZ, PT ;  /* 0x0000000000ff782f */ /* 0x000fe20003800000 */
[----:B------:R-:W-:-:S12]  /*36a0*/  BSSY B0, `(.L_x_51) ;  /* 0x0000025000007945 */ /* 0x000fd80003800000 */
[----:B------:R-:W-:Y:S05]  /*36b0*/  @!P0 BRA `(.L_x_52) ;  /* 0x00000000008c8947 */ /* 0x000fea0003800000 */
[----:B------:R-:W-:-:S05]  /*36c0*/  UMOV UR4, 0x10 ;  /* 0x0000001000047882 */ /* 0x000fca0000000000 */
[----:B------:R-:W-:Y:S04]  /*36d0*/  DEPBAR.LE SB2, 0x36 ;  /* 0x0000ad800000791a */ /* 0x000fe80000000000 */
[----:B------:R-:W2:Y:S02]  /*36e0*/  UTCATOMSWS.2CTA.FIND_AND_SET.ALIGN UP0, UR4, UR4 ;  /* 0x00000004000475e3 */ /* 0x000ea40008200800 */
[----:B--2---:R-:W-:Y:S01]  /*36f0*/  MOV R10, UR4 ;  /* 0x00000004000a7c02 */ /* 0x004fe20008000f00 */
[----:B------:R-:W-:Y:S06]  /*3700*/  BRA.U UP0, `(.L_x_53) ;  /* 0x0000000100187547 */ /* 0x000fec000b800000 */
.L_x_54:
[----:B------:R-:W-:Y:S05]  /*3710*/  NANOSLEEP 0x64 ;  /* 0x000000640000795d */ /* 0x000fea0003800000 */
[----:B------:R-:W-:-:S05]  /*3720*/  UMOV UR4, 0x10 ;  /* 0x0000001000047882 */ /* 0x000fca0000000000 */
[----:B------:R-:W-:Y:S04]  /*3730*/  DEPBAR.LE SB2, 0x36 ;  /* 0x0000ad800000791a */ /* 0x000fe80000000000 */
[----:B------:R-:W2:Y:S02]  /*3740*/  UTCATOMSWS.2CTA.FIND_AND_SET.ALIGN UP0, UR4, UR4 ;  /* 0x00000004000475e3 */ /* 0x000ea40008200800 */
[----:B--2---:R-:W-:Y:S01]  /*3750*/  MOV R10, UR4 ;  /* 0x00000004000a7c02 */ /* 0x004fe20008000f00 */
[----:B------:R-:W-:Y:S05]  /*3760*/  BRA.U !UP0, `(.L_x_54) ;  /* 0xfffffffd08e87547 */ /* 0x000fea000b83ffff */
.L_x_53:
[----:B------:R-:W2:Y:S01]  /*3770*/  LDS R6, [UR5+0x10] ;  /* 0x00001005ff067984 */ /* 0x000ea20008000800 */
[----:B------:R-:W-:Y:S01]  /*3780*/  IMAD.U32 R3, RZ, RZ, UR6 ;  /* 0x00000006ff037e24 */ /* 0x000fe2000f8e00ff */
[----:B------:R-:W-:-:S03]  /*3790*/  MOV R4, UR51 ;  /* 0x0000003300047c02 */ /* 0x000fc60008000f00 */
[----:B------:R-:W-:Y:S01]  /*37a0*/  VIADD R3, R3, 0xe0 ;  /* 0x000000e003037836 */ /* 0x000fe20000000000 */
[----:B--2---:R-:W-:-:S04]  /*37b0*/  SHF.L.U32 R6, R6, 0x1f, RZ ;  /* 0x0000001f06067819 */ /* 0x004fc800000006ff */
[----:B------:R-:W2:Y:S02]  /*37c0*/  SYNCS.PHASECHK.TRANS64.TRYWAIT P0, [UR5+0x8], R6 ;  /* 0x00000806ff0075a7 */ /* 0x000ea40008001105 */
[----:B--2---:R-:W-:Y:S05]  /*37d0*/  @P0 BRA `(.L_x_55) ;  /* 0x0000000000080947 */ /* 0x004fea0003800000 */
[----:B------:R-:W2:Y:S02]  /*37e0*/  SYNCS.PHASECHK.TRANS64.TRYWAIT P0, [UR5+0x8], R6 ;  /* 0x00000806ff0075a7 */ /* 0x000ea40008001105 */
[----:B--2---:R-:W-:Y:S05]  /*37f0*/  @!P0 BRA `(.L_x_56) ;  /* 0x00000094001c8947 */ /* 0x004fea0003800000 */
.L_x_55:
[----:B------:R-:W-:Y:S01]  /*3800*/  PRMT R4, R4, 0x654, R3 ;  /* 0x0000065404047816 */ /* 0x000fe20000000003 */
[----:B------:R-:W-:Y:S01]  /*3810*/  HFMA2 R3, -RZ, RZ, 0, 5.9604644775390625e-08 ;  /* 0x00000001ff037431 */ /* 0x000fe200000001ff */
[----:B------:R-:W-:Y:S01]  /*3820*/  UPRMT UR4, UR51, 0x654, UR7 ;  /* 0x0000065433047896 */ /* 0x000fe20008000007 */
[----:B------:R-:W-:Y:S02]  /*3830*/  IMAD.MOV.U32 R7, RZ, RZ, 0xffff ;  /* 0x0000ffffff077424 */ /* 0x000fe400078e00ff */
[----:B--2---:R-:W-:Y:S02]  /*3840*/  IMAD.MOV.U32 R6, RZ, RZ, 0x4 ;  /* 0x00000004ff067424 */ /* 0x004fe400078e00ff */
[----:B------:R-:W-:Y:S01]  /*3850*/  IMAD.SHL.U32 R9, R10, 0x20, RZ ;  /* 0x000000200a097824 */ /* 0x000fe200078e00ff */
[----:B------:R-:W-:Y:S02]  /*3860*/  MOV R5, UR4 ;  /* 0x0000000400057c02 */ /* 0x000fe40008000f00 */
[-C--:B------:R-:W-:Y:S01]  /*3870*/  SHF.L.U32 R8, R7, R10.reuse, RZ ;  /* 0x0000000a07087219 */ /* 0x080fe200000006ff */
[----:B------:R2:W-:Y:S01]  /*3880*/  SYNCS.ARRIVE.TRANS64.RED RZ, [UR4], R6 ;  /* 0x00000006ffff79a7 */ /* 0x0005e20008000404 */
[----:B------:R-:W-:Y:S01]  /*3890*/  SHF.L.U32 R7, R3, R10, RZ ;  /* 0x0000000a03077219 */ /* 0x000fe200000006ff */
[----:B------:R2:W-:Y:S04]  /*38a0*/  STS [UR6+0xe0], R9 ;  /* 0x0000e009ff007988 */ /* 0x0005e80008000806 */
[----:B------:R2:W-:Y:S04]  /*38b0*/  STAS [R4.64], R10 ;  /* 0x0000000a04007dbd */ /* 0x0005e8000c0008ff */
[----:B------:R2:W-:Y:S04]  /*38c0*/  ATOMS.OR RZ, [UR5+0x14], R8 ;  /* 0x00001408ffff798c */ /* 0x0005e8000b000005 */
[----:B------:R2:W-:Y:S04]  /*38d0*/  ATOMS.OR RZ, [UR5+0x18], R7 ;  /* 0x00001807ffff798c */ /* 0x0005e8000b000005 */
[----:B------:R2:W-:Y:S02]  /*38e0*/  ATOMS.XOR RZ, [UR5+0x10], R3 ;  /* 0x00001003ffff798c */ /* 0x0005e4000b800005 */
.L_x_52:
[----:B-1----:R-:W-:Y:S05]  /*38f0*/  BSYNC B0 ;  /* 0x0000000000007941 */ /* 0x002fea0003800000 */
.L_x_51:
[----:B------:R-:W-:Y:S05]  /*3900*/  BRA.U UP1, `(.L_x_57) ;  /* 0x00000001016c7547 */ /* 0x000fea000b800000 */
[----:B------:R-:W-:-:S03]  /*3910*/  UMOV UR4, 0xffffffff ;  /* 0xffffffff00047882 */ /* 0x000fc60000000000 */
[----:B------:R-:W-:Y:S05]  /*3920*/  BRA.DIV UR4, `(.L_x_58) ;  /* 0x0000009204e87947 */ /* 0x000fea000b800000 */
[----:B------:R-:W-:-:S13]  /*3930*/  ELECT P0, URZ, PT ;  /* 0x0000000000ff782f */ /* 0x000fda0003800000 */
.L_x_194:
[----:B------:R-:W-:Y:S05]  /*3940*/  @!P0 BRA `(.L_x_57) ;  /* 0x00000000005c8947 */ /* 0x000fea0003800000 */
[----:B--2---:R-:W2:Y:S02]  /*3950*/  LDS R4, [UR5+0x10] ;  /* 0x00001005ff047984 */ /* 0x004ea40008000800 */
[----:B--2---:R-:W-:-:S04]  /*3960*/  SHF.L.U32 R4, R4, 0x1f, RZ ;  /* 0x0000001f04047819 */ /* 0x004fc800000006ff */
[----:B------:R-:W2:Y:S02]  /*3970*/  SYNCS.PHASECHK.TRANS64.TRYWAIT P0, [UR5+0x8], R4 ;  /* 0x00000804ff0075a7 */ /* 0x000ea40008001105 */
[----:B--2---:R-:W-:Y:S05]  /*3980*/  @P0 BRA `(.L_x_59) ;  /* 0x0000000000080947 */ /* 0x004fea0003800000 */
[----:B------:R-:W2:Y:S02]  /*3990*/  SYNCS.PHASECHK.TRANS64.TRYWAIT P0, [UR5+0x8], R4 ;  /* 0x00000804ff0075a7 */ /* 0x000ea40008001105 */
[----:B--2---:R-:W-:Y:S05]  /*39a0*/  @!P0 BRA `(.L_x_60) ;  /* 0x0000009000ec8947 */ /* 0x004fea0003800000 */
.L_x_59:
[----:B------:R-:W3:Y:S01]  /*39b0*/  LDS R6, [UR6+0xe0] ;  /* 0x0000e006ff067984 */ /* 0x000ee20008000800 */
[----:B--2---:R-:W-:Y:S02]  /*39c0*/  HFMA2 R3, -RZ, RZ, 0, 5.9604644775390625e-08 ;  /* 0x00000001ff037431 */ /* 0x004fe400000001ff */
[----:B------:R-:W-:Y:S01]  /*39d0*/  IMAD.MOV.U32 R4, RZ, RZ, 0xffff ;  /* 0x0000ffffff047424 */ /* 0x000fe200078e00ff */
[----:B------:R-:W-:Y:S01]  /*39e0*/  UPRMT UR4, UR51, 0x654, UR7 ;  /* 0x0000065433047896 */ /* 0x000fe20008000007 */
[----:B---3--:R-:W-:-:S03]  /*39f0*/  IMAD.SHL.U32 R5, R6, 0x20, RZ ;  /* 0x0000002006057824 */ /* 0x008fc600078e00ff */
[-C--:B------:R-:W-:Y:S02]  /*3a00*/  SHF.L.U32 R4, R4, R6.reuse, RZ ;  /* 0x0000000604047219 */ /* 0x080fe400000006ff */
[----:B------:R-:W-:Y:S01]  /*3a10*/  SHF.L.U32 R6, R3, R6, RZ ;  /* 0x0000000603067219 */ /* 0x000fe200000006ff */
[----:B------:R3:W-:Y:S04]  /*3a20*/  STS [UR6+0xe0], R5 ;  /* 0x0000e005ff007988 */ /* 0x0007e80008000806 */
[----:B------:R3:W-:Y:S04]  /*3a30*/  ATOMS.OR RZ, [UR5+0x14], R4 ;  /* 0x00001404ffff798c */ /* 0x0007e8000b000005 */
[----:B------:R3:W-:Y:S01]  /*3a40*/  ATOMS.OR RZ, [UR5+0x18], R6 ;  /* 0x00001806ffff798c */ /* 0x0007e2000b000005 */
[----:B------:R-:W-:Y:S03]  /*3a50*/  SYNCS.ARRIVE.TRANS64.RED.A1T0 RZ, [UR4], RZ ;  /* 0x000000ffffff79a7 */ /* 0x000fe60008100404 */
[----:B------:R3:W-:Y:S01]  /*3a60*/  ATOMS.XOR RZ, [UR5+0x10], R3 ;  /* 0x00001003ffff798c */ /* 0x0007e2000b800005 */
[----:B------:R-:W-:Y:S05]  /*3a70*/  BRA `(.L_x_57) ;  /* 0x0000000000107947 */ /* 0x000fea0003800000 */
.L_x_50:
[----:B------:R-:W-:Y:S02]  /*3a80*/  MOV R3, 0xffffffff ;  /* 0xffffffff00037802 */ /* 0x000fe40000000f00 */
[----:B------:R-:W-:-:S03]  /*3a90*/  MOV R4, 0x3ac0 ;  /* 0x00003ac000047802 */ /* 0x000fc60000000f00 */
[----:B------:R2:W-:Y:S04]  /*3aa0*/  STS [UR6+0xe0], R3 ;  /* 0x0000e003ff007988 */ /* 0x0005e80008000806 */
[----:B-12--5:R-:W-:Y:S05]  /*3ab0*/  CALL.REL.NOINC `($__internal_1_$__cuda_sm10x_tcgen05_guardrail_trap_phase_invalid_during_alloc) ;  /* 0x0000009c004c7944 */ /* 0x026fea0003c00000 */
.L_x_57:
[----:B------:R-:W-:Y:S05]  /*3ac0*/  WARPSYNC.ALL ;  /* 0x0000000000007948 */ /* 0x000fea0003800000 */
[----:B------:R-:W4:Y:S01]  /*3ad0*/  S2UR UR23, SR_CgaCtaId ;  /* 0x00000000001779c3 */ /* 0x000f220000008800 */
[----:B------:R-:W-:Y:S01]  /*3ae0*/  UMOV UR4, 0x400 ;  /* 0x0000040000047882 */ /* 0x000fe20000000000 */
[----:B------:R-:W-:-:S06]  /*3af0*/  NOP ;  /* 0x0000000000007918 */ /* 0x000fcc0000000000 */
[----:B------:R-:W-:Y:S06]  /*3b00*/  BAR.ARV 0x6, 0xa0 ;  /* 0x0182800000007b1d */ /* 0x000fec0000002000 */
[----:B------:R-:W1:Y:S01]  /*3b10*/  LDCU UR7, c[0x0][0x390] ;  /* 0x00007200ff0777ac */ /* 0x000e620008000800 */
[----:B------:R-:W-:Y:S01]  /*3b20*/  LOP3.LUT R2, R2, 0xffff, RZ, 0xc0, !PT ;  /* 0x0000ffff02027812 */ /* 0x000fe200078ec0ff */
[----:B--2---:R-:W-:Y:S01]  /*3b30*/  IMAD.MOV.U32 R8, RZ, RZ, 0x1 ;  /* 0x00000001ff087424 */ /* 0x004fe200078e00ff */
[----:B------:R-:W-:Y:S01]  /*3b40*/  LOP3.LUT R0, R0, 0xffff, RZ, 0xc0, !PT ;  /* 0x0000ffff00007812 */ /* 0x000fe200078ec0ff */
[----:B------:R-:W-:Y:S01]  /*3b50*/  UMOV UR27, URZ ;  /* 0x000000ff001b7c82 */ /* 0x000fe20008000000 */
[----:B------:R-:W-:Y:S01]  /*3b60*/  R2UR UR24, R2 ;  /* 0x00000000021872ca */ /* 0x000fe200000e0000 */
[----:B------:R-:W-:Y:S01]  /*3b70*/  IMAD.MOV.U32 R2, RZ, RZ, RZ ;  /* 0x000000ffff027224 */ /* 0x000fe200078e00ff */
[----:B------:R-:W-:Y:S01]  /*3b80*/  R2UR UR47, R0 ;  /* 0x00000000002f72ca */ /* 0x000fe200000e0000 */
[----:B------:R-:W-:Y:S01]  /*3b90*/  IMAD.MOV.U32 R0, RZ, RZ, RZ ;  /* 0x000000ffff007224 */ /* 0x000fe200078e00ff */
[----:B------:R-:W-:Y:S01]  /*3ba0*/  UMOV UR20, URZ ;  /* 0x000000ff00147c82 */ /* 0x000fe20008000000 */
[----:B----4-:R-:W-:-:S02]  /*3bb0*/  ULEA UR23, UR23, UR4, 0x18 ;  /* 0x0000000417177291 */ /* 0x010fc4000f8ec0ff */
[----:B------:R-:W-:Y:S02]  /*3bc0*/  UISETP.NE.AND UP4, UPT, UR52, URZ, UPT ;  /* 0x000000ff3400728c */ /* 0x000fe4000bf85270 */
[----:B------:R-:W-:Y:S02]  /*3bd0*/  UIADD3 UR6, UPT, UPT, UR23, 0x8400, URZ ;  /* 0x0000840017067890 */ /* 0x000fe4000fffe0ff */
[----:B------:R-:W-:Y:S02]  /*3be0*/  UIADD3 UR5, UPT, UPT, UR23, 0x28400, URZ ;  /* 0x0002840017057890 */ /* 0x000fe4000fffe0ff */
[----:B-1----:R-:W-:Y:S01]  /*3bf0*/  UIADD3 UR7, UPT, UPT, UR7, 0x3f, URZ ;  /* 0x0000003f07077890 */ /* 0x002fe2000fffe0ff */
[----:B---3--:R-:W1:Y:S01]  /*3c00*/  LDS R3, [UR23+0xe0] ;  /* 0x0000e017ff037984 */ /* 0x008e620008000800 */
[----:B------:R-:W-:Y:S02]  /*3c10*/  USHF.R.U32.HI UR6, URZ, 0x4, UR6 ;  /* 0x00000004ff067899 */ /* 0x000fe40008011606 */
[----:B------:R-:W-:-:S02]  /*3c20*/  USHF.R.S32.HI UR4, URZ, 0x1f, UR7 ;  /* 0x0000001fff047899 */ /* 0x000fc40008011407 */
[----:B------:R-:W-:Y:S02]  /*3c30*/  USHF.R.U32.HI UR5, URZ, 0x4, UR5 ;  /* 0x00000004ff057899 */ /* 0x000fe40008011605 */
[----:B------:R-:W-:Y:S02]  /*3c40*/  ULEA.HI UR4, UR4, UR7, URZ, 0x6 ;  /* 0x0000000704047291 */ /* 0x000fe4000f8f30ff */
[----:B------:R-:W-:Y:S02]  /*3c50*/  UIADD3 UR46, UPT, UPT, UR23, 0x98, URZ ;  /* 0x00000098172e7890 */ /* 0x000fe4000fffe0ff */
[----:B------:R-:W-:Y:S02]  /*3c60*/  USHF.R.S32.HI UR29, URZ, 0x6, UR4 ;  /* 0x00000006ff1d7899 */ /* 0x000fe40008011404 */
[----:B------:R-:W-:Y:S02]  /*3c70*/  ULOP3.LUT UR25, UR6, 0x3fff, URZ, 0xc0, !UPT ;  /* 0x00003fff06197892 */ /* 0x000fe4000f8ec0ff */
[----:B------:R-:W-:-:S02]  /*3c80*/  UISETP.LT.AND UP0, UPT, UR29, 0x1, UPT ;  /* 0x000000011d00788c */ /* 0x000fc4000bf01270 */
[----:B------:R-:W-:Y:S02]  /*3c90*/  ULOP3.LUT UR26, UR5, 0x3fff, URZ, 0xc0, !UPT ;  /* 0x00003fff051a7892 */ /* 0x000fe4000f8ec0ff */
[----:B------:R-:W-:Y:S01]  /*3ca0*/  USEL UR49, UR29, 0x1, !UP0 ;  /* 0x000000011d317887 */ /* 0x000fe2000c000000 */
[----:B------:R-:W-:Y:S01]  /*3cb0*/  UMOV UR44, 0x0 ;  /* 0x00000000002c7882 */ /* 0x000fe20000000000 */
[----:B------:R-:W-:Y:S01]  /*3cc0*/  UMOV UR45, 0x10218910 ;  /* 0x10218910002d7882 */ /* 0x000fe20000000000 */
[----:B------:R-:W-:Y:S01]  /*3cd0*/  UMOV UR42, 0x0 ;  /* 0x00000000002a7882 */ /* 0x000fe20000000000 */
[----:B------:R-:W-:Y:S01]  /*3ce0*/  UMOV UR43, 0x10218910 ;  /* 0x10218910002b7882 */ /* 0x000fe20000000000 */
[----:B------:R-:W-:Y:S01]  /*3cf0*/  UMOV UR40, 0x0 ;  /* 0x0000000000287882 */ /* 0x000fe20000000000 */
[----:B------:R-:W-:Y:S01]  /*3d00*/  UMOV UR41, 0x10218910 ;  /* 0x1021891000297882 */ /* 0x000fe20000000000 */
[----:B------:R-:W-:Y:S01]  /*3d10*/  UMOV UR38, 0x0 ;  /* 0x0000000000267882 */ /* 0x000fe20000000000 */
[----:B------:R-:W-:Y:S01]  /*3d20*/  UMOV UR39, 0x10218910 ;  /* 0x1021891000277882 */ /* 0x000fe20000000000 */
[----:B------:R-:W-:-:S02]  /*3d30*/  UPRMT UR46, URZ, 0x654, UR46 ;  /* 0x00000654ff2e7896 */ /* 0x000fc4000800002e */
[----:B------:R-:W-:Y:S02]  /*3d40*/  ULOP3.LUT UR25, UR25, 0x2000000, URZ, 0xfc, !UPT ;  /* 0x0200000019197892 */ /* 0x000fe4000f8efcff */
[----:B------:R-:W-:Y:S02]  /*3d50*/  ULOP3.LUT UR26, UR26, 0x2000000, URZ, 0xfc, !UPT ;  /* 0x020000001a1a7892 */ /* 0x000fe4000f8efcff */
[----:B------:R-:W-:Y:S01]  /*3d60*/  UIADD3 UR49, UPT, UPT, -UR49, URZ, URZ ;  /* 0x000000ff31317290 */ /* 0x000fe2000fffe1ff */
[----:B------:R-:W-:Y:S01]  /*3d70*/  UMOV UR36, 0x0 ;  /* 0x0000000000247882 */ /* 0x000fe20000000000 */
[----:B------:R-:W-:Y:S01]  /*3d80*/  UMOV UR37, 0x10218910 ;  /* 0x1021891000257882 */ /* 0x000fe20000000000 */
[----:B------:R-:W-:Y:S01]  /*3d90*/  UMOV UR34, 0x0 ;  /* 0x0000000000227882 */ /* 0x000fe20000000000 */
[C---:B-1----:R-:W-:Y:S01]  /*3da0*/  VIADD R5, R3.reuse, 0x80 ;  /* 0x0000008003057836 */ /* 0x042fe20000000000 */
[----:B------:R-:W-:Y:S01]  /*3db0*/  LOP3.LUT R4, R3, 0xffff, RZ, 0xc0, !PT ;  /* 0x0000ffff03047812 */ /* 0x000fe200078ec0ff */
[----:B------:R-:W-:Y:S01]  /*3dc0*/  UMOV UR35, 0x10218910 ;  /* 0x1021891000237882 */ /* 0x000fe20000000000 */
[----:B------:R-:W-:Y:S01]  /*3dd0*/  UMOV UR32, 0x0 ;  /* 0x0000000000207882 */ /* 0x000fe20000000000 */
[----:B------:R-:W-:Y:S01]  /*3de0*/  UMOV UR33, 0x10218910 ;  /* 0x1021891000217882 */ /* 0x000fe20000000000 */
[----:B------:R-:W-:Y:S01]  /*3df0*/  LOP3.LUT R5, R5, 0xffff, RZ, 0xc0, !PT ;  /* 0x0000ffff05057812 */ /* 0x000fe200078ec0ff */
[----:B------:R-:W-:Y:S01]  /*3e00*/  UMOV UR30, 0x0 ;  /* 0x00000000001e7882 */ /* 0x000fe20000000000 */
[----:B------:R-:W-:-:S03]  /*3e10*/  UMOV UR31, 0x10218910 ;  /* 0x10218910001f7882 */ /* 0x000fc60000000000 */
[----:B------:R1:W-:Y:S02]  /*3e20*/  STL.64 [R1], R4 ;  /* 0x0000000401007387 */ /* 0x0003e40000100a00 */
.L_x_69:
[----:B-1----:R-:W-:-:S04]  /*3e30*/  SHF.L.U32 R5, R2, 0x1f, RZ ;  /* 0x0000001f02057819 */ /* 0x002fc800000006ff */
[----:B------:R-:W1:Y:S02]  /*3e40*/  SYNCS.PHASECHK.TRANS64.TRYWAIT P0, [UR23+0x90], R5 ;  /* 0x00009005ff0075a7 */ /* 0x000e640008001117 */
[----:B-1-3--:R-:W-:Y:S05]  /*3e50*/  @!P0 BRA `(.L_x_61) ;  /* 0x0000008c00d88947 */ /* 0x00afea0003800000 */
.L_x_196:
[----:B-1----:R-:W1:Y:S01]  /*3e60*/  LDS.128 R4, [UR23+0xd0] ;  /* 0x0000d017ff047984 */ /* 0x002e620008000c00 */
[----:B------:R-:W-:Y:S01]  /*3e70*/  ULEA UR28, UR27, UR23, 0x3 ;  /* 0x000000171b1c7291 */ /* 0x000fe2000f8e18ff */
[----:B------:R-:W-:Y:S01]  /*3e80*/  @!PT LDS RZ, [RZ] ;  /* 0x00000000fffff984 */ /* 0x000fe20000000800 */
[----:B------:R-:W-:Y:S01]  /*3e90*/  @!PT LDS RZ, [RZ] ;  /* 0x00000000fffff984 */ /* 0x000fe20000000800 */
[----:B------:R-:W-:Y:S01]  /*3ea0*/  @!PT LDS RZ, [RZ] ;  /* 0x00000000fffff984 */ /* 0x000fe20000000800 */
[----:B------:R-:W-:Y:S01]  /*3eb0*/  @!PT LDS RZ, [RZ] ;  /* 0x00000000fffff984 */ /* 0x000fe20000000800 */
[----:B------:R2:W-:Y:S06]  /*3ec0*/  MEMBAR.ALL.CTA ;  /* 0x0000000000007992 */ /* 0x0005ec0000008000 */
[----:B--2---:R-:W2:Y:S02]  /*3ed0*/  FENCE.VIEW.ASYNC.S ;  /* 0x00000000000073c6 */ /* 0x004ea40000000000 */
[----:B--2---:R-:W-:Y:S01]  /*3ee0*/  SYNCS.ARRIVE.TRANS64.RED.A1T0 RZ, [UR46], RZ ;  /* 0x000000ffffff79a7 */ /* 0x004fe2000810042e */
[----:B-1----:R-:W-:Y:S01]  /*3ef0*/  LOP3.LUT P3, RZ, R6, 0x1, RZ, 0xc0, !PT ;  /* 0x0000000106ff7812 */ /* 0x002fe2000786c0ff */
[----:B------:R-:W-:-:S12]  /*3f00*/  BRA.U UP4, `(.L_x_62) ;  /* 0x00000001040c7547 */ /* 0x000fd8000b800000 */
[----:B------:R-:W-:-:S04]  /*3f10*/  SHF.L.U32 R5, R8, 0x1f, RZ ;  /* 0x0000001f08057819 */ /* 0x000fc800000006ff */
[----:B------:R-:W1:Y:S02]  /*3f20*/  SYNCS.PHASECHK.TRANS64.TRYWAIT P0, [UR28+0xb0], R5 ;  /* 0x0000b005ff0075a7 */ /* 0x000e64000800111c */
[----:B-1----:R-:W-:Y:S05]  /*3f30*/  @!P0 BRA `(.L_x_63) ;  /* 0x0000008c00b88947 */ /* 0x002fea0003800000 */
.L_x_62:
[----:B------:R-:W-:Y:S05]  /*3f40*/  BRA.U UP4, `(.L_x_64) ;  /* 0x00000005046c7547 */ /* 0x000fea000b800000 */
[----:B------:R-:W2:Y:S02]  /*3f50*/  LDCU UR4, c[0x0][0x390] ;  /* 0x00007200ff0477ac */ /* 0x000ea40008000800 */
[----:B--2---:R-:W-:-:S09]  /*3f60*/  UISETP.GE.AND UP0, UPT, UR4, 0x1, UPT ;  /* 0x000000010400788c */ /* 0x004fd2000bf06270 */
[----:B------:R-:W-:Y:S05]  /*3f70*/  BRA.U !UP0, `(.L_x_65) ;  /* 0x0000000508547547 */ /* 0x000fea000b800000 */
[----:B------:R-:W-:Y:S01]  /*3f80*/  ULEA UR4, UR27, UR48, 0x2 ;  /* 0x000000301b047291 */ /* 0x000fe2000f8e10ff */
[----:B-1----:R-:W-:-:S08]  /*3f90*/  SHF.L.U32 R4, R0, 0x1f, RZ ;  /* 0x0000001f00047819 */ /* 0x002fd000000006ff */
[----:B------:R-:W5:Y:S01]  /*3fa0*/  LDL R5, [UR4] ;  /* 0x00000004ff057983 */ /* 0x000f620008100800 */
[----:B------:R-:W-:Y:S02]  /*3fb0*/  ULEA UR4, UR20, UR23, 0x3 ;  /* 0x0000001714047291 */ /* 0x000fe4000f8e18ff */
[----:B------:R-:W-:Y:S01]  /*3fc0*/  UPLOP3.LUT UP2, UPT, UPT, UPT, UPT, 0x40, 0x4 ;  /* 0x000000000004789c */ /* 0x000fe20003f4e870 */
[----:B------:R-:W-:Y:S01]  /*3fd0*/  UMOV UR22, UR49 ;  /* 0x0000003100167c82 */ /* 0x000fe20008000000 */
[----:B------:R-:W-:-:S05]  /*3fe0*/  UMOV UR21, UR29 ;  /* 0x0000001d00157c82 */ /* 0x000fca0008000000 */
[----:B------:R1:W2:Y:S01]  /*3ff0*/  SYNCS.PHASECHK.TRANS64.TRYWAIT P2, [UR4], R4 ;  /* 0x00000004ff0075a7 */ /* 0x0002a20008041104 */
[----:B------:R-:W-:-:S05]  /*4000*/  UMOV UR4, UR20 ;  /* 0x0000001400047c82 */ /* 0x000fca0008000000 */
.L_x_68:
[----:B------:R-:W-:Y:S02]  /*4010*/  UIADD3 UR22, UPT, UPT, UR22, 0x1, URZ ;  /* 0x0000000116167890 */ /* 0x000fe4000fffe0ff */
[----:B------:R-:W-:Y:S02]  /*4020*/  ULEA UR19, UR4, UR23, 0x3 ;  /* 0x0000001704137291 */ /* 0x000fe4000f8e18ff */
[----:B------:R-:W-:Y:S01]  /*4030*/  UISETP.NE.AND UP3, UPT, UR22, URZ, UPT ;  /* 0x000000ff1600728c */ /* 0x000fe2000bf65270 */
[----:B--23--:R-:W-:Y:S10]  /*4040*/  @P2 BRA `(.L_x_66) ;  /* 0x00000000000c2947 */ /* 0x00cff40003800000 */
[----:B------:R-:W-:Y:S04]  /*4050*/  SHF.L.U32 R7, R0, 0x1f, RZ ;  /* 0x0000001f00077819 */ /* 0x000fe800000006ff */
[----:B------:R-:W2:Y:S02]  /*4060*/  SYNCS.PHASECHK.TRANS64.TRYWAIT P0, [UR19], R7 ;  /* 0x00000007ff0075a7 */ /* 0x000ea40008001113 */
[----:B--2---:R-:W-:Y:S05]  /*4070*/  @!P0 BRA `(.L_x_67) ;  /* 0x0000008c00808947 */ /* 0x004fea0003800000 */
.L_x_66:
[----:B------:R-:W-:Y:S01]  /*4080*/  UISETP.NE.AND UP0, UPT, UR21, 0x1, UPT ;  /* 0x000000011500788c */ /* 0x000fe2000bf05270 */
[----:B------:R-:W-:Y:S01]  /*4090*/  PLOP3.LUT P2, PT, PT, PT, PT, 0x80, 0x8 ;  /* 0x000000000008781c */ /* 0x000fe20003f4f070 */
[----:B------:R-:W-:Y:S02]  /*40a0*/  UIADD3 UR5, UPT, UPT, UR4, 0x1, URZ ;  /* 0x0000000104057890 */ /* 0x000fe4000fffe0ff */
[----:B------:R-:W-:Y:S02]  /*40b0*/  ULEA UR16, UR4, UR26, 0xa ;  /* 0x0000001a04107291 */ /* 0x000fe4000f8e50ff */
[----:B------:R-:W-:Y:S01]  /*40c0*/  UISETP.NE.AND UP1, UPT, UR5, 0x4, UPT ;  /* 0x000000040500788c */ /* 0x000fe2000bf25270 */
[----:B------:R-:W-:Y:S01]  /*40d0*/  PLOP3.LUT P0, PT, PT, PT, UP0, 0x80, 0x8 ;  /* 0x000000000008781c */ /* 0x000fe20003f0f008 */
[----:B------:R-:W-:Y:S02]  /*40e0*/  ULEA UR14, UR4, UR25, 0xb ;  /* 0x00000019040e7291 */ /* 0x000fe4000f8e58ff */
[----:B------:R-:W-:Y:S02]  /*40f0*/  USEL UR6, URZ, 0x1, UP1 ;  /* 0x00000001ff067887 */ /* 0x000fe40008800000 */
[----:B------:R-:W-:Y:S01]  /*4100*/  USEL UR20, UR5, URZ, UP1 ;  /* 0x000000ff05147287 */ /* 0x000fe20008800000 */
[----:B------:R-:W-:Y:S11]  /*4110*/  ELECT P1, URZ, PT ;  /* 0x0000000000ff782f */ /* 0x000ff60003820000 */
[----:B------:R-:W-:Y:S02]  /*4120*/  @!UPT UIADD3 URZ, UPT, UPT, URZ, URZ, URZ ;  /* 0x000000fffffff290 */ /* 0x000fe4000fffe0ff */
[C---:B-----5:R-:W-:Y:S01]  /*4130*/  @P1 R2UR.BROADCAST UR4, R5.reuse ;  /* 0x00000000050412ca */ /* 0x060fe200008e0000 */
[----:B------:R-:W-:Y:S01]  /*4140*/  @UP0 ULEA UR5, UR20, UR23, 0x3 ;  /* 0x0000001714050291 */ /* 0x000fe2000f8e18ff */
[----:B------:R-:W-:Y:S01]  /*4150*/  LOP3.LUT R0, R0, UR6, RZ, 0x3c, !PT ;  /* 0x0000000600007c12 */ /* 0x000fe2000f8e3cff */
[----:B------:R-:W-:Y:S02]  /*4160*/  UIADD3 UR10, UPT, UPT, UR16, 0x40, URZ ;  /* 0x00000040100a7890 */ /* 0x000fe4000fffe0ff */
[----:B------:R-:W-:Y:S01]  /*4170*/  UIADD3 UR6, UPT, UPT, UR14, 0x40, URZ ;  /* 0x000000400e067890 */ /* 0x000fe2000fffe0ff */
[----:B-1----:R-:W-:Y:S01]  /*4180*/  @P0 SHF.L.U32 R4, R0, 0x1f, RZ ;  /* 0x0000001f00040819 */ /* 0x002fe200000006ff */
[----:B------:R-:W-:Y:S02]  /*4190*/  UIADD3 UR8, UPT, UPT, UR16, 0x80, URZ ;  /* 0x0000008010087890 */ /* 0x000fe4000fffe0ff */
[----:B------:R-:W-:Y:S01]  /*41a0*/  UIADD3 UR12, UPT, UPT, UR16, 0xc0, URZ ;  /* 0x000000c0100c7890 */ /* 0x000fe2000fffe0ff */
[----:B------:R3:W4:Y:S01]  /*41b0*/  @P0 SYNCS.PHASECHK.TRANS64.TRYWAIT P2, [UR5], R4 ;  /* 0x00000004ff0005a7 */ /* 0x0007220008041105 */
[----:B------:R-:W-:Y:S11]  /*41c0*/  ELECT P0, URZ, PT ;  /* 0x0000000000ff782f */ /* 0x000ff60003800000 */
[----:B------:R-:W-:Y:S02]  /*41d0*/  @!UPT UIADD3 URZ, UPT, UPT, URZ, URZ, URZ ;  /* 0x000000fffffff290 */ /* 0x000fe4000fffe0ff */
[C---:B------:R-:W-:Y:S02]  /*41e0*/  @P0 R2UR.BROADCAST UR18, R5.reuse ;  /* 0x00000000051202ca */ /* 0x040fe400008e0000 */
[----:B------:R-:W-:Y:S01]  /*41f0*/  ELECT P0, URZ, PT ;  /* 0x0000000000ff782f */ /* 0x000fe20003800000 */
[----:B------:R-:W-:Y:S01]  /*4200*/  UIADD3 UR21, UPT, UPT, UR21, -0x1, URZ ;  /* 0xffffffff15157890 */ /* 0x000fe2000fffe0ff */
[----:B------:R-:W-:Y:S01]  /*4210*/  UMOV UR17, 0x20004020 ;  /* 0x2000402000117882 */ /* 0x000fe20000000000 */
[----:B------:R-:W-:Y:S01]  /*4220*/  UMOV UR15, 0x20004020 ;  /* 0x20004020000f7882 */ /* 0x000fe20000000000 */
[----:B------:R-:W-:Y:S01]  /*4230*/  UMOV UR11, 0x20004020 ;  /* 0x20004020000b7882 */ /* 0x000fe20000000000 */
[----:B------:R1:W-:Y:S01]  /*4240*/  UTCHMMA.2CTA gdesc[UR14], gdesc[UR16], tmem[UR4], tmem[UR44], idesc[UR45], UP2 ;  /* 0x00ff2c100e0075ea */ /* 0x0003e20009200004 */
[----:B------:R-:W-:Y:S01]  /*4250*/  UPLOP3.LUT UP2, UPT, UPT, UPT, UPT, 0x80, 0x8 ;  /* 0x000000000008789c */ /* 0x000fe20003f4f070 */
[----:B------:R-:W-:Y:S01]  /*4260*/  UMOV UR7, 0x20004020 ;  /* 0x2000402000077882 */ /* 0x000fe20000000000 */
[----:B------:R-:W-:Y:S03]  /*4270*/  UMOV UR9, 0x20004020 ;  /* 0x2000402000097882 */ /* 0x000fe60000000000 */
[----:B------:R2:W-:Y:S01]  /*4280*/  UTCHMMA.2CTA gdesc[UR6], gdesc[UR10], tmem[UR18], tmem[UR42], idesc[UR43], UPT ;  /* 0x00ff2a0a060075ea */ /* 0x0005e2000ba00012 */
[----:B------:R-:W-:Y:S01]  /*4290*/  UMOV UR5, 0x20004020 ;  /* 0x2000402000057882 */ /* 0x000fe20000000000 */
[----:B------:R-:W-:Y:S01]  /*42a0*/  UMOV UR13, 0x20004020 ;  /* 0x20004020000d7882 */ /* 0x000fe20000000000 */
[----:B-1----:R-:W-:Y:S01]  /*42b0*/  UIADD3 UR4, UPT, UPT, UR14, 0x80, URZ ;  /* 0x000000800e047890 */ /* 0x002fe2000fffe0ff */
[C---:B------:R-:W-:Y:S02]  /*42c0*/  @P0 R2UR.BROADCAST UR15, R5.reuse ;  /* 0x00000000050f02ca */ /* 0x040fe400008e0000 */
[----:B------:R-:W-:Y:S11]  /*42d0*/  ELECT P0, URZ, PT ;  /* 0x0000000000ff782f */ /* 0x000ff60003800000 */
[----:B------:R-:W-:Y:S02]  /*42e0*/  @!UPT UIADD3 URZ, UPT, UPT, URZ, URZ, URZ ;  /* 0x000000fffffff290 */ /* 0x000fe4000fffe0ff */
[C---:B------:R-:W-:Y:S02]  /*42f0*/  @P0 R2UR.BROADCAST UR17, R5.reuse ;  /* 0x00000000051102ca */ /* 0x040fe400008e0000 */
[----:B------:R-:W-:Y:S01]  /*4300*/  ELECT P0, URZ, PT ;  /* 0x0000000000ff782f */ /* 0x000fe20003800000 */
[----:B--2---:R-:W-:Y:S02]  /*4310*/  UIADD3 UR6, UPT, UPT, UR14, 0xc0, URZ ;  /* 0x000000c00e067890 */ /* 0x004fe4000fffe0ff */
[----:B------:R-:W-:Y:S01]  /*4320*/  UIADD3 UR10, UPT, UPT, UR16, 0x100, URZ ;  /* 0x00000100100a7890 */ /* 0x000fe2000fffe0ff */
[----:B------:R1:W-:Y:S07]  /*4330*/  UTCHMMA.2CTA gdesc[UR4], gdesc[UR8], tmem[UR15], tmem[UR40], idesc[UR41], UPT ;  /* 0x00ff2808040075ea */ /* 0x0003ee000ba0000f */
[----:B------:R2:W-:Y:S01]  /*4340*/  UTCHMMA.2CTA gdesc[UR6], gdesc[UR12], tmem[UR17], tmem[UR38], idesc[UR39], UPT ;  /* 0x00ff260c060075ea */ /* 0x0005e2000ba00011 */
[----:B-1----:R-:W-:Y:S01]  /*4350*/  UIADD3 UR4, UPT, UPT, UR14, 0x100, URZ ;  /* 0x000001000e047890 */ /* 0x002fe2000fffe0ff */
[C---:B------:R-:W-:Y:S02]  /*4360*/  @P0 R2UR.BROADCAST UR15, R5.reuse ;  /* 0x00000000050f02ca */ /* 0x040fe400008e0000 */
[----:B------:R-:W-:Y:S11]  /*4370*/  ELECT P0, URZ, PT ;  /* 0x0000000000ff782f */ /* 0x000ff60003800000 */
[----:B------:R-:W-:Y:S02]  /*4380*/  @!UPT UIADD3 URZ, UPT, UPT, URZ, URZ, URZ ;  /* 0x000000fffffff290 */ /* 0x000fe4000fffe0ff */
[C---:B--2---:R-:W-:Y:S01]  /*4390*/  @P0 R2UR.BROADCAST UR17, R5.reuse ;  /* 0x00000000051102ca */ /* 0x044fe200008e0000 */
[----:B------:R-:W-:Y:S02]  /*43a0*/  UIADD3 UR8, UPT, UPT, UR16, 0x140, URZ ;  /* 0x0000014010087890 */ /* 0x000fe4000fffe0ff */
[----:B------:R-:W-:Y:S01]  /*43b0*/  UIADD3 UR6, UPT, UPT, UR14, 0x140, URZ ;  /* 0x000001400e067890 */ /* 0x000fe2000fffe0ff */
[----:B------:R-:W-:Y:S01]  /*43c0*/  ELECT P0, URZ, PT ;  /* 0x0000000000ff782f */ /* 0x000fe20003800000 */
[----:B------:R-:W-:Y:S01]  /*43d0*/  UIADD3 UR12, UPT, UPT, UR16, 0x180, URZ ;  /* 0x00000180100c7890 */ /* 0x000fe2000fffe0ff */
[----:B------:R1:W-:Y:S07]  /*43e0*/  UTCHMMA.2CTA gdesc[UR4], gdesc[UR10], tmem[UR15], tmem[UR36], idesc[UR37], UPT ;  /* 0x00ff240a040075ea */ /* 0x0003ee000ba0000f */
[----:B------:R2:W-:Y:S01]  /*43f0*/  UTCHMMA.2CTA gdesc[UR6], gdesc[UR8], tmem[UR17], tmem[UR34], idesc[UR35], UPT ;  /* 0x00ff2208060075ea */ /* 0x0005e2000ba00011 */
[----:B-1----:R-:W-:Y:S03]  /*4400*/  UIADD3 UR4, UPT, UPT, UR14, 0x180, URZ ;  /* 0x000001800e047890 */ /* 0x002fe6000fffe0ff */
[C---:B------:R-:W-:Y:S02]  /*4410*/  @P0 R2UR.BROADCAST UR15, R5.reuse ;  /* 0x00000000050f02ca */ /* 0x040fe400008e0000 */
[----:B------:R-:W-:Y:S11]  /*4420*/  ELECT P0, URZ, PT ;  /* 0x0000000000ff782f */ /* 0x000ff60003800000 */
[----:B------:R-:W-:Y:S02]  /*4430*/  @!UPT UIADD3 URZ, UPT, UPT, URZ, URZ, URZ ;  /* 0x000000fffffff290 */ /* 0x000fe4000fffe0ff */
[----:B--2---:R-:W-:Y:S01]  /*4440*/  @P0 R2UR.BROADCAST UR9, R5 ;  /* 0x00000000050902ca */ /* 0x004fe200008e0000 */
[----:B------:R-:W-:Y:S02]  /*4450*/  UIADD3 UR10, UPT, UPT, UR16, 0x1c0, URZ ;  /* 0x000001c0100a7890 */ /* 0x000fe4000fffe0ff */
[----:B------:R-:W-:Y:S02]  /*4460*/  UIADD3 UR6, UPT, UPT, UR14, 0x1c0, URZ ;  /* 0x000001c00e067890 */ /* 0x000fe4000fffe0ff */
[----:B------:R-:W-:Y:S01]  /*4470*/  UIADD3 UR8, UPT, UPT, UR19, 0x20, URZ ;  /* 0x0000002013087890 */ /* 0x000fe2000fffe0ff */
[----:B------:R1:W-:Y:S07]  /*4480*/  UTCHMMA.2CTA gdesc[UR4], gdesc[UR12], tmem[UR15], tmem[UR32], idesc[UR33], UPT ;  /* 0x00ff200c040075ea */ /* 0x0003ee000ba0000f */
[----:B------:R3:W-:Y:S01]  /*4490*/  UTCHMMA.2CTA gdesc[UR6], gdesc[UR10], tmem[UR9], tmem[UR30], idesc[UR31], UPT ;  /* 0x00ff1e0a060075ea */ /* 0x0007e2000ba00009 */
[----:B------:R3:W-:Y:S01]  /*44a0*/  UTCBAR.2CTA.MULTICAST [UR8], URZ, UR24 ;  /* 0x000000ff080073e9 */ /* 0x0007e20008200818 */
[----:B-1----:R-:W-:Y:S01]  /*44b0*/  UMOV UR4, UR20 ;  /* 0x0000001400047c82 */ /* 0x002fe20008000000 */
[----:B----4-:R-:W-:Y:S05]  /*44c0*/  BRA.U UP3, `(.L_x_68) ;  /* 0xfffffff903d07547 */ /* 0x010fea000b83ffff */
.L_x_65:
[----:B------:R-:W-:-:S09]  /*44d0*/  UIADD3 UR4, UPT, UPT, UR28, 0xa0, URZ ;  /* 0x000000a01c047890 */ /* 0x000fd2000fffe0ff */
[----:B------:R2:W-:Y:S01]  /*44e0*/  UTCBAR.2CTA.MULTICAST [UR4], URZ, UR47 ;  /* 0x000000ff040073e9 */ /* 0x0005e2000820082f */
[----:B------:R-:W-:Y:S02]  /*44f0*/  NOP ;  /* 0x0000000000007918 */ /* 0x000fe40000000000 */
.L_x_64:
[----:B--2---:R-:W-:Y:S01]  /*4500*/  UIADD3 UR4, UPT, UPT, UR27, 0x1, URZ ;  /* 0x000000011b047890 */ /* 0x004fe2000fffe0ff */
[----:B------:R-:W-:-:S03]  /*4510*/  LOP3.LUT R2, R2, 0x1, RZ, 0x3c, !PT ;  /* 0x0000000102027812 */ /* 0x000fc600078e3cff */
[----:B------:R-:W-:-:S04]  /*4520*/  UISETP.NE.AND UP0, UPT, UR4, 0x2, UPT ;  /* 0x000000020400788c */ /* 0x000fc8000bf05270 */
[----:B------:R-:W-:Y:S02]  /*4530*/  USEL UR5, URZ, 0x1, UP0 ;  /* 0x00000001ff057887 */ /* 0x000fe40008000000 */
[----:B------:R-:W-:-:S04]  /*4540*/  USEL UR27, UR4, URZ, UP0 ;  /* 0x000000ff041b7287 */ /* 0x000fc80008000000 */
[----:B------:R-:W-:Y:S01]  /*4550*/  LOP3.LUT R8, R8, UR5, RZ, 0x3c, !PT ;  /* 0x0000000508087c12 */ /* 0x000fe2000f8e3cff */
[----:B------:R-:W-:Y:S07]  /*4560*/  @P3 BRA `(.L_x_69) ;  /* 0xfffffff800303947 */ /* 0x000fee000383ffff */
[----:B---3--:R-:W2:Y:S01]  /*4570*/  S2UR UR8, SR_CgaCtaId ;  /* 0x00000000000879c3 */ /* 0x008ea20000008800 */
[----:B------:R-:W-:Y:S01]  /*4580*/  ELECT P0, URZ, PT ;  /* 0x0000000000ff782f */ /* 0x000fe20003800000 */
[----:B------:R-:W-:Y:S01]  /*4590*/  HFMA2 R0, -RZ, RZ, 0, 5.9604644775390625e-08 ;  /* 0x00000001ff007431 */ /* 0x000fe200000001ff */
[----:B------:R-:W-:-:S05]  /*45a0*/  UMOV UR4, 0x40 ;  /* 0x0000004000047882 */ /* 0x000fca0000000000 */
[----:B------:R-:W-:Y:S01]  /*45b0*/  UVIRTCOUNT.DEALLOC.SMPOOL 0x80 ;  /* 0x000000800000784c */ /* 0x000fe20000000000 */
[----:B------:R-:W-:Y:S02]  /*45c0*/  UISETP.NE.AND UP0, UPT, UR52, URZ, UPT ;  /* 0x000000ff3400728c */ /* 0x000fe4000bf05270 */
[----:B--2---:R-:W-:-:S09]  /*45d0*/  ULEA UR8, UR8, UR4, 0x18 ;  /* 0x0000000408087291 */ /* 0x004fd2000f8ec0ff */
[----:B------:R2:W-:Y:S01]  /*45e0*/  @P0 STS.U8 [UR8+0x1c], R0 ;  /* 0x00001c00ff000988 */ /* 0x0005e20008000008 */
[----:B------:R-:W-:Y:S05]  /*45f0*/  BRA.U UP0, `(.L_x_70) ;  /* 0x0000000100587547 */ /* 0x000fea000b800000 */
[----:B------:R-:W-:Y:S01]  /*4600*/  UIADD3 UR5, UPT, UPT, UR23, 0xb0, URZ ;  /* 0x000000b017057890 */ /* 0x000fe2000fffe0ff */
[----:B-1----:R-:W-:-:S03]  /*4610*/  SHF.L.U32 R5, R8, 0x1f, RZ ;  /* 0x0000001f08057819 */ /* 0x002fc600000006ff */
[----:B------:R-:W-:-:S09]  /*4620*/  ULEA UR4, UR27, UR5, 0x3 ;  /* 0x000000051b047291 */ /* 0x000fd2000f8e18ff */
[----:B------:R-:W1:Y:S02]  /*4630*/  SYNCS.PHASECHK.TRANS64.TRYWAIT P0, [UR4], R5 ;  /* 0x00000005ff0075a7 */ /* 0x000e640008001104 */
[----:B-1----:R-:W-:Y:S05]  /*4640*/  @!P0 BRA `(.L_x_71) ;  /* 0x0000008800248947 */ /* 0x002fea0003800000 */
.L_x_200:
[----:B------:R-:W-:-:S04]  /*4650*/  UIADD3 UR4, UPT, UPT, UR27, 0x1, URZ ;  /* 0x000000011b047890 */ /* 0x000fc8000fffe0ff */
[----:B------:R-:W-:-:S04]  /*4660*/  UISETP.NE.AND UP1, UPT, UR4, 0x2, UPT ;  /* 0x000000020400788c */ /* 0x000fc8000bf25270 */
[----:B------:R-:W-:Y:S02]  /*4670*/  USEL UR6, URZ, 0x1, UP1 ;  /* 0x00000001ff067887 */ /* 0x000fe40008800000 */
[----:B------:R-:W-:-:S04]  /*4680*/  USEL UR4, UR4, URZ, UP1 ;  /* 0x000000ff04047287 */ /* 0x000fc80008800000 */
[----:B------:R-:W-:Y:S01]  /*4690*/  ULEA UR4, UR4, UR5, 0x3 ;  /* 0x0000000504047291 */ /* 0x000fe2000f8e18ff */
[----:B-1----:R-:W-:-:S04]  /*46a0*/  LOP3.LUT R5, R8, UR6, RZ, 0x3c, !PT ;  /* 0x0000000608057c12 */ /* 0x002fc8000f8e3cff */
[----:B------:R-:W-:Y:S01]  /*46b0*/  SHF.L.U32 R5, R5, 0x1f, RZ ;  /* 0x0000001f05057819 */ /* 0x000fe200000006ff */
[----:B--2---:R-:W-:-:S04]  /*46c0*/  IMAD.U32 R0, RZ, RZ, UR4 ;  /* 0x00000004ff007e24 */ /* 0x004fc8000f8e00ff */
[----:B------:R1:W2:Y:S03]  /*46d0*/  SYNCS.PHASECHK.TRANS64.TRYWAIT P0, [R0+URZ], R5 ;  /* 0x00000005000075a7 */ /* 0x0002a600080011ff */
[----:B--2---:R-:W-:Y:S05]  /*46e0*/  @!P0 NANOSLEEP.SYNCS 0x989680 ;  /* 0x009896800000895d */ /* 0x004fea0003900000 */
[----:B------:R-:W2:Y:S02]  /*46f0*/  @!P0 SYNCS.PHASECHK.TRANS64 P0, [R0+URZ], R5 ;  /* 0x00000005000085a7 */ /* 0x000ea400080010ff */
[----:B--2---:R-:W-:Y:S05]  /*4700*/  @P0 BRA `(.L_x_72) ;  /* 0x0000000000200947 */ /* 0x004fea0003800000 */
.L_x_73:
[----:B--2---:R2:W3:Y:S02]  /*4710*/  SYNCS.PHASECHK.TRANS64.TRYWAIT P0, [R0+URZ], R5 ;  /* 0x00000005000075a7 */ /* 0x0044e400080011ff */
[----:B---3--:R-:W-:Y:S05]  /*4720*/  @!P0 NANOSLEEP.SYNCS 0x989680 ;  /* 0x009896800000895d */ /* 0x008fea0003900000 */
[----:B------:R-:W3:Y:S02]  /*4730*/  @!P0 SYNCS.PHASECHK.TRANS64 P0, [R0+URZ], R5 ;  /* 0x00000005000085a7 */ /* 0x000ee400080010ff */
[----:B---3--:R-:W-:Y:S05]  /*4740*/  @!P0 BRA `(.L_x_73) ;  /* 0xfffffffc00f08947 */ /* 0x008fea000383ffff */
[----:B------:R-:W-:Y:S05]  /*4750*/  BRA `(.L_x_72) ;  /* 0x00000000000c7947 */ /* 0x000fea0003800000 */
.L_x_70:
[----:B------:R-:W-:-:S04]  /*4760*/  UIADD3 UR4, UPT, UPT, UR23, 0xc0, URZ ;  /* 0x000000c017047890 */ /* 0x000fc8000fffe0ff */
[----:B------:R-:W-:-:S09]  /*4770*/  UPRMT UR4, UR51, 0x654, UR4 ;  /* 0x0000065433047896 */ /* 0x000fd20008000004 */
[----:B------:R-:W-:Y:S03]  /*4780*/  SYNCS.ARRIVE.TRANS64.RED.A1T0 RZ, [UR4], RZ ;  /* 0x000000ffffff79a7 */ /* 0x000fe60008100404 */
.L_x_72:
[----:B-12---:R-:W-:Y:S01]  /*4790*/  SHF.L.U32 R5, RZ, 0x1f, RZ ;  /* 0x0000001fff057819 */ /* 0x006fe200000006ff */
[----:B------:R-:W-:Y:S01]  /*47a0*/  UIADD3 UR4, UPT, UPT, UR23, 0xc0, URZ ;  /* 0x000000c017047890 */ /* 0x000fe2000fffe0ff */
[----:B------:R-:W-:Y:S02]  /*47b0*/  PLOP3.LUT P0, PT, PT, PT, UP0, 0x80, 0x8 ;  /* 0x000000000008781c */ /* 0x000fe40003f0f008 */
[----:B------:R-:W1:Y:S02]  /*47c0*/  SYNCS.PHASECHK.TRANS64.TRYWAIT P1, [UR23+0xc0], R5 ;  /* 0x0000c005ff0075a7 */ /* 0x000e640008021117 */
[----:B-1----:R-:W-:Y:S09]  /*47d0*/  @!P1 BRA `(.L_x_74) ;  /* 0x0000008400d89947 */ /* 0x002ff20003800000 */
.L_x_202:
[----:B------:R-:W-:Y:S01]  /*47e0*/  @!UP0 UPRMT UR4, UR51, 0x654, UR4 ;  /* 0x0000065433048896 */ /* 0x000fe20008000004 */
[----:B------:R-:W-:Y:S01]  /*47f0*/  LOP3.LUT R2, R3, 0xffff, RZ, 0xc0, !PT ;  /* 0x0000ffff03027812 */ /* 0x000fe200078ec0ff */
[----:B------:R-:W-:Y:S02]  /*4800*/  IMAD.MOV.U32 R3, RZ, RZ, 0xffff ;  /* 0x0000ffffff037424 */ /* 0x000fe400078e00ff */
[----:B-1----:R-:W-:Y:S01]  /*4810*/  IMAD.MOV.U32 R5, RZ, RZ, 0x1 ;  /* 0x00000001ff057424 */ /* 0x002fe200078e00ff */
[----:B------:R-:W-:-:S04]  /*4820*/  SHF.R.U32.HI R2, RZ, 0x5, R2 ;  /* 0x00000005ff027819 */ /* 0x000fc80000011602 */
[----:B------:R-:W-:Y:S01]  /*4830*/  @!P0 SYNCS.ARRIVE.TRANS64.RED.A1T0 RZ, [UR4], RZ ;  /* 0x000000ffffff89a7 */ /* 0x000fe20008100404 */
[----:B------:R-:W-:Y:S01]  /*4840*/  NOP ;  /* 0x0000000000007918 */ /* 0x000fe20000000000 */
[----:B------:R-:W1:Y:S01]  /*4850*/  LDS R0, [UR8+0x14] ;  /* 0x00001408ff007984 */ /* 0x000e620008000800 */
[-C--:B------:R-:W-:Y:S02]  /*4860*/  SHF.L.U32 R3, R3, R2.reuse, RZ ;  /* 0x0000000203037219 */ /* 0x080fe400000006ff */
[----:B------:R-:W-:Y:S02]  /*4870*/  SHF.L.U32 R5, R5, R2, RZ ;  /* 0x0000000205057219 */ /* 0x000fe400000006ff */
[----:B-1----:R-:W-:-:S04]  /*4880*/  LOP3.LUT R0, R0, R3, RZ, 0xc0, !PT ;  /* 0x0000000300007212 */ /* 0x002fc800078ec0ff */
[----:B------:R-:W-:-:S13]  /*4890*/  ISETP.NE.AND P0, PT, R0, R3, PT ;  /* 0x000000030000720c */ /* 0x000fda0003f05270 */
[----:B------:R-:W-:Y:S05]  /*48a0*/  @P0 BRA `(.L_x_75) ;  /* 0x00000000005c0947 */ /* 0x000fea0003800000 */
[----:B------:R-:W1:Y:S02]  /*48b0*/  LDS R0, [UR8+0x18] ;  /* 0x00001808ff007984 */ /* 0x000e640008000800 */
[----:B-1----:R-:W-:-:S04]  /*48c0*/  LOP3.LUT R0, R0, R5, RZ, 0xc0, !PT ;  /* 0x0000000500007212 */ /* 0x002fc800078ec0ff */
[----:B------:R-:W-:-:S13]  /*48d0*/  ISETP.NE.AND P0, PT, R0, R5, PT ;  /* 0x000000050000720c */ /* 0x000fda0003f05270 */
[----:B------:R-:W-:Y:S05]  /*48e0*/  @P0 BRA `(.L_x_76) ;  /* 0x0000000000400947 */ /* 0x000fea0003800000 */
[----:B------:R-:W-:Y:S01]  /*48f0*/  R2UR UR4, R3 ;  /* 0x00000000030472ca */ /* 0x000fe200000e0000 */
[----:B------:R-:W1:Y:S01]  /*4900*/  S2R R2, SR_LANEID ;  /* 0x0000000000027919 */ /* 0x000e620000000000 */
[----:B------:R-:W-:-:S04]  /*4910*/  LOP3.LUT R5, RZ, R5, RZ, 0x33, !PT ;  /* 0x00000005ff057212 */ /* 0x000fc800078e33ff */
[----:B------:R-:W2:Y:S07]  /*4920*/  REDUX UR6, R5 ;  /* 0x00000000050673c4 */ /* 0x000eae0000000000 */
[----:B------:R-:W-:-:S03]  /*4930*/  ULOP3.LUT UR5, URZ, UR4, URZ, 0x33, !UPT ;  /* 0x00000004ff057292 */ /* 0x000fc6000f8e33ff */
[----:B------:R-:W-:Y:S02]  /*4940*/  VOTEU.ANY UR4, UPT, PT ;  /* 0x0000000000047886 */ /* 0x000fe400038e0100 */
[----:B------:R-:W-:Y:S01]  /*4950*/  UFLO.U32 UR4, UR4 ;  /* 0x00000004000472bd */ /* 0x000fe200080e0000 */
[----:B------:R-:W-:-:S04]  /*4960*/  IMAD.U32 R0, RZ, RZ, UR5 ;  /* 0x00000005ff007e24 */ /* 0x000fc8000f8e00ff */
[----:B------:R-:W3:Y:S02]  /*4970*/  REDUX UR7, R0 ;  /* 0x00000000000773c4 */ /* 0x000ee40000000000 */
[----:B------:R4:W-:Y:S01]  /*4980*/  UTCATOMSWS.AND URZ, UR5 ;  /* 0x0000000500ff79e3 */ /* 0x0009e20008000000 */
[----:B-1----:R-:W-:Y:S01]  /*4990*/  ISETP.EQ.U32.AND P0, PT, R2, UR4, PT ;  /* 0x0000000402007c0c */ /* 0x002fe2000bf02070 */
[----:B--2---:R-:W-:Y:S02]  /*49a0*/  IMAD.U32 R2, RZ, RZ, UR6 ;  /* 0x00000006ff027e24 */ /* 0x004fe4000f8e00ff */
[----:B---3--:R-:W-:-:S10]  /*49b0*/  IMAD.U32 R3, RZ, RZ, UR7 ;  /* 0x00000007ff037e24 */ /* 0x008fd4000f8e00ff */
[----:B------:R4:W-:Y:S04]  /*49c0*/  @P0 ATOMS.AND RZ, [UR8+0x14], R3 ;  /* 0x00001403ffff098c */ /* 0x0009e8000a800008 */
[----:B------:R4:W-:Y:S01]  /*49d0*/  @P0 ATOMS.AND RZ, [UR8+0x18], R2 ;  /* 0x00001802ffff098c */ /* 0x0009e2000a800008 */
[----:B------:R-:W-:Y:S05]  /*49e0*/  BRA `(.L_x_77) ;  /* 0x0000000000147947 */ /* 0x000fea0003800000 */
.L_x_76:
[----:B------:R-:W-:Y:S02]  /*49f0*/  MOV R2, 0x4a10 ;  /* 0x00004a1000027802 */ /* 0x000fe40000000f00 */
[----:B-----5:R-:W-:Y:S05]  /*4a00*/  CALL.REL.NOINC `($__internal_0_$__cuda_sm10x_tcgen05_guardrail_trap_col_being_dealloced_not_returned_by_alloc) ;  /* 0x0000008c006c7944 */ /* 0x020fea0003c00000 */
[----:B------:R-:W-:Y:S05]  /*4a10*/  BRA `(.L_x_77) ;  /* 0x0000000000087947 */ /* 0x000fea0003800000 */
.L_x_75:
[----:B------:R-:W-:Y:S02]  /*4a20*/  MOV R2, 0x4a40 ;  /* 0x00004a4000027802 */ /* 0x000fe40000000f00 */
[----:B-----5:R-:W-:Y:S05]  /*4a30*/  CALL.REL.NOINC `($__internal_2_$__cuda_sm10x_tcgen05_guardrail_trap_unallocated_columns_being_dealloced) ;  /* 0x0000008c00787944 */ /* 0x020fea0003c00000 */
.L_x_77:
[----:B------:R-:W-:Y:S01]  /*4a40*/  NOP ;  /* 0x0000000000007918 */ /* 0x000fe20000000000 */
[----:B----4-:R-:W-:Y:S05]  /*4a50*/  EXIT ;  /* 0x000000000000794d */ /* 0x010fea0003800000 */
.L_x_49:
[----:B------:R-:W2:Y:S01]  /*4a60*/  LDCU UR5, c[0x0][0x384] ;  /* 0x00007080ff0577ac */ /* 0x000ea20008000800 */
[----:B------:R-:W-:Y:S02]  /*4a70*/  UISETP.NE.OR UP0, UPT, UR18, 0x3, !UP3 ;  /* 0x000000031200788c */ /* 0x000fe4000df05670 */
[----:B--2---:R-:W-:-:S07]  /*4a80*/  UIADD3 UR5, UPT, UPT, UR5, 0x7f, URZ ;  /* 0x0000007f05057890 */ /* 0x004fce000fffe0ff */
[----:B------:R-:W-:Y:S05]  /*4a90*/  BRA.U UP0, `(.L_x_78) ;  /* 0x0000001d000c7547 */ /* 0x000fea000b800000 */
[----:B------:R-:W-:Y:S01]  /*4aa0*/  USHF.R.S32.HI UR4, URZ, 0x1f, UR5 ;  /* 0x0000001fff047899 */ /* 0x000fe20008011405 */
[----:B------:R-:W2:Y:S01]  /*4ab0*/  S2UR UR12, SR_CgaCtaId ;  /* 0x00000000000c79c3 */ /* 0x000ea20000008800 */
[----:B------:R-:W3:Y:S01]  /*4ac0*/  LDCU UR60, c[0x0][0x370] ;  /* 0x00006e00ff3c77ac */ /* 0x000ee20008000800 */
[----:B------:R-:W-:Y:S01]  /*4ad0*/  IMAD.MOV.U32 R8, RZ, RZ, RZ ;  /* 0x000000ffff087224 */ /* 0x000fe200078e00ff */
[----:B------:R-:W-:Y:S01]  /*4ae0*/  ULEA.HI UR4, UR4, UR5, URZ, 0x7 ;  /* 0x0000000504047291 */ /* 0x000fe2000f8f38ff */
[----:B------:R-:W3:Y:S04]  /*4af0*/  LDCU.128 UR56, c[0x0][0xb10] ;  /* 0x00016200ff3877ac */ /* 0x000ee80008000c00 */
[----:B------:R-:W4:Y:S01]  /*4b00*/  LDC.64 R12, c[0x0][0x348] ;  /* 0x0000d200ff0c7b82 */ /* 0x000f220000000a00 */
[----:B------:R-:W-:Y:S01]  /*4b10*/  USHF.R.S32.HI UR46, URZ, 0x7, UR4 ;  /* 0x00000007ff2e7899 */ /* 0x000fe20008011404 */
[----:B------:R-:W1:Y:S05]  /*4b20*/  LDCU UR55, c[0x0][0x374] ;  /* 0x00006e80ff3777ac */ /* 0x000e6a0008000800 */
[----:B------:R-:W-:Y:S01]  /*4b30*/  IMAD.U32 R2, RZ, RZ, UR46 ;  /* 0x0000002eff027e24 */ /* 0x000fe2000f8e00ff */
[----:B------:R-:W3:Y:S04]  /*4b40*/  LDCU.64 UR4, c[0x0][0x888] ;  /* 0x00011100ff0477ac */ /* 0x000ee80008000a00 */
[----:B------:R-:W-:Y:S01]  /*4b50*/  IABS R0, R2 ;  /* 0x0000000200007213 */ /* 0x000fe20000000000 */
[----:B------:R-:W2:Y:S03]  /*4b60*/  LDCU.64 UR52, c[0x0][0x890] ;  /* 0x00011200ff3477ac */ /* 0x000ea60008000a00 */
[----:B------:R-:W-:Y:S01]  /*4b70*/  R2UR UR38, R0 ;  /* 0x00000000002672ca */ /* 0x000fe200000e0000 */
[----:B------:R-:W4:Y:S01]  /*4b80*/  LDCU UR30, c[0x0][0xb0c] ;  /* 0x00016180ff1e77ac */ /* 0x000f220008000800 */
[----:B------:R-:W4:Y:S01]  /*4b90*/  LDCU UR67, c[0x0][0xb20] ;  /* 0x00016400ff4377ac */ /* 0x000f220008000800 */
[----:B------:R-:W4:Y:S10]  /*4ba0*/  LDCU UR54, c[0x0][0x388] ;  /* 0x00007100ff3677ac */ /* 0x000f340008000800 */
[----:B------:R-:W2:Y:S01]  /*4bb0*/  I2F.RP R3, UR38 ;  /* 0x0000002600037d06 */ /* 0x000ea20008209400 */
[----:B---3--:R-:W-:Y:S01]  /*4bc0*/  UISETP.NE.U32.AND UP0, UPT, UR4, URZ, UPT ;  /* 0x000000ff0400728c */ /* 0x008fe2000bf05070 */
[----:B------:R-:W3:Y:S03]  /*4bd0*/  LDCU UR4, c[0x0][0xb30] ;  /* 0x00016600ff0477ac */ /* 0x000ee60008000800 */
[----:B------:R-:W-:Y:S01]  /*4be0*/  UISETP.NE.AND.EX UP0, UPT, UR5, URZ, UPT, UP0 ;  /* 0x000000ff0500728c */ /* 0x000fe2000bf05300 */
[----:B------:R-:W-:Y:S01]  /*4bf0*/  UMOV UR31, 0x400 ;  /* 0x00000400001f7882 */ /* 0x000fe20000000000 */
[----:B------:R-:W-:-:S02]  /*4c00*/  UIMAD.WIDE.U32 UR8, UR60, UR56, URZ ;  /* 0x000000383c0872a5 */ /* 0x000fc4000f8e00ff */
[----:B-1----:R-:W-:Y:S01]  /*4c10*/  UIMAD.WIDE.U32 UR10, UR55, UR59, URZ ;  /* 0x0000003b370a72a5 */ /* 0x002fe2000f8e00ff */
[----:B------:R-:W-:Y:S01]  /*4c20*/  UMOV UR6, URZ ;  /* 0x000000ff00067c82 */ /* 0x000fe20008000000 */
[----:B--2---:R-:W1:Y:S01]  /*4c30*/  MUFU.RCP R0, R3 ;  /* 0x0000000300007308 */ /* 0x004e620000001000 */
[----:B------:R-:W-:Y:S02]  /*4c40*/  ULEA UR31, UR12, UR31, 0x18 ;  /* 0x0000001f0c1f7291 */ /* 0x000fe4000f8ec0ff */
[----:B------:R-:W-:Y:S02]  /*4c50*/  UP2UR UR66, UPR, URZ, 0x1 ;  /* 0x00000001ff427883 */ /* 0x000fe40008000000 */
[----:B------:R-:W-:Y:S02]  /*4c60*/  UISETP.NE.AND UP0, UPT, UR39, 0x1, UPT ;  /* 0x000000012700788c */ /* 0x000fe4000bf05270 */
[----:B------:R-:W-:Y:S02]  /*4c70*/  UISETP.NE.U32.AND UP0, UPT, UR52, URZ, UPT ;  /* 0x000000ff3400728c */ /* 0x000fe4000bf05070 */
[----:B------:R-:W-:-:S02]  /*4c80*/  UIADD3 UR64, UPT, UPT, UR31, 0x98, URZ ;  /* 0x000000981f407890 */ /* 0x000fc4000fffe0ff */
[----:B------:R-:W-:Y:S02]  /*4c90*/  UIADD3 UR41, UPT, UPT, UR31, 0x40, URZ ;  /* 0x000000401f297890 */ /* 0x000fe4000fffe0ff */
[----:B------:R-:W-:Y:S02]  /*4ca0*/  UIADD3 UR33, UPT, UPT, UR31, 0x48, URZ ;  /* 0x000000481f217890 */ /* 0x000fe4000fffe0ff */
[----:B------:R-:W-:Y:S01]  /*4cb0*/  UIADD3 UR25, UPT, UPT, UR31, 0x50, URZ ;  /* 0x000000501f197890 */ /* 0x000fe2000fffe0ff */
[----:B-1----:R-:W-:Y:S01]  /*4cc0*/  VIADD R0, R0, 0xffffffe ;  /* 0x0ffffffe00007836 */ /* 0x002fe20000000000 */
[----:B------:R-:W-:Y:S02]  /*4cd0*/  UIADD3 UR17, UPT, UPT, UR31, 0x58, URZ ;  /* 0x000000581f117890 */ /* 0x000fe4000fffe0ff */
[----:B------:R-:W-:Y:S01]  /*4ce0*/  UISETP.GE.AND UP3, UPT, UR39, 0x1, UPT ;  /* 0x000000012700788c */ /* 0x000fe2000bf66270 */
[----:B------:R-:W-:Y:S02]  /*4cf0*/  UMOV UR63, UR9 ;  /* 0x00000009003f7c82 */ /* 0x000fe40008000000 */
[----:B------:R-:W1:Y:S01]  /*4d00*/  F2I.FTZ.U32.TRUNC.NTZ R0, R0 ;  /* 0x0000000000007305 */ /* 0x000e62000021f000 */
[----:B------:R-:W-:Y:S01]  /*4d10*/  UMOV UR62, UR11 ;  /* 0x0000000b003e7c82 */ /* 0x000fe20008000000 */
[----:B----4-:R-:W-:-:S02]  /*4d20*/  UISETP.NE.AND UP3, UPT, UR30, 0x1, UPT ;  /* 0x000000011e00788c */ /* 0x010fc4000bf65270 */
[----:B------:R-:W-:Y:S02]  /*4d30*/  UISETP.NE.AND.EX UP5, UPT, UR53, URZ, UPT, UP0 ;  /* 0x000000ff3500728c */ /* 0x000fe4000bfa5300 */
[----:B------:R-:W-:Y:S01]  /*4d40*/  UPLOP3.LUT UP2, UPT, UPT, UPT, UPT, 0x40, 0x4 ;  /* 0x000000000004789c */ /* 0x000fe20003f4e870 */
[----:B------:R-:W2:Y:S01]  /*4d50*/  LDCU.64 UR22, c[0x0][0xb28] ;  /* 0x00016500ff1677ac */ /* 0x000ea20008000a00 */
[----:B------:R-:W-:Y:S02]  /*4d60*/  UPRMT UR64, URZ, 0x654, UR64 ;  /* 0x00000654ff407896 */ /* 0x000fe40008000040 */
[----:B------:R-:W-:Y:S01]  /*4d70*/  UPRMT UR51, UR12, 0x654, UR41 ;  /* 0x000006540c337896 */ /* 0x000fe20008000029 */
[----:B-1----:R-:W-:Y:S01]  /*4d80*/  R2UR UR7, R0 ;  /* 0x00000000000772ca */ /* 0x002fe200000e0000 */
[----:B------:R-:W-:Y:S01]  /*4d90*/  UPRMT UR49, UR12, 0x654, UR33 ;  /* 0x000006540c317896 */ /* 0x000fe20008000021 */
[----:B------:R-:W-:Y:S01]  /*4da0*/  IABS R0, R2 ;  /* 0x0000000200007213 */ /* 0x000fe20000000000 */
[----:B------:R-:W-:Y:S01]  /*4db0*/  IMAD.MOV.U32 R2, RZ, RZ, 0x2000 ;  /* 0x00002000ff027424 */ /* 0x000fe200078e00ff */
[----:B------:R-:W-:-:S02]  /*4dc0*/  UPRMT UR48, UR12, 0x654, UR25 ;  /* 0x000006540c307896 */ /* 0x000fc40008000019 */
[----:B------:R-:W-:Y:S01]  /*4dd0*/  UPRMT UR47, UR12, 0x654, UR17 ;  /* 0x000006540c2f7896 */ /* 0x000fe20008000011 */
[----:B------:R-:W-:Y:S01]  /*4de0*/  IMAD.MOV R0, RZ, RZ, -R0 ;  /* 0x000000ffff007224 */ /* 0x000fe200078e0a00 */
[----:B------:R-:W-:Y:S02]  /*4df0*/  USHF.R.U32.HI UR63, URZ, UR57, UR63 ;  /* 0x00000039ff3f7299 */ /* 0x000fe4000801163f */
[----:B------:R-:W-:Y:S02]  /*4e00*/  USHF.R.U32.HI UR62, URZ, UR67, UR62 ;  /* 0x00000043ff3e7299 */ /* 0x000fe4000801163e */
[----:B------:R-:W-:Y:S01]  /*4e10*/  R2UR UR65, R0 ;  /* 0x00000000004172ca */ /* 0x000fe200000e0000 */
[----:B------:R-:W-:Y:S02]  /*4e20*/  UIADD3 UR5, UPT, UPT, URZ, -UR7, URZ ;  /* 0x80000007ff057290 */ /* 0x000fe4000fffe0ff */
[----:B------:R-:W-:Y:S02]  /*4e30*/  UISETP.NE.AND UP3, UPT, UR58, 0x1, UPT ;  /* 0x000000013a00788c */ /* 0x000fe4000bf65270 */
[----:B------:R-:W-:-:S02]  /*4e40*/  UIMAD UR5, UR5, UR38, URZ ;  /* 0x00000026050572a4 */ /* 0x000fc4000f8e02ff */
[----:B---3--:R-:W-:Y:S02]  /*4e50*/  UISETP.NE.AND UP4, UPT, UR4, 0x1, UPT ;  /* 0x000000010400788c */ /* 0x008fe4000bf85270 */
[----:B------:R-:W-:Y:S02]  /*4e60*/  UIMAD.WIDE.U32 UR6, UR7, UR5, UR6 ;  /* 0x00000005070672a5 */ /* 0x000fe4000f8e0006 */
[----:B------:R-:W-:Y:S02]  /*4e70*/  UISETP.NE.AND UP0, UPT, UR54, URZ, UPT ;  /* 0x000000ff3600728c */ /* 0x000fe4000bf05270 */
[----:B------:R-:W-:-:S03]  /*4e80*/  UISETP.NE.AND UP6, UPT, UR46, URZ, UPT ;  /* 0x000000ff2e00728c */ /* 0x000fc6000bfc5270 */
[----:B--2---:R-:W-:-:S08]  /*4e90*/  UMOV UR61, UR7 ;  /* 0x00000007003d7c82 */ /* 0x004fd00008000000 */
.L_x_93:
[----:B------:R-:W-:Y:S04]  /*4ea0*/  SHF.L.U32 R3, R8, 0x1f, RZ ;  /* 0x0000001f08037819 */ /* 0x000fe800000006ff */
[----:B-1----:R-:W1:Y:S02]  /*4eb0*/  SYNCS.PHASECHK.TRANS64.TRYWAIT P0, [UR31+0x90], R3 ;  /* 0x00009003ff0075a7 */ /* 0x002e64000800111f */
[----:B-1----:R-:W-:Y:S05]  /*4ec0*/  @!P0 BRA `(.L_x_79) ;  /* 0x0000008000348947 */ /* 0x002fea0003800000 */
.L_x_204:
[----:B------:R-:W2:Y:S01]  /*4ed0*/  LDS.128 R4, [UR31+0xd0] ;  /* 0x0000d01fff047984 */ /* 0x000ea20008000c00 */
[----:B------:R-:W-:Y:S01]  /*4ee0*/  UISETP.GE.AND UP0, UPT, UR39, 0x1, UPT ;  /* 0x000000012700788c */ /* 0x000fe2000bf06270 */
[----:B------:R-:W-:Y:S01]  /*4ef0*/  @!PT LDS RZ, [RZ] ;  /* 0x00000000fffff984 */ /* 0x000fe20000000800 */
[----:B------:R-:W-:Y:S01]  /*4f00*/  @!PT LDS RZ, [RZ] ;  /* 0x00000000fffff984 */ /* 0x000fe20000000800 */
[----:B------:R-:W-:Y:S01]  /*4f10*/  @!PT LDS RZ, [RZ] ;  /* 0x00000000fffff984 */ /* 0x000fe20000000800 */
[----:B------:R-:W-:Y:S01]  /*4f20*/  @!PT LDS RZ, [RZ] ;  /* 0x00000000fffff984 */ /* 0x000fe20000000800 */
[----:B------:R3:W-:Y:S06]  /*4f30*/  MEMBAR.ALL.CTA ;  /* 0x0000000000007992 */ /* 0x0007ec0000008000 */
[----:B---3--:R-:W3:Y:S02]  /*4f40*/  FENCE.VIEW.ASYNC.S ;  /* 0x00000000000073c6 */ /* 0x008ee40000000000 */
[----:B---3--:R-:W-:Y:S01]  /*4f50*/  SYNCS.ARRIVE.TRANS64.RED.A1T0 RZ, [UR64], RZ ;  /* 0x000000ffffff79a7 */ /* 0x008fe20008100440 */
[----:B--2---:R-:W-:Y:S11]  /*4f60*/  LOP3.LUT P0, RZ, R6, 0x1, RZ, 0xc0, !PT ;  /* 0x0000000106ff7812 */ /* 0x004ff6000780c0ff */
[----:B------:R-:W-:Y:S02]  /*4f70*/  @!UPT UIADD3 URZ, UPT, UPT, URZ, URZ, URZ ;  /* 0x000000fffffff290 */ /* 0x000fe4000fffe0ff */
[----:B------:R-:W-:Y:S01]  /*4f80*/  VOTEU.ANY UP3, P0 ;  /* 0x0000000000ff7886 */ /* 0x000fe20000060100 */
[----:B------:R-:W-:Y:S11]  /*4f90*/  PLOP3.LUT P0, PT, PT, PT, UP3, 0x80, 0x8 ;  /* 0x000000000008781c */ /* 0x000ff60003f0f038 */
[----:B------:R-:W-:Y:S02]  /*4fa0*/  @!UPT UIADD3 URZ, UPT, UPT, URZ, URZ, URZ ;  /* 0x000000fffffff290 */ /* 0x000fe4000fffe0ff */
[----:B-1----:R-:W-:Y:S02]  /*4fb0*/  @P0 MOV R3, R4 ;  /* 0x0000000400030202 */ /* 0x002fe40000000f00 */
[----:B------:R-:W-:Y:S02]  /*4fc0*/  @P0 LOP3.LUT R0, R5, 0xffff, RZ, 0xc0, !PT ;  /* 0x0000ffff05000812 */ /* 0x000fe400078ec0ff */
[----:B------:R-:W-:Y:S02]  /*4fd0*/  @P0 R2UR UR5, R3 ;  /* 0x00000000030502ca */ /* 0x000fe400000e0000 */
[----:B------:R-:W-:Y:S11]  /*4fe0*/  @P0 R2UR UR4, R0 ;  /* 0x00000000000402ca */ /* 0x000ff600000e0000 */
[----:B------:R-:W-:Y:S02]  /*4ff0*/  @UP3 UMOV UR15, UR5 ;  /* 0x00000005000f3c82 */ /* 0x000fe40008000000 */
[----:B------:R-:W-:Y:S01]  /*5000*/  @UP3 UMOV UR14, UR4 ;  /* 0x00000004000e3c82 */ /* 0x000fe20008000000 */
[----:B------:R-:W-:Y:S05]  /*5010*/  BRA.U !UP0, `(.L_x_80) ;  /* 0x0000000108c07547 */ /* 0x000fea000b800000 */
[----:B------:R-:W-:Y:S02]  /*5020*/  UIMAD.WIDE.U32 UR12, UR14, UR59, URZ ;  /* 0x0000003b0e0c72a5 */ /* 0x000fe4000f8e00ff */
[----:B------:R-:W-:Y:S02]  /*5030*/  UP2UR UR16, UPR, URZ, 0x4 ;  /* 0x00000004ff107883 */ /* 0x000fe40008000000 */
[----:B------:R-:W-:Y:S02]  /*5040*/  UISETP.NE.AND UP2, UPT, UR58, 0x1, UPT ;  /* 0x000000013a00788c */ /* 0x000fe4000bf45270 */
[----:B------:R-:W-:Y:S02]  /*5050*/  UIMAD.WIDE.U32 UR18, UR15, UR56, URZ ;  /* 0x000000380f1272a5 */ /* 0x000fe4000f8e00ff */
[----:B------:R-:W-:Y:S02]  /*5060*/  USEL UR4, UR55, UR62, !UP2 ;  /* 0x0000003e37047287 */ /* 0x000fe4000d000000 */
[----:B------:R-:W-:Y:S02]  /*5070*/  UISETP.NE.AND UP0, UPT, UR30, 0x1, UPT ;  /* 0x000000011e00788c */ /* 0x000fe4000bf05270 */
[----:B------:R-:W-:Y:S02]  /*5080*/  UP2UR UR21, UPR, URZ, 0x2 ;  /* 0x00000002ff157883 */ /* 0x000fe40008000000 */
[----:B------:R-:W-:Y:S02]  /*5090*/  UISETP.NE.AND UP1, UPT, UR39, 0x1, UPT ;  /* 0x000000012700788c */ /* 0x000fe4000bf25270 */
[----:B------:R-:W-:Y:S02]  /*50a0*/  UIMAD.WIDE.U32 UR8, UR4, UR22, URZ ;  /* 0x00000016040872a5 */ /* 0x000fe4000f8e00ff */
[----:B------:R-:W-:Y:S01]  /*50b0*/  USEL UR7, UR60, UR63, !UP0 ;  /* 0x0000003f3c077287 */ /* 0x000fe2000c000000 */
[----:B------:R-:W-:Y:S02]  /*50c0*/  UMOV UR5, UR13 ;  /* 0x0000000d00057c82 */ /* 0x000fe40008000000 */
[----:B------:R-:W-:Y:S02]  /*50d0*/  USHF.R.U32.HI UR6, URZ, UR67, UR5 ;  /* 0x00000043ff067299 */ /* 0x000fe40008011605 */
[----:B------:R-:W-:Y:S02]  /*50e0*/  UIMAD.WIDE.U32 UR10, UR7, UR22, URZ ;  /* 0x00000016070a72a5 */ /* 0x000fe4000f8e00ff */
[----:B------:R-:W-:Y:S02]  /*50f0*/  USEL UR6, UR14, UR6, !UP2 ;  /* 0x000000060e067287 */ /* 0x000fe4000d000000 */
[----:B------:R-:W-:Y:S01]  /*5100*/  UISETP.NE.AND UP2, UPT, UR16, URZ, UPT ;  /* 0x000000ff1000728c */ /* 0x000fe2000bf45270 */
[----:B------:R-:W-:Y:S02]  /*5110*/  UMOV UR5, UR19 ;  /* 0x0000001300057c82 */ /* 0x000fe40008000000 */
[----:B------:R-:W-:Y:S03]  /*5120*/  USHF.R.U32.HI UR12, URZ, UR57, UR5 ;  /* 0x00000039ff0c7299 */ /* 0x000fe60008011605 */
[----:B------:R-:W-:Y:S02]  /*5130*/  UMOV UR5, UR9 ;  /* 0x0000000900057c82 */ /* 0x000fe40008000000 */
[----:B------:R-:W-:Y:S03]  /*5140*/  @UP1 USHF.R.U32.HI UR4, URZ, UR23, UR5 ;  /* 0x00000017ff041299 */ /* 0x000fe60008011605 */
[----:B------:R-:W-:Y:S01]  /*5150*/  UMOV UR5, UR11 ;  /* 0x0000000b00057c82 */ /* 0x000fe20008000000 */
[----:B------:R-:W-:Y:S02]  /*5160*/  UIMAD UR4, UR39, UR4, URZ ;  /* 0x00000004270472a4 */ /* 0x000fe4000f8e02ff */
[----:B------:R-:W-:Y:S02]  /*5170*/  @UP1 USHF.R.U32.HI UR7, URZ, UR23, UR5 ;  /* 0x00000017ff071299 */ /* 0x000fe40008011605 */
[----:B------:R-:W-:Y:S02]  /*5180*/  USEL UR5, UR15, UR12, !UP0 ;  /* 0x0000000c0f057287 */ /* 0x000fe4000c000000 */
[----:B------:R-:W-:Y:S02]  /*5190*/  UIMAD.WIDE.U32 UR10, UR6, UR22, URZ ;  /* 0x00000016060a72a5 */ /* 0x000fe4000f8e00ff */
[----:B------:R-:W-:Y:S02]  /*51a0*/  UIMAD UR8, UR39, UR7, URZ ;  /* 0x00000007270872a4 */ /* 0x000fe4000f8e02ff */
[----:B------:R-:W-:Y:S03]  /*51b0*/  UISETP.GE.AND UP0, UPT, UR6, UR4, UPT ;  /* 0x000000040600728c */ /* 0x000fe6000bf06270 */
[----:B------:R-:W-:Y:S01]  /*51c0*/  UMOV UR4, UR11 ;  /* 0x0000000b00047c82 */ /* 0x000fe20008000000 */
[----:B------:R-:W-:Y:S02]  /*51d0*/  UISETP.GE.OR UP0, UPT, UR5, UR8, UP0 ;  /* 0x000000080500728c */ /* 0x000fe40008706670 */
[----:B------:R-:W-:Y:S02]  /*51e0*/  USHF.R.U32.HI UR4, URZ, UR23, UR4 ;  /* 0x00000017ff047299 */ /* 0x000fe40008011604 */
[----:B------:R-:W-:Y:S02]  /*51f0*/  UIMAD.WIDE.U32 UR8, UR5, UR22, URZ ;  /* 0x00000016050872a5 */ /* 0x000fe4000f8e00ff */
[----:B------:R-:W-:Y:S04]  /*5200*/  USEL UR10, UR6, UR4, !UP1 ;  /* 0x00000004060a7287 */ /* 0x000fe8000c800000 */
[----:B------:R-:W-:Y:S01]  /*5210*/  UIADD3 UR11, UPT, UPT, -UR10, URZ, URZ ;  /* 0x000000ff0a0b7290 */ /* 0x000fe2000fffe1ff */
[----:B------:R-:W-:Y:S02]  /*5220*/  @!UP0 UMOV UR4, UR9 ;  /* 0x0000000900048c82 */ /* 0x000fe40008000000 */
[----:B------:R-:W-:Y:S02]  /*5230*/  @!UP0 USHF.R.U32.HI UR4, URZ, UR23, UR4 ;  /* 0x00000017ff048299 */ /* 0x000fe40008011604 */
[----:B------:R-:W-:Y:S02]  /*5240*/  UIMAD UR8, UR39, UR11, UR6 ;  /* 0x0000000b270872a4 */ /* 0x000fe4000f8e0206 */
[----:B------:R-:W-:Y:S02]  /*5250*/  @!UP0 USEL UR4, UR5, UR4, !UP1 ;  /* 0x0000000405048287 */ /* 0x000fe4000c800000 */
[----:B------:R-:W-:Y:S02]  /*5260*/  UISETP.NE.AND UP1, UPT, UR21, URZ, UPT ;  /* 0x000000ff1500728c */ /* 0x000fe4000bf25270 */
[----:B------:R-:W-:Y:S02]  /*5270*/  @!UP0 UIMAD UR7, UR7, UR8, UR4 ;  /* 0x00000008070782a4 */ /* 0x000fe4000f8e0204 */
[----:B------:R-:W-:Y:S02]  /*5280*/  @!UP0 UIADD3 UR9, UPT, UPT, UR10, -UR4, URZ ;  /* 0x800000040a098290 */ /* 0x000fe4000fffe0ff */
[----:B------:R-:W-:Y:S02]  /*5290*/  UIADD3 UR8, UPT, UPT, -UR6, URZ, URZ ;  /* 0x000000ff06087290 */ /* 0x000fe4000fffe1ff */
[----:B------:R-:W-:Y:S02]  /*52a0*/  UIADD3 UR4, UPT, UPT, -UR5, URZ, URZ ;  /* 0x000000ff05047290 */ /* 0x000fe4000fffe1ff */
[----:B------:R-:W-:Y:S03]  /*52b0*/  @!UP0 UIMAD UR6, UR9, UR39, UR5 ;  /* 0x00000027090682a4 */ /* 0x000fe6000f8e0205 */
[----:B------:R-:W-:Y:S01]  /*52c0*/  @!UP0 UMOV UR5, UR7 ;  /* 0x0000000700058c82 */ /* 0x000fe20008000000 */
[----:B------:R-:W-:Y:S02]  /*52d0*/  UIMAD UR7, UR30, UR4, UR15 ;  /* 0x000000041e0772a4 */ /* 0x000fe4000f8e020f */
[----:B------:R-:W-:Y:S02]  /*52e0*/  UIMAD UR4, UR58, UR8, UR14 ;  /* 0x000000083a0472a4 */ /* 0x000fe4000f8e020e */
[----:B------:R-:W-:Y:S02]  /*52f0*/  UIMAD UR15, UR5, UR30, UR7 ;  /* 0x0000001e050f72a4 */ /* 0x000fe4000f8e0207 */
[----:B------:R-:W-:Y:S11]  /*5300*/  UIMAD UR14, UR6, UR58, UR4 ;  /* 0x0000003a060e72a4 */ /* 0x000ff6000f8e0204 */
[----:B------:R-:W-:Y:S01]  /*5310*/  @!UPT UIADD3 URZ, UPT, UPT, URZ, URZ, URZ ;  /* 0x000000fffffff290 */ /* 0x000fe2000fffe0ff */
.L_x_80:
[----:B------:R-:W1:Y:S01]  /*5320*/  @!UP4 LDCU.128 UR8, c[0x0][0xb10] ;  /* 0x00016200ff08c7ac */ /* 0x000e620008000c00 */
[----:B------:R-:W-:Y:S04]  /*5330*/  MOV R0, UR20 ;  /* 0x0000001400007c02 */ /* 0x000fe80008000f00 */
[----:B------:R-:W-:Y:S01]  /*5340*/  IABS R0, R0 ;  /* 0x0000000000007213 */ /* 0x000fe20000000000 */
[----:B------:R-:W2:Y:S01]  /*5350*/  @!UP4 LDCU UR5, c[0x0][0xb0c] ;  /* 0x00016180ff05c7ac */ /* 0x000ea20008000800 */
[----:B------:R-:W3:Y:S01]  /*5360*/  @!UP4 LDCU UR4, c[0x0][0xb20] ;  /* 0x00016400ff04c7ac */ /* 0x000ee20008000800 */
[----:B-1----:R-:W-:Y:S04]  /*5370*/  UIMAD.WIDE.U32 UR6, UR15, UR8, URZ ;  /* 0x000000080f0672a5 */ /* 0x002fe8000f8e00ff */
[----:B------:R-:W-:Y:S02]  /*5380*/  @!UP4 USHF.R.U32.HI UR7, URZ, UR9, UR7 ;  /* 0x00000009ff07c299 */ /* 0x000fe40008011607 */
[----:B------:R-:W-:Y:S02]  /*5390*/  UIMAD.WIDE.U32 UR8, UR14, UR11, URZ ;  /* 0x0000000b0e0872a5 */ /* 0x000fe4000f8e00ff */
[----:B--2---:R-:W-:Y:S04]  /*53a0*/  @!UP4 UISETP.NE.AND UP0, UPT, UR5, 0x1, UPT ;  /* 0x000000010500c88c */ /* 0x004fe8000bf05270 */
[----:B------:R-:W-:Y:S02]  /*53b0*/  @!UP4 USEL UR7, UR15, UR7, !UP0 ;  /* 0x000000070f07c287 */ /* 0x000fe4000c000000 */
[----:B------:R-:W-:Y:S01]  /*53c0*/  @!UP4 UISETP.NE.AND UP0, UPT, UR10, 0x1, UPT ;  /* 0x000000010a00c88c */ /* 0x000fe2000bf05270 */
[----:B------:R-:W-:Y:S02]  /*53d0*/  @!UP4 UMOV UR6, UR9 ;  /* 0x000000090006cc82 */ /* 0x000fe40008000000 */
[----:B---3--:R-:W-:Y:S04]  /*53e0*/  @!UP4 USHF.R.U32.HI UR6, URZ, UR4, UR6 ;  /* 0x00000004ff06c299 */ /* 0x008fe80008011606 */
[----:B------:R-:W-:Y:S04]  /*53f0*/  @!UP4 USEL UR6, UR14, UR6, !UP0 ;  /* 0x000000060e06c287 */ /* 0x000fe8000c000000 */
[----:B------:R-:W-:Y:S02]  /*5400*/  @!UP4 UIADD3 UR4, UPT, UPT, -UR7, UR6, URZ ;  /* 0x000000060704c290 */ /* 0x000fe4000fffe1ff */
[----:B------:R-:W-:Y:S02]  /*5410*/  @!UP4 UIADD3 UR6, UPT, UPT, UR7, -UR6, URZ ;  /* 0x800000060706c290 */ /* 0x000fe4000fffe0ff */
[----:B------:R-:W-:Y:S02]  /*5420*/  @!UP4 UIMAD UR15, UR4, UR5, UR15 ;  /* 0x00000005040fc2a4 */ /* 0x000fe4000f8e020f */
[----:B------:R-:W-:Y:S01]  /*5430*/  @!UP4 UIMAD UR14, UR6, UR10, UR14 ;  /* 0x0000000a060ec2a4 */ /* 0x000fe2000f8e020e */
[----:B------:R-:W-:Y:S11]  /*5440*/  BRA.U UP2, `(.L_x_81) ;  /* 0x0000000102107547 */ /* 0x000ff6000b800000 */
[----:B------:R-:W-:Y:S04]  /*5450*/  MOV R3, UR68 ;  /* 0x0000004400037c02 */ /* 0x000fe80008000f00 */
[----:B------:R-:W-:Y:S04]  /*5460*/  SHF.L.U32 R10, R3, 0x1f, RZ ;  /* 0x0000001f030a7819 */ /* 0x000fe800000006ff */
[----:B------:R-:W1:Y:S02]  /*5470*/  SYNCS.PHASECHK.TRANS64.TRYWAIT P1, [UR31+0x88], R10 ;  /* 0x0000880aff0075a7 */ /* 0x000e64000802111f */
[----:B-1----:R-:W-:Y:S05]  /*5480*/  @!P1 BRA `(.L_x_82) ;  /* 0x0000007800dc9947 */ /* 0x002fea0003800000 */
.L_x_81:
[----:B------:R-:W-:Y:S01]  /*5490*/  UISETP.NE.AND UP2, UPT, UR54, URZ, UPT ;  /* 0x000000ff3600728c */ /* 0x000fe2000bf45270 */
[----:B------:R-:W-:Y:S01]  /*54a0*/  R2UR UR4, R0 ;  /* 0x00000000000472ca */ /* 0x000fe200000e0000 */
[----:B------:R-:W-:Y:S01]  /*54b0*/  USHF.L.U32 UR43, UR24, 0x7, URZ ;  /* 0x00000007182b7899 */ /* 0x000fe200080006ff */
[----:B------:R-:W-:Y:S05]  /*54c0*/  IMAD.U32 R0, RZ, RZ, UR54 ;  /* 0x00000036ff007e24 */ /* 0x000fea000f8e00ff */
[----:B------:R-:W-:Y:S04]  /*54d0*/  IABS R9, R0 ;  /* 0x0000000000097213 */ /* 0x000fe80000000000 */
[----:B------:R-:W2:Y:S02]  /*54e0*/  I2F.RP R15, R9 ;  /* 0x00000009000f7306 */ /* 0x000ea40000209400 */
[----:B------:R-:W-:Y:S07]  /*54f0*/  UIMAD.WIDE.U32 UR6, UR61, UR4, URZ ;  /* 0x000000043d0672a5 */ /* 0x000fee000f8e00ff */
[----:B------:R-:W-:Y:S02]  /*5500*/  UMOV UR44, UR7 ;  /* 0x00000007002c7c82 */ /* 0x000fe40008000000 */
[----:B------:R-:W-:Y:S04]  /*5510*/  UIMAD UR4, UR44, UR65, UR4 ;  /* 0x000000412c0472a4 */ /* 0x000fe8000f8e0204 */
[----:B------:R-:W-:Y:S01]  /*5520*/  UISETP.GT.U32.AND UP0, UPT, UR38, UR4, UPT ;  /* 0x000000042600728c */ /* 0x000fe2000bf04070 */
[----:B--2---:R-:W2:Y:S10]  /*5530*/  MUFU.RCP R0, R15 ;  /* 0x0000000f00007308 */ /* 0x004eb40000001000 */
[----:B------:R-:W-:Y:S02]  /*5540*/  @!UP0 UIADD3 UR4, UPT, UPT, UR4, -UR38, URZ ;  /* 0x8000002604048290 */ /* 0x000fe4000fffe0ff */
[----:B------:R-:W-:Y:S02]  /*5550*/  @!UP0 UIADD3 UR44, UPT, UPT, UR44, 0x1, URZ ;  /* 0x000000012c2c8890 */ /* 0x000fe4000fffe0ff */
[----:B------:R-:W-:Y:S02]  /*5560*/  UISETP.GE.U32.AND UP0, UPT, UR4, UR38, UPT ;  /* 0x000000260400728c */ /* 0x000fe4000bf06070 */
[----:B------:R-:W-:Y:S01]  /*5570*/  ULOP3.LUT UR4, UR20, UR46, URZ, 0x3c, !UPT ;  /* 0x0000002e14047292 */ /* 0x000fe2000f8e3cff */
[----:B--2---:R-:W-:Y:S04]  /*5580*/  VIADD R14, R0, 0xffffffe ;  /* 0x0ffffffe000e7836 */ /* 0x004fe80000000000 */
[----:B------:R-:W1:Y:S04]  /*5590*/  F2I.FTZ.U32.TRUNC.NTZ R11, R14 ;  /* 0x0000000e000b7305 */ /* 0x000e68000021f000 */
[----:B------:R-:W-:Y:S02]  /*55a0*/  @UP0 UIADD3 UR44, UPT, UPT, UR44, 0x1, URZ ;  /* 0x000000012c2c0890 */ /* 0x000fe4000fffe0ff */
[----:B------:R-:W-:Y:S01]  /*55b0*/  UISETP.GE.AND UP0, UPT, UR4, URZ, UPT ;  /* 0x000000ff0400728c */ /* 0x000fe2000bf06270 */
[----:B-1----:R-:W-:Y:S10]  /*55c0*/  IADD3 R10, PT, PT, RZ, -R11, RZ ;  /* 0x8000000bff0a7210 */ /* 0x002ff40007ffe0ff */
[----:B------:R-:W-:Y:S02]  /*55d0*/  @!UP0 UIADD3 UR44, UPT, UPT, -UR44, URZ, URZ ;  /* 0x000000ff2c2c8290 */ /* 0x000fe4000fffe1ff */
[----:B------:R-:W-:Y:S01]  /*55e0*/  @!UP6 ULOP3.LUT UR44, URZ, UR46, URZ, 0x33, !UPT ;  /* 0x0000002eff2ce292 */ /* 0x000fe2000f8e33ff */
[----:B------:R-:W-:Y:S02]  /*55f0*/  IMAD R3, R10, R9, RZ ;  /* 0x000000090a037224 */ /* 0x000fe400078e02ff */
[----:B------:R-:W-:Y:S01]  /*5600*/  IMAD.MOV.U32 R10, RZ, RZ, RZ ;  /* 0x000000ffff0a7224 */ /* 0x000fe200078e00ff */
[----:B------:R-:W-:Y:S02]  /*5610*/  ULOP3.LUT UR4, UR44, UR54, URZ, 0x3c, !UPT ;  /* 0x000000362c047292 */ /* 0x000fe4000f8e3cff */
[----:B------:R-:W-:Y:S02]  /*5620*/  IMAD.U32 R0, RZ, RZ, UR44 ;  /* 0x0000002cff007e24 */ /* 0x000fe4000f8e00ff */
[----:B------:R-:W-:Y:S01]  /*5630*/  IMAD.HI.U32 R11, R11, R3, R10 ;  /* 0x000000030b0b7227 */ /* 0x000fe200078e000a */
[----:B------:R-:W-:Y:S02]  /*5640*/  UISETP.GE.AND UP0, UPT, UR4, URZ, UPT ;  /* 0x000000ff0400728c */ /* 0x000fe4000bf06270 */
[----:B------:R-:W-:Y:S01]  /*5650*/  IABS R0, R0 ;  /* 0x0000000000007213 */ /* 0x000fe20000000000 */
[----:B------:R-:W-:Y:S01]  /*5660*/  HFMA2 R10, -RZ, RZ, 0, 5.9604644775390625e-08 ;  /* 0x00000001ff0a7431 */ /* 0x000fe200000001ff */
[----:B------:R-:W-:Y:S03]  /*5670*/  UIADD3 UR4, UPT, UPT, -UR44, URZ, URZ ;  /* 0x000000ff2c047290 */ /* 0x000fe6000fffe1ff */
[----:B------:R-:W-:Y:S01]  /*5680*/  IMAD.HI.U32 R11, R11, R0, RZ ;  /* 0x000000000b0b7227 */ /* 0x000fe200078e00ff */
[----:B------:R-:W-:Y:S04]  /*5690*/  UIMAD UR4, UR46, UR4, UR20 ;  /* 0x000000042e0472a4 */ /* 0x000fe8000f8e0214 */
[----:B------:R-:W-:Y:S01]  /*56a0*/  IADD3 R3, PT, PT, -R11, RZ, RZ ;  /* 0x000000ff0b037210 */ /* 0x000fe20007ffe1ff */
[----:B------:R-:W-:Y:S01]  /*56b0*/  USHF.L.U32 UR42, UR4, 0x7, URZ ;  /* 0x00000007042a7899 */ /* 0x000fe200080006ff */
[----:B------:R-:W-:Y:S03]  /*56c0*/  SHF.L.U32 R10, R10, 0x1f, RZ ;  /* 0x0000001f0a0a7819 */ /* 0x000fe600000006ff */
[C---:B------:R-:W-:Y:S05]  /*56d0*/  IMAD R0, R9.reuse, R3, R0 ;  /* 0x0000000309007224 */ /* 0x040fea00078e0200 */
[----:B------:R-:W-:Y:S11]  /*56e0*/  ISETP.GT.U32.AND P1, PT, R9, R0, PT ;  /* 0x000000000900720c */ /* 0x000ff60003f24070 */
[----:B------:R-:W-:Y:S02]  /*56f0*/  @!UPT UIADD3 URZ, UPT, UPT, URZ, URZ, URZ ;  /* 0x000000fffffff290 */ /* 0x000fe4000fffe0ff */
[----:B------:R-:W-:Y:S01]  /*5700*/  @!P1 IADD3 R11, PT, PT, R11, 0x1, RZ ;  /* 0x000000010b0b9810 */ /* 0x000fe20007ffe0ff */
[----:B------:R-:W-:Y:S01]  /*5710*/  @!P1 IMAD.IADD R0, R0, 0x1, -R9 ;  /* 0x0000000100009824 */ /* 0x000fe200078e0a09 */
[----:B------:R-:W-:Y:S04]  /*5720*/  ISETP.NE.U32.AND P1, PT, RZ, UR52, PT ;  /* 0x00000034ff007c0c */ /* 0x000fe8000bf25070 */
[----:B------:R-:W-:Y:S02]  /*5730*/  ISETP.GE.U32.AND P2, PT, R0, R9, PT ;  /* 0x000000090000720c */ /* 0x000fe40003f46070 */
[----:B------:R-:W-:Y:S11]  /*5740*/  ISETP.NE.AND.EX P1, PT, RZ, UR53, PT, P1 ;  /* 0x00000035ff007c0c */ /* 0x000ff6000bf25310 */
[----:B------:R-:W-:Y:S05]  /*5750*/  @P2 VIADD R11, R11, 0x1 ;  /* 0x000000010b0b2836 */ /* 0x000fea0000000000 */
[----:B------:R-:W-:Y:S11]  /*5760*/  R2UR UR45, R11 ;  /* 0x000000000b2d72ca */ /* 0x000ff600000e0000 */
[----:B------:R-:W-:Y:S02]  /*5770*/  @!UPT UIADD3 URZ, UPT, UPT, URZ, URZ, URZ ;  /* 0x000000fffffff290 */ /* 0x000fe4000fffe0ff */
[----:B------:R-:W-:Y:S02]  /*5780*/  @!UP0 UIADD3 UR45, UPT, UPT, -UR45, URZ, URZ ;  /* 0x000000ff2d2d8290 */ /* 0x000fe4000fffe1ff */
[----:B------:R-:W-:Y:S04]  /*5790*/  @!UP2 ULOP3.LUT UR45, URZ, UR54, URZ, 0x33, !UPT ;  /* 0x00000036ff2da292 */ /* 0x000fe8000f8e33ff */
[----:B------:R-:W-:Y:S04]  /*57a0*/  UIADD3 UR5, UPT, UPT, -UR45, URZ, URZ ;  /* 0x000000ff2d057290 */ /* 0x000fe8000fffe1ff */
[----:B------:R-:W-:Y:S01]  /*57b0*/  UIMAD UR44, UR54, UR5, UR44 ;  /* 0x00000005362c72a4 */ /* 0x000fe2000f8e022c */
[----:B------:R-:W-:Y:S11]  /*57c0*/  BRA.U !UP5, `(.L_x_83) ;  /* 0x000000010d387547 */ /* 0x000ff6000b800000 */
[----:B------:R-:W-:Y:S01]  /*57d0*/  UISETP.NE.AND UP1, UPT, UR66, URZ, UPT ;  /* 0x000000ff4200728c */ /* 0x000fe2000bf25270 */
[----:B------:R-:W-:Y:S01]  /*57e0*/  IMAD.MOV.U32 R68, RZ, RZ, 0x1 ;  /* 0x00000001ff447424 */ /* 0x000fe200078e00ff */
[----:B------:R-:W1:Y:S01]  /*57f0*/  LDCU.64 UR8, c[0x0][0x358] ;  /* 0x00006b00ff0877ac */ /* 0x000e620008000a00 */
[----:B------:R-:W-:Y:S03]  /*5800*/  MOV R0, 0x1 ;  /* 0x0000000100007802 */ /* 0x000fe60000000f00 */
[----:B------:R-:W-:Y:S05]  /*5810*/  PLOP3.LUT P2, PT, PT, PT, UP1, 0x80, 0x8 ;  /* 0x000000000008781c */ /* 0x000fea0003f4f018 */
[----:B------:R-:W2:Y:S01]  /*5820*/  @UP1 LDCU.64 UR4, c[0x0][0x888] ;  /* 0x00011100ff0417ac */ /* 0x000ea20008000a00 */
[----:B------:R-:W-:Y:S07]  /*5830*/  @UP1 UIMAD UR6, UR50, UR52, URZ ;  /* 0x00000034320612a4 */ /* 0x000fee000f8e02ff */
[----:B------:R-:W-:Y:S01]  /*5840*/  @!P2 PRMT R68, R0, 0x7610, R68 ;  /* 0x000076100044a816 */ /* 0x000fe20000000044 */
[----:B--2---:R-:W-:Y:S06]  /*5850*/  @UP1 UIMAD.WIDE UR4, UR6, 0x4, UR4 ;  /* 0x00000004060418a5 */ /* 0x004fec000f8e0204 */
[----:B------:R-:W-:Y:S01]  /*5860*/  IMAD.U32 R14, RZ, RZ, UR4 ;  /* 0x00000004ff0e7e24 */ /* 0x000fe2000f8e00ff */
[----:B------:R-:W-:Y:S04]  /*5870*/  MOV R15, UR5 ;  /* 0x00000005000f7c02 */ /* 0x000fe80008000f00 */
[----:B------:R-:W2:Y:S01]  /*5880*/  @!UP1 LDCU UR4, c[0x0][0x880] ;  /* 0x00011000ff0497ac */ /* 0x000ea20008000800 */
[----:B-1---5:R1:W5:Y:S02]  /*5890*/  @P2 LDG.E R27, desc[UR8][R14.64] ;  /* 0x000000080e1b2981 */ /* 0x022364000c1e1900 */
[----:B-12---:R-:W-:Y:S07]  /*58a0*/  @!P2 IMAD.U32 R27, RZ, RZ, UR4 ;  /* 0x00000004ff1bae24 */ /* 0x006fee000f8e00ff */
.L_x_83:
[----:B-----5:R-:W-:Y:S01]  /*58b0*/  @!P1 FSETP.EQ.AND P3, PT, R27, RZ, PT ;  /* 0x000000ff1b00920b */ /* 0x020fe20003f62000 */
[----:B------:R-:W-:Y:S01]  /*58c0*/  @!UPT UIADD3 URZ, UPT, UPT, URZ, URZ, URZ ;  /* 0x000000fffffff290 */ /* 0x000fe2000fffe0ff */
[----:B------:R-:W-:Y:S11]  /*58d0*/  @!P1 BRA `(.L_x_84) ;  /* 0x0000000000149947 */ /* 0x000ff60003800000 */
[----:B------:R-:W-:Y:S02]  /*58e0*/  LOP3.LUT P1, RZ, R68, 0xff, RZ, 0xc0, !PT ;  /* 0x000000ff44ff7812 */ /* 0x000fe4000782c0ff */
[----:B------:R-:W-:Y:S04]  /*58f0*/  PLOP3.LUT P3, PT, PT, PT, UP1, 0x80, 0x8 ;  /* 0x000000000008781c */ /* 0x000fe80003f6f018 */
[----:B------:R-:W-:Y:S07]  /*5900*/  PLOP3.LUT P3, PT, P3, PT, PT, 0x8, 0x80 ;  /* 0x000000000080781c */ /* 0x000fee0001f6e170 */
[----:B------:R-:W-:Y:S11]  /*5910*/  @P1 FSETP.EQ.AND P3, PT, R27, RZ, PT ;  /* 0x000000ff1b00120b */ /* 0x000ff60003f62000 */
[----:B------:R-:W-:Y:S02]  /*5920*/  @!UPT UIADD3 URZ, UPT, UPT, URZ, URZ, URZ ;  /* 0x000000fffffff290 */ /* 0x000fe4000fffe0ff */
.L_x_84:
[----:B------:R-:W1:Y:S01]  /*5930*/  SYNCS.PHASECHK.TRANS64.TRYWAIT P1, [UR31+0x60], R10 ;  /* 0x0000600aff0075a7 */ /* 0x000e62000802111f */
[----:B------:R-:W-:Y:S04]  /*5940*/  ELECT P2, URZ, PT ;  /* 0x0000000000ff782f */ /* 0x000fe80003840000 */
[----:B------:R-:W-:Y:S01]  /*5950*/  PLOP3.LUT P2, PT, P3, P2, PT, 0xf2, 0x2f ;  /* 0x00000000002f781c */ /* 0x000fe20001f45e72 */
[----:B------:R-:W-:Y:S01]  /*5960*/  @!UPT UIADD3 URZ, UPT, UPT, URZ, URZ, URZ ;  /* 0x000000fffffff290 */ /* 0x000fe2000fffe0ff */
[----:B-1----:R-:W-:Y:S11]  /*5970*/  @!P1 BRA `(.L_x_85) ;  /* 0x0000007400b89947 */ /* 0x002ff60003800000 */
.L_x_207:
[----:B-1----:R-:W-:Y:S01]  /*5980*/  @!P2 IADD3 R3, P1, PT, R12, 0x580, RZ ;  /* 0x000005800c03a810 */ /* 0x002fe20007f3e0ff */
[----:B------:R-:W-:Y:S01]  /*5990*/  VOTEU.ALL UP0, P2 ;  /* 0x0000000000ff7886 */ /* 0x000fe20001000000 */
[----:B------:R-:W-:Y:S01]  /*59a0*/  UMOV UR6, 0x0 ;  /* 0x0000000000067882 */ /* 0x000fe20000000000 */
[----:B------:R-:W-:Y:S01]  /*59b0*/  UMOV UR7, 0x10000000 ;  /* 0x1000000000077882 */ /* 0x000fe20000000000 */
[----:B------:R-:W-:Y:S01]  /*59c0*/  @!P2 R2UR UR5, R3 ;  /* 0x000000000305a2ca */ /* 0x000fe200000e0000 */
[----:B------:R-:W-:Y:S01]  /*59d0*/  @!P2 IMAD.X R0, RZ, RZ, R13, P1 ;  /* 0x000000ffff00a224 */ /* 0x000fe200008e060d */
[----:B------:R-:W-:Y:S01]  /*59e0*/  @!UP0 UIADD3 UR40, UPT, UPT, UR31, 0x200, URZ ;  /* 0x000002001f288890 */ /* 0x000fe2000fffe0ff */
[----:B------:R-:W-:Y:S03]  /*59f0*/  VOTEU.ALL UP0, P2 ;  /* 0x0000000000ff7886 */ /* 0x000fe60001000000 */
[----:B------:R-:W-:Y:S01]  /*5a00*/  @!P2 R2UR UR4, R0 ;  /* 0x000000000004a2ca */ /* 0x000fe200000e0000 */
[----:B------:R-:W-:Y:S06]  /*5a10*/  @!P2 IMAD.MOV.U32 R0, RZ, RZ, 0x2000 ;  /* 0x00002000ff00a424 */ /* 0x000fec00078e00ff */
[----:B------:R-:W-:Y:S06]  /*5a20*/  IMAD.U32 R14, RZ, RZ, UR5 ;  /* 0x00000005ff0e7e24 */ /* 0x000fec000f8e00ff */
[----:B------:R-:W-:Y:S01]  /*5a30*/  IMAD.U32 R15, RZ, RZ, UR4 ;  /* 0x00000004ff0f7e24 */ /* 0x000fe2000f8e00ff */
[----:B------:R-:W-:Y:S04]  /*5a40*/  @!P2 R2UR UR4, R14 ;  /* 0x000000000e04a2ca */ /* 0x000fe800000e0000 */
[----:B------:R-:W-:Y:S11]  /*5a50*/  @!P2 R2UR UR5, R15 ;  /* 0x000000000f05a2ca */ /* 0x000ff600000e0000 */
[----:B------:R-:W-:Y:S02]  /*5a60*/  @!UPT UIADD3 URZ, UPT, UPT, URZ, URZ, URZ ;  /* 0x000000fffffff290 */ /* 0x000fe4000fffe0ff */
[----:B------:R1:W-:Y:S01]  /*5a70*/  @!UP0 UTMALDG.4D [UR40], [UR4], desc[UR6] ;  /* 0x00000628040085b4 */ /* 0x0003e20008019000 */
[----:B------:R1:W-:Y:S01]  /*5a80*/  @!P2 SYNCS.ARRIVE.TRANS64.RED.A0TR RZ, [UR31+0x40], R0 ;  /* 0x00004000ffffa9a7 */ /* 0x0003e2000830041f */
[----:B------:R-:W-:Y:S01]  /*5a90*/  SYNCS.ARRIVE.TRANS64.RED.A1T0 RZ, [UR51], RZ ;  /* 0x000000ffffff79a7 */ /* 0x000fe20008100433 */
[----:B------:R-:W2:Y:S02]  /*5aa0*/  SYNCS.PHASECHK.TRANS64.TRYWAIT P1, [UR31+0x68], R10 ;  /* 0x0000680aff0075a7 */ /* 0x000ea4000802111f */
[----:B-12---:R-:W-:Y:S05]  /*5ab0*/  @!P1 BRA `(.L_x_86) ;  /* 0x0000007400809947 */ /* 0x006fea0003800000 */
.L_x_209:
[----:B-1----:R-:W-:Y:S01]  /*5ac0*/  @!P2 IADD3 R3, P1, PT, R12, 0x580, RZ ;  /* 0x000005800c03a810 */ /* 0x002fe20007f3e0ff */
[----:B------:R-:W-:Y:S01]  /*5ad0*/  VOTEU.ALL UP0, P2 ;  /* 0x0000000000ff7886 */ /* 0x000fe20001000000 */
[----:B------:R-:W-:Y:S01]  /*5ae0*/  UMOV UR6, 0x0 ;  /* 0x0000000000067882 */ /* 0x000fe20000000000 */
[----:B------:R-:W-:Y:S01]  /*5af0*/  UMOV UR7, 0x10000000 ;  /* 0x1000000000077882 */ /* 0x000fe20000000000 */
[----:B------:R-:W-:Y:S01]  /*5b00*/  @!P2 R2UR UR5, R3 ;  /* 0x000000000305a2ca */ /* 0x000fe200000e0000 */
[----:B------:R-:W-:Y:S01]  /*5b10*/  @!P2 IMAD.X R0, RZ, RZ, R13, P1 ;  /* 0x000000ffff00a224 */ /* 0x000fe200008e060d */
[----:B------:R-:W-:Y:S02]  /*5b20*/  @!UP0 UIADD3 UR34, UPT, UPT, UR42, 0x10, URZ ;  /* 0x000000102a228890 */ /* 0x000fe4000fffe0ff */
[----:B------:R-:W-:Y:S02]  /*5b30*/  @!UP0 UIADD3 UR32, UPT, UPT, UR31, 0x2200, URZ ;  /* 0x000022001f208890 */ /* 0x000fe4000fffe0ff */
[----:B------:R-:W-:Y:S01]  /*5b40*/  @!P2 R2UR UR4, R0 ;  /* 0x000000000004a2ca */ /* 0x000fe200000e0000 */
[----:B------:R-:W-:Y:S01]  /*5b50*/  VOTEU.ALL UP0, P2 ;  /* 0x0000000000ff7886 */ /* 0x000fe20001000000 */
[----:B------:R-:W-:Y:S01]  /*5b60*/  @!P2 IMAD.MOV.U32 R0, RZ, RZ, 0x2000 ;  /* 0x00002000ff00a424 */ /* 0x000fe200078e00ff */
[----:B------:R-:W-:Y:S01]  /*5b70*/  UMOV UR35, UR43 ;  /* 0x0000002b00237c82 */ /* 0x000fe20008000000 */
[----:B------:R-:W-:Y:S01]  /*5b80*/  UMOV UR36, UR44 ;  /* 0x0000002c00247c82 */ /* 0x000fe20008000000 */
[----:B------:R-:W-:Y:S02]  /*5b90*/  UMOV UR37, UR45 ;  /* 0x0000002d00257c82 */ /* 0x000fe40008000000 */
        /* <DEDUP_REMOVED lines=10> */
.L_x_211:
        /* <DEDUP_REMOVED lines=24> */
.L_x_213:
[----:B-1----:R-:W-:Y:S01]  /*5dc0*/  @!P2 IADD3 R3, P1, PT, R12, 0x580, RZ ;  /* 0x000005800c03a810 */ /* 0x002fe20007f3e0ff */
[----:B------:R-:W-:Y:S01]  /*5dd0*/  VOTEU.ALL UP0, P2 ;  /* 0x0000000000ff7886 */ /* 0x000fe20001000000 */
[----:B------:R-:W-:Y:S01]  /*5de0*/  UMOV UR6, 0x0 ;  /* 0x0000000000067882 */ /* 0x000fe20000000000 */
[----:B------:R-:W-:Y:S01]  /*5df0*/  UMOV UR7, 0x10000000 ;  /* 0x1000000000077882 */ /* 0x000fe20000000000 */
[----:B------:R-:W-:Y:S01]  /*5e00*/  @!P2 R2UR UR5, R3 ;  /* 0x000000000305a2ca */ /* 0x000fe200000e0000 */
[----:B------:R-:W-:Y:S01]  /*5e10*/  @!P2 IMAD.X R0, RZ, RZ, R13, P1 ;  /* 0x000000ffff00a224 */ /* 0x000fe200008e060d */
[----:B------:R-:W-:Y:S01]  /*5e20*/  @!UP0 UIADD3 UR18, UPT, UPT, UR42, 0x30, URZ ;  /* 0x000000302a128890 */ /* 0x000fe2000fffe0ff */
[----:B------:R-:W-:Y:S01]  /*5e30*/  SHF.L.U32 R9, RZ, 0x1f, RZ ;  /* 0x0000001fff097819 */ /* 0x000fe200000006ff */
        /* <DEDUP_REMOVED lines=17> */
.L_x_215:
[----:B------:R-:W-:Y:S01]  /*5f50*/  @!P2 IADD3 R3, P1, PT, R12, 0x580, RZ ;  /* 0x000005800c03a810 */ /* 0x000fe20007f3e0ff */
[----:B------:R-:W-:Y:S01]  /*5f60*/  VOTEU.ALL UP0, P2 ;  /* 0x0000000000ff7886 */ /* 0x000fe20001000000 */
[----:B------:R-:W-:Y:S01]  /*5f70*/  UMOV UR6, 0x0 ;  /* 0x0000000000067882 */ /* 0x000fe20000000000 */
[----:B------:R-:W-:Y:S01]  /*5f80*/  UMOV UR7, 0x10000000 ;  /* 0x1000000000077882 */ /* 0x000fe20000000000 */
[----:B------:R-:W-:Y:S01]  /*5f90*/  @!P2 R2UR UR5, R3 ;  /* 0x000000000305a2ca */ /* 0x000fe200000e0000 */
[----:B-1----:R-:W-:Y:S01]  /*5fa0*/  @!P2 IMAD.X R0, RZ, RZ, R13, P1 ;  /* 0x000000ffff00a224 */ /* 0x002fe200008e060d */
[----:B------:R-:W-:Y:S02]  /*5fb0*/  @!UP0 UIADD3 UR10, UPT, UPT, UR42, 0x40, URZ ;  /* 0x000000402a0a8890 */ /* 0x000fe4000fffe0ff */
[----:B------:R-:W-:Y:S02]  /*5fc0*/  @!UP0 UIADD3 UR8, UPT, UPT, UR31, 0x200, URZ ;  /* 0x000002001f088890 */ /* 0x000fe4000fffe0ff */
[----:B------:R-:W-:Y:S01]  /*5fd0*/  @!P2 R2UR UR4, R0 ;  /* 0x000000000004a2ca */ /* 0x000fe200000e0000 */
[----:B------:R-:W-:Y:S01]  /*5fe0*/  VOTEU.ALL UP0, P2 ;  /* 0x0000000000ff7886 */ /* 0x000fe20001000000 */
[----:B------:R-:W-:Y:S01]  /*5ff0*/  @!P2 IMAD.MOV.U32 R0, RZ, RZ, 0x2000 ;  /* 0x00002000ff00a424 */ /* 0x000fe200078e00ff */
[----:B------:R-:W-:Y:S01]  /*6000*/  UMOV UR9, UR41 ;  /* 0x0000002900097c82 */ /* 0x000fe20008000000 */
[----:B------:R-:W-:Y:S01]  /*6010*/  UMOV UR11, UR43 ;  /* 0x0000002b000b7c82 */ /* 0x000fe20008000000 */
[----:B------:R-:W-:Y:S01]  /*6020*/  UMOV UR12, UR44 ;  /* 0x0000002c000c7c82 */ /* 0x000fe20008000000 */
[----:B------:R-:W-:Y:S01]  /*6030*/  UMOV UR13, UR45 ;  /* 0x0000002d000d7c82 */ /* 0x000fe20008000000 */
        /* <DEDUP_REMOVED lines=10> */
.L_x_217:
        /* <DEDUP_REMOVED lines=25> */
.L_x_219:
[----:B------:R-:W-:Y:S01]  /*6270*/  @!P2 IADD3 R3, P1, PT, R12, 0x580, RZ ;  /* 0x000005800c03a810 */ /* 0x000fe20007f3e0ff */
[----:B------:R-:W-:Y:S01]  /*6280*/  VOTEU.ALL UP0, P2 ;  /* 0x0000000000ff7886 */ /* 0x000fe20001000000 */
[----:B------:R-:W-:Y:S01]  /*6290*/  UMOV UR6, 0x0 ;  /* 0x0000000000067882 */ /* 0x000fe20000000000 */
[----:B------:R-:W-:Y:S01]  /*62a0*/  UMOV UR7, 0x10000000 ;  /* 0x1000000000077882 */ /* 0x000fe20000000000 */
[----:B------:R-:W-:Y:S01]  /*62b0*/  @!P2 R2UR UR5, R3 ;  /* 0x000000000305a2ca */ /* 0x000fe200000e0000 */
[----:B-1----:R-:W-:Y:S01]  /*62c0*/  @!P2 IMAD.X R0, RZ, RZ, R13, P1 ;  /* 0x000000ffff00a224 */ /* 0x002fe200008e060d */
[----:B------:R-:W-:Y:S01]  /*62d0*/  @!UP0 UIADD3 UR10, UPT, UPT, UR42, 0x60, URZ ;  /* 0x000000602a0a8890 */ /* 0x000fe2000fffe0ff */
[----:B------:R-:W-:Y:S01]  /*62e0*/  @P0 SHF.R.U32.HI R4, RZ, 0x10, R5 ;  /* 0x00000010ff040819 */ /* 0x000fe20000011605 */
        /* <DEDUP_REMOVED lines=8> */
[----:B------:R-:W-:Y:S01]  /*6370*/  IMAD.U32 R14, RZ, RZ, UR5 ;  /* 0x00000005ff0e7e24 */ /* 0x000fe2000f8e00ff */
[----:B------:R-:W-:Y:S05]  /*6380*/  @P0 R2UR UR50, R4 ;  /* 0x00000000043202ca */ /* 0x000fea00000e0000 */
        /* <DEDUP_REMOVED lines=9> */
.L_x_221:
[----:B------:R-:W-:Y:S01]  /*6420*/  @!P2 IADD3 R3, P0, PT, R12, 0x580, RZ ;  /* 0x000005800c03a810 */ /* 0x000fe20007f1e0ff */
[----:B------:R-:W-:Y:S01]  /*6430*/  VOTEU.ALL UP0, P2 ;  /* 0x0000000000ff7886 */ /* 0x000fe20001000000 */
[----:B------:R-:W-:Y:S01]  /*6440*/  UMOV UR6, 0x0 ;  /* 0x0000000000067882 */ /* 0x000fe20000000000 */
[----:B------:R-:W-:Y:S01]  /*6450*/  UMOV UR7, 0x10000000 ;  /* 0x1000000000077882 */ /* 0x000fe20000000000 */
[----:B------:R-:W-:Y:S01]  /*6460*/  @!P2 R2UR UR5, R3 ;  /* 0x000000000305a2ca */ /* 0x000fe200000e0000 */
[----:B-1----:R-:W-:Y:S01]  /*6470*/  @!P2 IMAD.X R0, RZ, RZ, R13, P0 ;  /* 0x000000ffff00a224 */ /* 0x002fe200000e060d */
[----:B------:R-:W-:Y:S01]  /*6480*/  @!UP0 UIADD3 UR10, UPT, UPT, UR42, 0x70, URZ ;  /* 0x000000702a0a8890 */ /* 0x000fe2000fffe0ff */
[----:B------:R-:W-:Y:S01]  /*6490*/  R2UR UR18, R74 ;  /* 0x000000004a1272ca */ /* 0x000fe200000e0000 */
[----:B------:R-:W-:Y:S01]  /*64a0*/  @!UP0 UIADD3 UR8, UPT, UPT, UR31, 0x6200, URZ ;  /* 0x000062001f088890 */ /* 0x000fe2000fffe0ff */
[----:B------:R-:W-:Y:S01]  /*64b0*/  R2UR UR16, R75 ;  /* 0x000000004b1072ca */ /* 0x000fe200000e0000 */
[----:B------:R-:W-:Y:S01]  /*64c0*/  VOTEU.ALL UP0, P2 ;  /* 0x0000000000ff7886 */ /* 0x000fe20001000000 */
[----:B------:R-:W-:Y:S01]  /*64d0*/  @!P2 R2UR UR4, R0 ;  /* 0x000000000004a2ca */ /* 0x000fe200000e0000 */
[----:B------:R-:W-:Y:S01]  /*64e0*/  UMOV UR9, UR17 ;  /* 0x0000001100097c82 */ /* 0x000fe20008000000 */
[----:B------:R-:W-:Y:S01]  /*64f0*/  UMOV UR11, UR43 ;  /* 0x0000002b000b7c82 */ /* 0x000fe20008000000 */
[----:B------:R-:W-:Y:S01]  /*6500*/  UMOV UR12, UR44 ;  /* 0x0000002c000c7c82 */ /* 0x000fe20008000000 */
[----:B------:R-:W-:Y:S01]  /*6510*/  UMOV UR13, UR45 ;  /* 0x0000002d000d7c82 */ /* 0x000fe20008000000 */
[----:B------:R-:W-:Y:S01]  /*6520*/  LOP3.LUT R8, R8, 0x1, RZ, 0x3c, !PT ;  /* 0x0000000108087812 */ /* 0x000fe200078e3cff */
[----:B------:R-:W-:Y:S01]  /*6530*/  IMAD.U32 R4, RZ, RZ, UR5 ;  /* 0x00000005ff047e24 */ /* 0x000fe2000f8e00ff */
[----:B------:R-:W-:Y:S02]  /*6540*/  UPLOP3.LUT UP2, UPT, UPT, UPT, UPT, 0x80, 0x8 ;  /* 0x000000000008789c */ /* 0x000fe40003f4f070 */
[----:B------:R-:W-:Y:S02]  /*6550*/  UIADD3 UR20, UPT, UPT, UR14, UR18, URZ ;  /* 0x000000120e147290 */ /* 0x000fe4000fffe0ff */
[----:B------:R-:W-:Y:S02]  /*6560*/  UIADD3 UR24, UPT, UPT, UR15, UR16, URZ ;  /* 0x000000100f187290 */ /* 0x000fe4000fffe0ff */
[----:B------:R-:W-:Y:S01]  /*6570*/  IMAD.U32 R5, RZ, RZ, UR4 ;  /* 0x00000004ff057e24 */ /* 0x000fe2000f8e00ff */
[----:B------:R-:W-:Y:S04]  /*6580*/  @!P2 R2UR UR4, R4 ;  /* 0x000000000404a2ca */ /* 0x000fe800000e0000 */
[----:B------:R-:W-:Y:S11]  /*6590*/  @!P2 R2UR UR5, R5 ;  /* 0x000000000505a2ca */ /* 0x000ff600000e0000 */
[----:B------:R-:W-:Y:S02]  /*65a0*/  @!UPT UIADD3 URZ, UPT, UPT, URZ, URZ, URZ ;  /* 0x000000fffffff290 */ /* 0x000fe4000fffe0ff */
[----:B------:R1:W-:Y:S01]  /*65b0*/  @!UP0 UTMALDG.4D [UR8], [UR4], desc[UR6] ;  /* 0x00000608040085b4 */ /* 0x0003e20008019000 */
[----:B------:R1:W-:Y:S01]  /*65c0*/  @!P2 SYNCS.ARRIVE.TRANS64.RED.A0TR RZ, [UR31+0x58], R2 ;  /* 0x00005802ffffa9a7 */ /* 0x0003e2000830041f */
[----:B------:R-:W-:Y:S01]  /*65d0*/  SYNCS.ARRIVE.TRANS64.RED.A1T0 RZ, [UR47], RZ ;  /* 0x000000ffffff79a7 */ /* 0x000fe2000810042f */
[----:B------:R-:W-:Y:S05]  /*65e0*/  BRA.U UP3, `(.L_x_93) ;  /* 0xffffffe9032c7547 */ /* 0x000fea000b83ffff */
[----:B------:R-:W2:Y:S02]  /*65f0*/  SYNCS.PHASECHK.TRANS64.TRYWAIT P0, [UR31+0x60], R10 ;  /* 0x0000600aff0075a7 */ /* 0x000ea4000800111f */
[----:B--2---:R-:W-:Y:S05]  /*6600*/  @!P0 BRA `(.L_x_94) ;  /* 0x0000006c00548947 */ /* 0x004fea0003800000 */
.L_x_223:
[----:B------:R-:W3:Y:S02]  /*6610*/  SYNCS.PHASECHK.TRANS64.TRYWAIT P0, [UR31+0x68], R10 ;  /* 0x0000680aff0075a7 */ /* 0x000ee4000800111f */
[----:B---3--:R-:W-:Y:S05]  /*6620*/  @!P0 BRA `(.L_x_95) ;  /* 0x0000006c00648947 */ /* 0x008fea0003800000 */
.L_x_225:
[----:B------:R-:W3:Y:S01]  /*6630*/  SYNCS.PHASECHK.TRANS64.TRYWAIT P0, [UR31+0x70], R10 ;  /* 0x0000700aff0075a7 */ /* 0x000ee2000800111f */
[----:B------:R-:W-:Y:S01]  /*6640*/  HFMA2 R0, -RZ, RZ, 0, 5.9604644775390625e-08 ;  /* 0x00000001ff007431 */ /* 0x000fe200000001ff */
[----:B---3--:R-:W-:Y:S06]  /*6650*/  @!P0 BRA `(.L_x_96) ;  /* 0x0000006c00708947 */ /* 0x008fec0003800000 */
.L_x_227:
[----:B-1----:R-:W-:Y:S02]  /*6660*/  MOV R2, UR31 ;  /* 0x0000001f00027c02 */ /* 0x002fe40008000f00 */
[----:B--2---:R-:W-:-:S07]  /*6670*/  SHF.L.U32 R3, R0, 0x1f, RZ ;  /* 0x0000001f00037819 */ /* 0x004fce00000006ff */
.L_x_97:
[----:B-1----:R1:W2:Y:S02]  /*6680*/  SYNCS.PHASECHK.TRANS64.TRYWAIT P0, [R2+URZ+0x78], R3 ;  /* 0x00007803020075a7 */ /* 0x0022a400080011ff */
[----:B--2---:R-:W-:Y:S05]  /*6690*/  @!P0 NANOSLEEP.SYNCS 0x989680 ;  /* 0x009896800000895d */ /* 0x004fea0003900000 */
[----:B------:R-:W2:Y:S02]  /*66a0*/  @!P0 SYNCS.PHASECHK.TRANS64 P0, [R2+URZ+0x78], R3 ;  /* 0x00007803020085a7 */ /* 0x000ea400080010ff */
[----:B--2---:R-:W-:Y:S05]  /*66b0*/  @P0 EXIT ;  /* 0x000000000000094d */ /* 0x004fea0003800000 */
[----:B------:R-:W-:Y:S05]  /*66c0*/  BRA `(.L_x_97) ;  /* 0xfffffffc00ec7947 */ /* 0x000fea000383ffff */
.L_x_78:
[----:B------:R-:W-:-:S06]  /*66d0*/  UISETP.GE.AND UP0, UPT, UR18, 0x4, UPT ;  /* 0x000000041200788c */ /* 0x000fcc000bf06270 */
[----:B------:R-:W-:-:S13]  /*66e0*/  PLOP3.LUT P0, PT, PT, PT, UP0, 0x80, 0x8 ;  /* 0x000000000008781c */ /* 0x000fda0003f0f008 */
[----:B-1----:R-:W-:Y:S05]  /*66f0*/  @!P0 EXIT ;  /* 0x000000000000894d */ /* 0x002fea0003800000 */
[----:B------:R-:W1:Y:S08]  /*6700*/  S2UR UR4, SR_CgaCtaId ;  /* 0x00000000000479c3 */ /* 0x000e700000008800 */
[----:B------:R-:W-:Y:S01]  /*6710*/  BAR.SYNC.DEFER_BLOCKING 0x6, 0xa0 ;  /* 0x0182800000007b1d */ /* 0x000fe20000010000 */
[C---:B------:R-:W-:Y:S01]  /*6720*/  IMAD.SHL.U32 R0, R66.reuse, 0x10, RZ ;  /* 0x0000001042007824 */ /* 0x040fe200078e00ff */
[C---:B------:R-:W-:Y:S01]  /*6730*/  SHF.L.U32 R23, R66.reuse, 0x10, RZ ;  /* 0x0000001042177819 */ /* 0x040fe200000006ff */
[C---:B------:R-:W-:Y:S01]  /*6740*/  IMAD.SHL.U32 R65, R66.reuse, 0x2, RZ ;  /* 0x0000000242417824 */ /* 0x040fe200078e00ff */
[----:B------:R-:W-:Y:S01]  /*6750*/  LOP3.LUT R67, R66, 0x60, RZ, 0xc0, !PT ;  /* 0x0000006042437812 */ /* 0x000fe200078ec0ff */
[----:B------:R-:W-:Y:S01]  /*6760*/  USHF.R.S32.HI UR54, URZ, 0x1f, UR5 ;  /* 0x0000001fff367899 */ /* 0x000fe20008011405 */
[----:B------:R-:W-:Y:S01]  /*6770*/  LOP3.LUT R4, R0, 0x60, RZ, 0xc0, !PT ;  /* 0x0000006000047812 */ /* 0x000fe200078ec0ff */
[----:B------:R-:W-:Y:S01]  /*6780*/  UMOV UR49, 0x400 ;  /* 0x0000040000317882 */ /* 0x000fe20000000000 */
[----:B------:R-:W2:Y:S01]  /*6790*/  LDCU.64 UR6, c[0x0][0x890] ;  /* 0x00011200ff0677ac */ /* 0x000ea20008000a00 */
[----:B------:R-:W3:Y:S01]  /*67a0*/  LDC.64 R60, c[0x0][0x8b0] ;  /* 0x00022c00ff3c7b82 */ /* 0x000ee20000000a00 */
[----:B------:R-:W-:Y:S01]  /*67b0*/  LOP3.LUT R65, R4, 0xc, R65, 0xf8, !PT ;  /* 0x0000000c04417812 */ /* 0x000fe200078ef841 */
[----:B------:R-:W-:Y:S01]  /*67c0*/  HFMA2 R63, -RZ, RZ, 0, 0 ;  /* 0x00000000ff3f7431 */ /* 0x000fe200000001ff */
[C---:B------:R-:W-:Y:S01]  /*67d0*/  LOP3.LUT R78, R66.reuse, 0x2, RZ, 0xc0, !PT ;  /* 0x00000002424e7812 */ /* 0x040fe200078ec0ff */
[----:B------:R-:W-:Y:S01]  /*67e0*/  ULEA.HI UR54, UR54, UR5, URZ, 0x7 ;  /* 0x0000000536367291 */ /* 0x000fe2000f8f38ff */
[----:B------:R-:W-:Y:S01]  /*67f0*/  LOP3.LUT R65, R65, 0x790, R0, 0xf8, !PT ;  /* 0x0000079041417812 */ /* 0x000fe200078ef800 */
[----:B------:R-:W-:Y:S01]  /*6800*/  IMAD.MOV.U32 R64, RZ, RZ, RZ ;  /* 0x000000ffff407224 */ /* 0x000fe200078e00ff */
[----:B------:R-:W-:Y:S01]  /*6810*/  LOP3.LUT R66, R66, 0x4, RZ, 0xc0, !PT ;  /* 0x0000000442427812 */ /* 0x000fe200078ec0ff */
[----:B------:R-:W4:Y:S01]  /*6820*/  LDC.64 R42, c[0x0][0x8a8] ;  /* 0x00022a00ff2a7b82 */ /* 0x000f220000000a00 */
[----:B------:R-:W-:Y:S01]  /*6830*/  MOV R22, RZ ;  /* 0x000000ff00167202 */ /* 0x000fe20000000f00 */
[----:B------:R-:W3:Y:S01]  /*6840*/  LDCU.64 UR56, c[0x0][0x348] ;  /* 0x00006900ff3877ac */ /* 0x000ee20008000a00 */
[----:B------:R-:W-:Y:S01]  /*6850*/  LOP3.LUT R23, R23, 0x600000, RZ, 0xc0, !PT ;  /* 0x0060000017177812 */ /* 0x000fe200078ec0ff */
[----:B-1----:R-:W-:Y:S01]  /*6860*/  ULEA UR49, UR4, UR49, 0x18 ;  /* 0x0000003104317291 */ /* 0x002fe2000f8ec0ff */
[----:B------:R-:W1:Y:S01]  /*6870*/  LDCU UR4, c[0x0][0x370] ;  /* 0x00006e00ff0477ac */ /* 0x000e620008000800 */
[----:B--2---:R-:W-:-:S02]  /*6880*/  IMAD.U32 R71, RZ, RZ, UR6 ;  /* 0x00000006ff477e24 */ /* 0x004fc4000f8e00ff */
[----:B------:R-:W-:Y:S01]  /*6890*/  IMAD.U32 R70, RZ, RZ, UR7 ;  /* 0x00000007ff467e24 */ /* 0x000fe2000f8e00ff */
[----:B------:R-:W2:Y:S04]  /*68a0*/  LDCU UR6, c[0x0][0x374] ;  /* 0x00006e80ff0677ac */ /* 0x000ea80008000800 */
[----:B------:R-:W3:Y:S01]  /*68b0*/  LDS R2, [UR49+0xe0] ;  /* 0x0000e031ff027984 */ /* 0x000ee20008000800 */
[----:B------:R-:W3:Y:S01]  /*68c0*/  LDCU UR45, c[0x0][0xb0c] ;  /* 0x00016180ff2d77ac */ /* 0x000ee20008000800 */
[----:B------:R-:W3:Y:S01]  /*68d0*/  LDCU UR38, c[0x0][0xb30] ;  /* 0x00016600ff2677ac */ /* 0x000ee20008000800 */
[----:B------:R-:W3:Y:S01]  /*68e0*/  LDCU.64 UR58, c[0x0][0x888] ;  /* 0x00011100ff3a77ac */ /* 0x000ee20008000a00 */
[----:B-1----:R-:W-:Y:S01]  /*68f0*/  IMAD.U32 R73, RZ, RZ, UR4 ;  /* 0x00000004ff497e24 */ /* 0x002fe2000f8e00ff */
[----:B------:R-:W-:Y:S01]  /*6900*/  UIADD3 UR4, UPT, UPT, UR49, 0x200, URZ ;  /* 0x0000020031047890 */ /* 0x000fe2000fffe0ff */
[----:B--2---:R-:W-:Y:S01]  /*6910*/  IMAD.U32 R72, RZ, RZ, UR6 ;  /* 0x00000006ff487e24 */ /* 0x004fe2000f8e00ff */
[----:B------:R-:W1:Y:S04]  /*6920*/  LDCU.64 UR46, c[0x0][0xb28] ;  /* 0x00016500ff2e77ac */ /* 0x000e680008000a00 */
[----:B------:R-:W-:Y:S01]  /*6930*/  IMAD.U32 R62, RZ, RZ, UR4 ;  /* 0x00000004ff3e7e24 */ /* 0x000fe2000f8e00ff */
[----:B------:R-:W2:Y:S03]  /*6940*/  LDCU.128 UR60, c[0x0][0xb10] ;  /* 0x00016200ff3c77ac */ /* 0x000ea60008000c00 */
[----:B------:R-:W-:Y:S01]  /*6950*/  IMAD R65, R65, 0x4, R62 ;  /* 0x0000000441417824 */ /* 0x000fe200078e023e */
[----:B------:R-:W-:Y:S01]  /*6960*/  USHF.R.S32.HI UR54, URZ, 0x7, UR54 ;  /* 0x00000007ff367899 */ /* 0x000fe20008011436 */
[----:B------:R-:W-:-:S02]  /*6970*/  UMOV UR55, URZ ;  /* 0x000000ff00377c82 */ /* 0x000fc40008000000 */
[--C-:B------:R-:W-:Y:S01]  /*6980*/  IMAD R78, R78, -0x10, R65.reuse ;  /* 0xfffffff04e4e7824 */ /* 0x100fe200078e0241 */
[----:B------:R-:W-:Y:S01]  /*6990*/  UMOV UR52, URZ ;  /* 0x000000ff00347c82 */ /* 0x000fe20008000000 */
[----:B------:R-:W-:Y:S01]  /*69a0*/  IMAD R77, R66, -0x10, R65 ;  /* 0xfffffff0424d7824 */ /* 0x000fe200078e0241 */
[C---:B---3--:R-:W-:Y:S02]  /*69b0*/  IADD3 R3, PT, PT, R2.reuse, 0x80, RZ ;  /* 0x0000008002037810 */ /* 0x048fe40007ffe0ff */
[----:B------:R-:W-:Y:S02]  /*69c0*/  LOP3.LUT R2, R2, 0xffff, RZ, 0xc0, !PT ;  /* 0x0000ffff02027812 */ /* 0x000fe400078ec0ff */
[----:B------:R-:W-:-:S05]  /*69d0*/  LOP3.LUT R3, R3, 0xffff, RZ, 0xc0, !PT ;  /* 0x0000ffff03037812 */ /* 0x000fca00078ec0ff */
[----:B-12-4-:R3:W-:Y:S02]  /*69e0*/  STL.64 [R1], R2 ;  /* 0x0000000201007387 */ /* 0x0167e40000100a00 */
.L_x_173:
[----:B---3--:R-:W-:Y:S04]  /*69f0*/  SHF.L.U32 R3, R63, 0x1f, RZ ;  /* 0x0000001f3f037819 */ /* 0x008fe800000006ff */
[----:B-1----:R-:W1:Y:S02]  /*6a00*/  SYNCS.PHASECHK.TRANS64.TRYWAIT P0, [UR49+0x90], R3 ;  /* 0x00009003ff0075a7 */ /* 0x002e640008001131 */
[----:B-1----:R-:W-:Y:S05]  /*6a10*/  @!P0 BRA `(.L_x_98) ;  /* 0x0000006800988947 */ /* 0x002fea0003800000 */
.L_x_229:
[----:B------:R-:W2:Y:S01]  /*6a20*/  LDS.128 R4, [UR49+0xd0] ;  /* 0x0000d031ff047984 */ /* 0x000ea20008000c00 */
[----:B------:R-:W-:Y:S01]  /*6a30*/  LEA R2, R22, UR48, 0x2 ;  /* 0x0000003016027c11 */ /* 0x000fe2000f8e10ff */
[----:B------:R-:W-:Y:S02]  /*6a40*/  UIADD3 UR4, UPT, UPT, UR49, 0x98, URZ ;  /* 0x0000009831047890 */ /* 0x000fe4000fffe0ff */
[----:B------:R-:W-:Y:S02]  /*6a50*/  UISETP.GE.AND UP0, UPT, UR39, 0x1, UPT ;  /* 0x000000012700788c */ /* 0x000fe4000bf06270 */
[----:B------:R-:W-:Y:S01]  /*6a60*/  UPRMT UR4, URZ, 0x654, UR4 ;  /* 0x00000654ff047896 */ /* 0x000fe20008000004 */
[----:B------:R-:W-:Y:S01]  /*6a70*/  @!PT LDS RZ, [RZ] ;  /* 0x00000000fffff984 */ /* 0x000fe20000000800 */
[----:B------:R-:W-:Y:S01]  /*6a80*/  @!PT LDS RZ, [RZ] ;  /* 0x00000000fffff984 */ /* 0x000fe20000000800 */
[----:B------:R-:W-:Y:S01]  /*6a90*/  @!PT LDS RZ, [RZ] ;  /* 0x00000000fffff984 */ /* 0x000fe20000000800 */
[----:B------:R-:W-:Y:S01]  /*6aa0*/  @!PT LDS RZ, [RZ] ;  /* 0x00000000fffff984 */ /* 0x000fe20000000800 */
[----:B------:R3:W-:Y:S06]  /*6ab0*/  MEMBAR.ALL.CTA ;  /* 0x0000000000007992 */ /* 0x0007ec0000008000 */
[----:B---3--:R-:W3:Y:S02]  /*6ac0*/  FENCE.VIEW.ASYNC.S ;  /* 0x00000000000073c6 */ /* 0x008ee40000000000 */
[----:B---3--:R-:W-:Y:S06]  /*6ad0*/  SYNCS.ARRIVE.TRANS64.RED.A1T0 RZ, [UR4], RZ ;  /* 0x000000ffffff79a7 */ /* 0x008fec0008100404 */
[----:B------:R-:W5:Y:S01]  /*6ae0*/  LDL R2, [R2] ;  /* 0x0000000002027983 */ /* 0x000f620000100800 */
[----:B--2---:R-:W-:Y:S11]  /*6af0*/  LOP3.LUT P0, RZ, R6, 0x1, RZ, 0xc0, !PT ;  /* 0x0000000106ff7812 */ /* 0x004ff6000780c0ff */
[----:B------:R-:W-:Y:S02]  /*6b00*/  @!UPT UIADD3 URZ, UPT, UPT, URZ, URZ, URZ ;  /* 0x000000fffffff290 */ /* 0x000fe4000fffe0ff */
[----:B------:R-:W-:Y:S01]  /*6b10*/  VOTEU.ANY UP1, P0 ;  /* 0x0000000000ff7886 */ /* 0x000fe20000020100 */
[----:B------:R-:W-:Y:S01]  /*6b20*/  PLOP3.LUT P0, PT, PT, PT, UP1, 0x80, 0x8 ;  /* 0x000000000008781c */ /* 0x000fe20003f0f018 */
[----:B------:R-:W-:Y:S06]  /*6b30*/  UP2UR UR4, UPR, URZ, 0x2 ;  /* 0x00000002ff047883 */ /* 0x000fec0008000000 */
[----:B------:R-:W-:Y:S06]  /*6b40*/  IMAD.U32 R81, RZ, RZ, UR4 ;  /* 0x00000004ff517e24 */ /* 0x000fec000f8e00ff */
[----:B-1----:R-:W-:Y:S02]  /*6b50*/  @P0 MOV R3, R4 ;  /* 0x0000000400030202 */ /* 0x002fe40000000f00 */
[----:B------:R-:W-:Y:S02]  /*6b60*/  @P0 LOP3.LUT R0, R5, 0xffff, RZ, 0xc0, !PT ;  /* 0x0000ffff05000812 */ /* 0x000fe400078ec0ff */
[----:B------:R-:W-:Y:S01]  /*6b70*/  @P0 R2UR UR5, R3 ;  /* 0x00000000030502ca */ /* 0x000fe200000e0000 */
[----:B------:R-:W-:Y:S01]  /*6b80*/  IMAD.U32 R3, RZ, RZ, UR54 ;  /* 0x00000036ff037e24 */ /* 0x000fe2000f8e00ff */
[----:B------:R-:W-:Y:S04]  /*6b90*/  @P0 R2UR UR4, R0 ;  /* 0x00000000000402ca */ /* 0x000fe800000e0000 */
[----:B------:R-:W-:Y:S07]  /*6ba0*/  IABS R0, R3 ;  /* 0x0000000300007213 */ /* 0x000fee0000000000 */
[----:B------:R-:W-:Y:S02]  /*6bb0*/  @UP1 UMOV UR37, UR5 ;  /* 0x0000000500251c82 */ /* 0x000fe40008000000 */
[----:B------:R-:W-:Y:S01]  /*6bc0*/  @UP1 UMOV UR36, UR4 ;  /* 0x0000000400241c82 */ /* 0x000fe20008000000 */
[----:B------:R-:W-:Y:S05]  /*6bd0*/  BRA.U !UP0, `(.L_x_99) ;  /* 0x0000000108d47547 */ /* 0x000fea000b800000 */
[----:B------:R-:W1:Y:S01]  /*6be0*/  LDCU UR14, c[0x0][0xb20] ;  /* 0x00016400ff0e77ac */ /* 0x000e620008000800 */
[----:B------:R-:W-:Y:S02]  /*6bf0*/  R2UR UR15, R72 ;  /* 0x00000000480f72ca */ /* 0x000fe400000e0000 */
[----:B------:R-:W-:Y:S01]  /*6c00*/  R2UR UR9, R73 ;  /* 0x00000000490972ca */ /* 0x000fe200000e0000 */
[----:B------:R-:W-:Y:S02]  /*6c10*/  UIMAD.WIDE.U32 UR10, UR36, UR63, URZ ;  /* 0x0000003f240a72a5 */ /* 0x000fe4000f8e00ff */
[----:B------:R-:W-:Y:S02]  /*6c20*/  UISETP.NE.AND UP0, UPT, UR62, 0x1, UPT ;  /* 0x000000013e00788c */ /* 0x000fe4000bf05270 */
[----:B------:R-:W-:Y:S02]  /*6c30*/  UISETP.NE.AND UP1, UPT, UR45, 0x1, UPT ;  /* 0x000000012d00788c */ /* 0x000fe4000bf25270 */
[----:B------:R-:W-:Y:S02]  /*6c40*/  UISETP.NE.AND UP2, UPT, UR39, 0x1, UPT ;  /* 0x000000012700788c */ /* 0x000fe4000bf45270 */
[----:B------:R-:W-:Y:S02]  /*6c50*/  UIMAD.WIDE.U32 UR12, UR37, UR60, URZ ;  /* 0x0000003c250c72a5 */ /* 0x000fe4000f8e00ff */
[----:B------:R-:W-:Y:S02]  /*6c60*/  UIMAD.WIDE.U32 UR4, UR15, UR63, URZ ;  /* 0x0000003f0f0472a5 */ /* 0x000fe4000f8e00ff */
[----:B------:R-:W-:Y:S05]  /*6c70*/  UIMAD.WIDE.U32 UR6, UR9, UR60, URZ ;  /* 0x0000003c090672a5 */ /* 0x000fea000f8e00ff */
[----:B------:R-:W-:Y:S02]  /*6c80*/  UMOV UR4, UR5 ;  /* 0x0000000500047c82 */ /* 0x000fe40008000000 */
[----:B-1----:R-:W-:Y:S01]  /*6c90*/  USHF.R.U32.HI UR8, URZ, UR14, UR4 ;  /* 0x0000000eff087299 */ /* 0x002fe20008011604 */
[----:B------:R-:W-:Y:S02]  /*6ca0*/  UMOV UR6, UR11 ;  /* 0x0000000b00067c82 */ /* 0x000fe40008000000 */
[----:B------:R-:W-:Y:S02]  /*6cb0*/  UMOV UR4, UR7 ;  /* 0x0000000700047c82 */ /* 0x000fe40008000000 */
[----:B------:R-:W-:Y:S02]  /*6cc0*/  USHF.R.U32.HI UR5, URZ, UR61, UR4 ;  /* 0x0000003dff057299 */ /* 0x000fe40008011604 */
[----:B------:R-:W-:Y:S02]  /*6cd0*/  USEL UR4, UR15, UR8, !UP0 ;  /* 0x000000080f047287 */ /* 0x000fe4000c000000 */
[----:B------:R-:W-:Y:S02]  /*6ce0*/  USHF.R.U32.HI UR8, URZ, UR14, UR6 ;  /* 0x0000000eff087299 */ /* 0x000fe40008011606 */
[----:B------:R-:W-:Y:S02]  /*6cf0*/  UIMAD.WIDE.U32 UR6, UR4, UR46, URZ ;  /* 0x0000002e040672a5 */ /* 0x000fe4000f8e00ff */
[----:B------:R-:W-:Y:S02]  /*6d00*/  USEL UR9, UR9, UR5, !UP1 ;  /* 0x0000000509097287 */ /* 0x000fe4000c800000 */
[----:B------:R-:W-:Y:S02]  /*6d10*/  USEL UR8, UR36, UR8, !UP0 ;  /* 0x0000000824087287 */ /* 0x000fe4000c000000 */
[----:B------:R-:W-:Y:S01]  /*6d20*/  UIMAD.WIDE.U32 UR10, UR9, UR46, URZ ;  /* 0x0000002e090a72a5 */ /* 0x000fe2000f8e00ff */
[----:B------:R-:W-:Y:S01]  /*6d30*/  UMOV UR6, UR7 ;  /* 0x0000000700067c82 */ /* 0x000fe20008000000 */
[----:B------:R-:W-:Y:S01]  /*6d40*/  UMOV UR5, UR13 ;  /* 0x0000000d00057c82 */ /* 0x000fe20008000000 */
[----:B------:R-:W-:Y:S02]  /*6d50*/  @UP2 USHF.R.U32.HI UR4, URZ, UR47, UR6 ;  /* 0x0000002fff042299 */ /* 0x000fe40008011606 */
[----:B------:R-:W-:Y:S02]  /*6d60*/  USHF.R.U32.HI UR5, URZ, UR61, UR5 ;  /* 0x0000003dff057299 */ /* 0x000fe40008011605 */
[----:B------:R-:W-:Y:S02]  /*6d70*/  UIMAD UR4, UR39, UR4, URZ ;  /* 0x00000004270472a4 */ /* 0x000fe4000f8e02ff */
[----:B------:R-:W-:Y:S02]  /*6d80*/  USEL UR5, UR37, UR5, !UP1 ;  /* 0x0000000525057287 */ /* 0x000fe4000c800000 */
[----:B------:R-:W-:Y:S01]  /*6d90*/  UISETP.GE.AND UP0, UPT, UR8, UR4, UPT ;  /* 0x000000040800728c */ /* 0x000fe2000bf06270 */
[----:B------:R-:W-:Y:S01]  /*6da0*/  UMOV UR6, UR11 ;  /* 0x0000000b00067c82 */ /* 0x000fe20008000000 */
[----:B------:R-:W-:Y:S02]  /*6db0*/  UIMAD.WIDE.U32 UR10, UR8, UR46, URZ ;  /* 0x0000002e080a72a5 */ /* 0x000fe4000f8e00ff */
[----:B------:R-:W-:Y:S04]  /*6dc0*/  @UP2 USHF.R.U32.HI UR9, URZ, UR47, UR6 ;  /* 0x0000002fff092299 */ /* 0x000fe80008011606 */
[----:B------:R-:W-:Y:S01]  /*6dd0*/  UIMAD UR6, UR39, UR9, URZ ;  /* 0x00000009270672a4 */ /* 0x000fe2000f8e02ff */
[----:B------:R-:W-:Y:S03]  /*6de0*/  UMOV UR4, UR11 ;  /* 0x0000000b00047c82 */ /* 0x000fe60008000000 */
[----:B------:R-:W-:Y:S02]  /*6df0*/  UISETP.GE.OR UP0, UPT, UR5, UR6, UP0 ;  /* 0x000000060500728c */ /* 0x000fe40008706670 */
[----:B------:R-:W-:Y:S02]  /*6e00*/  USHF.R.U32.HI UR4, URZ, UR47, UR4 ;  /* 0x0000002fff047299 */ /* 0x000fe40008011604 */
[----:B------:R-:W-:Y:S02]  /*6e10*/  UIMAD.WIDE.U32 UR6, UR5, UR46, URZ ;  /* 0x0000002e050672a5 */ /* 0x000fe4000f8e00ff */
[----:B------:R-:W-:Y:S02]  /*6e20*/  USEL UR11, UR8, UR4, !UP2 ;  /* 0x00000004080b7287 */ /* 0x000fe4000d000000 */
[----:B------:R-:W-:Y:S02]  /*6e30*/  UIADD3 UR6, UPT, UPT, -UR5, URZ, URZ ;  /* 0x000000ff05067290 */ /* 0x000fe4000fffe1ff */
[----:B------:R-:W-:Y:S02]  /*6e40*/  UIADD3 UR10, UPT, UPT, -UR11, URZ, URZ ;  /* 0x000000ff0b0a7290 */ /* 0x000fe4000fffe1ff */
[----:B------:R-:W-:Y:S02]  /*6e50*/  UIMAD UR6, UR45, UR6, UR37 ;  /* 0x000000062d0672a4 */ /* 0x000fe4000f8e0225 */
[----:B------:R-:W-:Y:S01]  /*6e60*/  UIMAD UR10, UR39, UR10, UR8 ;  /* 0x0000000a270a72a4 */ /* 0x000fe2000f8e0208 */
[----:B------:R-:W-:Y:S01]  /*6e70*/  @!UP0 UMOV UR4, UR7 ;  /* 0x0000000700048c82 */ /* 0x000fe20008000000 */
[----:B------:R-:W-:Y:S02]  /*6e80*/  UIADD3 UR7, UPT, UPT, -UR8, URZ, URZ ;  /* 0x000000ff08077290 */ /* 0x000fe4000fffe1ff */
[----:B------:R-:W-:Y:S04]  /*6e90*/  @!UP0 USHF.R.U32.HI UR4, URZ, UR47, UR4 ;  /* 0x0000002fff048299 */ /* 0x000fe80008011604 */
[----:B------:R-:W-:Y:S04]  /*6ea0*/  @!UP0 USEL UR4, UR5, UR4, !UP2 ;  /* 0x0000000405048287 */ /* 0x000fe8000d000000 */
[----:B------:R-:W-:Y:S02]  /*6eb0*/  @!UP0 UIMAD UR9, UR9, UR10, UR4 ;  /* 0x0000000a090982a4 */ /* 0x000fe4000f8e0204 */
[----:B------:R-:W-:Y:S02]  /*6ec0*/  @!UP0 UIADD3 UR10, UPT, UPT, UR11, -UR4, URZ ;  /* 0x800000040b0a8290 */ /* 0x000fe4000fffe0ff */
[----:B------:R-:W-:Y:S02]  /*6ed0*/  UIMAD UR4, UR62, UR7, UR36 ;  /* 0x000000073e0472a4 */ /* 0x000fe4000f8e0224 */
[----:B------:R-:W-:Y:S03]  /*6ee0*/  @!UP0 UIMAD UR8, UR10, UR39, UR5 ;  /* 0x000000270a0882a4 */ /* 0x000fe6000f8e0205 */
[----:B------:R-:W-:Y:S02]  /*6ef0*/  @!UP0 UMOV UR5, UR9 ;  /* 0x0000000900058c82 */ /* 0x000fe40008000000 */
[----:B------:R-:W-:Y:S02]  /*6f00*/  UIMAD UR37, UR5, UR45, UR6 ;  /* 0x0000002d052572a4 */ /* 0x000fe4000f8e0206 */
[----:B------:R-:W-:Y:S11]  /*6f10*/  UIMAD UR36, UR8, UR62, UR4 ;  /* 0x0000003e082472a4 */ /* 0x000ff6000f8e0204 */
[----:B------:R-:W-:Y:S01]  /*6f20*/  @!UPT UIADD3 URZ, UPT, UPT, URZ, URZ, URZ ;  /* 0x000000fffffff290 */ /* 0x000fe2000fffe0ff */
.L_x_99:
[----:B------:R-:W1:Y:S01]  /*6f30*/  LDCU UR11, c[0x0][0x388] ;  /* 0x00007100ff0b77ac */ /* 0x000e620008000800 */
[----:B------:R-:W-:Y:S01]  /*6f40*/  R2UR UR6, R0 ;  /* 0x00000000000672ca */ /* 0x000fe200000e0000 */
[----:B------:R-:W-:Y:S01]  /*6f50*/  BSSY.RECONVERGENT B6, `(.L_x_100) ;  /* 0x0000076000067945 */ /* 0x000fe20003800200 */
[----:B------:R-:W-:Y:S01]  /*6f60*/  IABS R3, R3 ;  /* 0x0000000300037213 */ /* 0x000fe20000000000 */
[----:B------:R-:W-:Y:S01]  /*6f70*/  USHF.L.U32 UR42, UR24, 0x7, URZ ;  /* 0x00000007182a7899 */ /* 0x000fe200080006ff */
[----:B------:R-:W-:Y:S02]  /*6f80*/  @P0 SHF.R.U32.HI R4, RZ, 0x10, R5 ;  /* 0x00000010ff040819 */ /* 0x000fe40000011605 */
[----:B------:R-:W-:Y:S01]  /*6f90*/  R2UR UR16, R79 ;  /* 0x000000004f1072ca */ /* 0x000fe200000e0000 */
[----:B------:R-:W-:Y:S01]  /*6fa0*/  IMAD.MOV R3, RZ, RZ, -R3 ;  /* 0x000000ffff037224 */ /* 0x000fe200078e0a03 */
[----:B------:R-:W-:Y:S02]  /*6fb0*/  @P0 R2UR UR16, R4 ;  /* 0x00000000041002ca */ /* 0x000fe400000e0000 */
[----:B------:R-:W-:Y:S02]  /*6fc0*/  LOP3.LUT P0, RZ, R62, 0x1b0, RZ, 0xc0, !PT ;  /* 0x000001b03eff7812 */ /* 0x000fe4000780c0ff */
[----:B------:R-:W-:Y:S01]  /*6fd0*/  R2UR UR9, R3 ;  /* 0x00000000030972ca */ /* 0x000fe200000e0000 */
[----:B------:R-:W2:Y:S08]  /*6fe0*/  I2F.RP R9, UR6 ;  /* 0x0000000600097d06 */ /* 0x000eb00008209400 */
[----:B------:R-:W-:Y:S02]  /*6ff0*/  IMAD.U32 R79, RZ, RZ, UR16 ;  /* 0x00000010ff4f7e24 */ /* 0x000fe4000f8e00ff */
[----:B--2---:R-:W2:Y:S02]  /*7000*/  MUFU.RCP R0, R9 ;  /* 0x0000000900007308 */ /* 0x004ea40000001000 */
[----:B--2---:R-:W-:Y:S08]  /*7010*/  VIADD R8, R0, 0xffffffe ;  /* 0x0ffffffe00087836 */ /* 0x004ff00000000000 */
[----:B------:R-:W2:Y:S02]  /*7020*/  F2I.FTZ.U32.TRUNC.NTZ R0, R8 ;  /* 0x0000000800007305 */ /* 0x000ea4000021f000 */
[----:B--2---:R-:W-:Y:S01]  /*7030*/  R2UR UR5, R0 ;  /* 0x00000000000572ca */ /* 0x004fe200000e0000 */
[----:B------:R-:W-:Y:S05]  /*7040*/  IMAD.U32 R0, RZ, RZ, UR20 ;  /* 0x00000014ff007e24 */ /* 0x000fea000f8e00ff */
[----:B------:R-:W-:Y:S04]  /*7050*/  IABS R0, R0 ;  /* 0x0000000000007213 */ /* 0x000fe80000000000 */
[----:B------:R-:W-:Y:S01]  /*7060*/  R2UR UR8, R0 ;  /* 0x00000000000872ca */ /* 0x000fe200000e0000 */
[----:B-1----:R-:W-:Y:S02]  /*7070*/  IMAD.U32 R0, RZ, RZ, UR11 ;  /* 0x0000000bff007e24 */ /* 0x002fe4000f8e00ff */
[----:B------:R-:W-:Y:S03]  /*7080*/  UIADD3 UR4, UPT, UPT, URZ, -UR5, URZ ;  /* 0x80000005ff047290 */ /* 0x000fe6000fffe0ff */
[----:B------:R-:W-:Y:S01]  /*7090*/  IABS R9, R0 ;  /* 0x0000000000097213 */ /* 0x000fe20000000000 */
[----:B------:R-:W-:Y:S03]  /*70a0*/  UIMAD UR7, UR4, UR6, URZ ;  /* 0x00000006040772a4 */ /* 0x000fe6000f8e02ff */
[----:B------:R-:W-:Y:S01]  /*70b0*/  UMOV UR4, URZ ;  /* 0x000000ff00047c82 */ /* 0x000fe20008000000 */
[----:B------:R-:W1:Y:S01]  /*70c0*/  I2F.RP R0, R9 ;  /* 0x0000000900007306 */ /* 0x000e620000209400 */
[----:B------:R-:W-:Y:S07]  /*70d0*/  UIMAD.WIDE.U32 UR4, UR5, UR7, UR4 ;  /* 0x00000007050472a5 */ /* 0x000fee000f8e0004 */
[----:B------:R-:W-:Y:S02]  /*70e0*/  UMOV UR4, UR5 ;  /* 0x0000000500047c82 */ /* 0x000fe40008000000 */
[----:B------:R-:W-:Y:S01]  /*70f0*/  UIMAD.WIDE.U32 UR4, UR4, UR8, URZ ;  /* 0x00000008040472a5 */ /* 0x000fe2000f8e00ff */
[----:B-1----:R-:W1:Y:S06]  /*7100*/  MUFU.RCP R0, R0 ;  /* 0x0000000000007308 */ /* 0x002e6c0000001000 */
[----:B------:R-:W-:Y:S02]  /*7110*/  UMOV UR43, UR5 ;  /* 0x00000005002b7c82 */ /* 0x000fe40008000000 */
[----:B------:R-:W-:Y:S04]  /*7120*/  UIMAD UR4, UR43, UR9, UR8 ;  /* 0x000000092b0472a4 */ /* 0x000fe8000f8e0208 */
[----:B------:R-:W-:Y:S01]  /*7130*/  UISETP.GT.U32.AND UP0, UPT, UR6, UR4, UPT ;  /* 0x000000040600728c */ /* 0x000fe2000bf04070 */
[----:B-1----:R-:W-:Y:S10]  /*7140*/  VIADD R10, R0, 0xffffffe ;  /* 0x0ffffffe000a7836 */ /* 0x002ff40000000000 */
[----:B------:R-:W-:Y:S02]  /*7150*/  @!UP0 UIADD3 UR4, UPT, UPT, UR4, -UR6, URZ ;  /* 0x8000000604048290 */ /* 0x000fe4000fffe0ff */
[----:B------:R-:W-:Y:S01]  /*7160*/  @!UP0 UIADD3 UR43, UPT, UPT, UR43, 0x1, URZ ;  /* 0x000000012b2b8890 */ /* 0x000fe2000fffe0ff */
[----:B------:R-:W1:Y:S01]  /*7170*/  F2I.FTZ.U32.TRUNC.NTZ R11, R10 ;  /* 0x0000000a000b7305 */ /* 0x000e62000021f000 */
[----:B------:R-:W-:Y:S02]  /*7180*/  UISETP.GE.U32.AND UP2, UPT, UR4, UR6, UPT ;  /* 0x000000060400728c */ /* 0x000fe4000bf46070 */
[----:B------:R-:W-:Y:S02]  /*7190*/  ULOP3.LUT UR4, UR20, UR54, URZ, 0x3c, !UPT ;  /* 0x0000003614047292 */ /* 0x000fe4000f8e3cff */
[----:B------:R-:W-:Y:S02]  /*71a0*/  UISETP.NE.AND UP0, UPT, UR54, URZ, UPT ;  /* 0x000000ff3600728c */ /* 0x000fe4000bf05270 */
[----:B------:R-:W-:Y:S05]  /*71b0*/  UISETP.GE.AND UP1, UPT, UR4, URZ, UPT ;  /* 0x000000ff0400728c */ /* 0x000fea000bf26270 */
[----:B------:R-:W-:Y:S01]  /*71c0*/  @UP2 UIADD3 UR43, UPT, UPT, UR43, 0x1, URZ ;  /* 0x000000012b2b2890 */ /* 0x000fe2000fffe0ff */
[--C-:B-1----:R-:W-:Y:S02]  /*71d0*/  IMAD.MOV R8, RZ, RZ, -R11.reuse ;  /* 0x000000ffff087224 */ /* 0x102fe400078e0a0b */
[----:B------:R-:W-:Y:S03]  /*71e0*/  IMAD.MOV.U32 R10, RZ, RZ, RZ ;  /* 0x000000ffff0a7224 */ /* 0x000fe600078e00ff */
[----:B------:R-:W-:Y:S01]  /*71f0*/  @!UP1 UIADD3 UR43, UPT, UPT, -UR43, URZ, URZ ;  /* 0x000000ff2b2b9290 */ /* 0x000fe2000fffe1ff */
[----:B------:R-:W-:Y:S01]  /*7200*/  IMAD R3, R8, R9, RZ ;  /* 0x0000000908037224 */ /* 0x000fe200078e02ff */
[----:B------:R-:W-:Y:S02]  /*7210*/  UISETP.NE.AND UP1, UPT, UR38, 0x1, UPT ;  /* 0x000000012600788c */ /* 0x000fe4000bf25270 */
[----:B------:R-:W-:Y:S01]  /*7220*/  @!UP0 ULOP3.LUT UR43, URZ, UR54, URZ, 0x33, !UPT ;  /* 0x00000036ff2b8292 */ /* 0x000fe2000f8e33ff */
[----:B------:R-:W-:Y:S05]  /*7230*/  IMAD.HI.U32 R11, R11, R3, R10 ;  /* 0x000000030b0b7227 */ /* 0x000fea00078e000a */
[----:B------:R-:W-:Y:S03]  /*7240*/  MOV R0, UR43 ;  /* 0x0000002b00007c02 */ /* 0x000fe60008000f00 */
[----:B------:R-:W1:Y:S01]  /*7250*/  @!UP1 LDCU.128 UR12, c[0x0][0xb10] ;  /* 0x00016200ff0c97ac */ /* 0x000e620008000c00 */
[----:B------:R-:W-:Y:S05]  /*7260*/  IABS R0, R0 ;  /* 0x0000000000007213 */ /* 0x000fea0000000000 */
[----:B------:R-:W-:Y:S01]  /*7270*/  IMAD.HI.U32 R11, R11, R0, RZ ;  /* 0x000000000b0b7227 */ /* 0x000fe200078e00ff */
[----:B------:R-:W2:Y:S03]  /*7280*/  @!UP1 LDCU UR10, c[0x0][0xb20] ;  /* 0x00016400ff0a97ac */ /* 0x000ea60008000800 */
[----:B------:R-:W-:Y:S01]  /*7290*/  IMAD.MOV R3, RZ, RZ, -R11 ;  /* 0x000000ffff037224 */ /* 0x000fe200078e0a0b */
[----:B------:R-:W3:Y:S03]  /*72a0*/  @!UP1 LDCU UR5, c[0x0][0xb0c] ;  /* 0x00016180ff0597ac */ /* 0x000ee60008000800 */
[C---:B------:R-:W-:Y:S01]  /*72b0*/  IMAD R0, R9.reuse, R3, R0 ;  /* 0x0000000309007224 */ /* 0x040fe200078e0200 */
[----:B-1----:R-:W-:Y:S04]  /*72c0*/  UIMAD.WIDE.U32 UR6, UR36, UR15, URZ ;  /* 0x0000000f240672a5 */ /* 0x002fe8000f8e00ff */
[----:B------:R-:W-:Y:S01]  /*72d0*/  ISETP.GT.U32.AND P1, PT, R9, R0, PT ;  /* 0x000000000900720c */ /* 0x000fe20003f24070 */
[----:B------:R-:W-:Y:S02]  /*72e0*/  UIMAD.WIDE.U32 UR8, UR37, UR12, URZ ;  /* 0x0000000c250872a5 */ /* 0x000fe4000f8e00ff */
[----:B------:R-:W-:Y:S02]  /*72f0*/  @!UP1 UISETP.NE.AND UP0, UPT, UR14, 0x1, UPT ;  /* 0x000000010e00988c */ /* 0x000fe4000bf05270 */
[----:B------:R-:W-:Y:S01]  /*7300*/  ULOP3.LUT UR8, UR43, UR11, URZ, 0x3c, !UPT ;  /* 0x0000000b2b087292 */ /* 0x000fe2000f8e3cff */
[----:B------:R-:W-:Y:S02]  /*7310*/  @!UP1 UMOV UR6, UR7 ;  /* 0x0000000700069c82 */ /* 0x000fe40008000000 */
[----:B------:R-:W-:Y:S01]  /*7320*/  @!UP1 UMOV UR4, UR9 ;  /* 0x0000000900049c82 */ /* 0x000fe20008000000 */
[----:B--2---:R-:W-:Y:S02]  /*7330*/  @!UP1 USHF.R.U32.HI UR6, URZ, UR10, UR6 ;  /* 0x0000000aff069299 */ /* 0x004fe40008011606 */
[----:B---3--:R-:W-:Y:S02]  /*7340*/  @!UP1 UISETP.NE.AND UP2, UPT, UR5, 0x1, UPT ;  /* 0x000000010500988c */ /* 0x008fe4000bf45270 */
[----:B------:R-:W-:Y:S01]  /*7350*/  @!UP1 USHF.R.U32.HI UR4, URZ, UR13, UR4 ;  /* 0x0000000dff049299 */ /* 0x000fe20008011604 */
[----:B------:R-:W-:Y:S01]  /*7360*/  @!P1 IMAD.IADD R0, R0, 0x1, -R9 ;  /* 0x0000000100009824 */ /* 0x000fe200078e0a09 */
[----:B------:R-:W-:Y:S01]  /*7370*/  @!UP1 USEL UR6, UR36, UR6, !UP0 ;  /* 0x0000000624069287 */ /* 0x000fe2000c000000 */
[----:B------:R-:W-:Y:S01]  /*7380*/  @!P1 IADD3 R11, PT, PT, R11, 0x1, RZ ;  /* 0x000000010b0b9810 */ /* 0x000fe20007ffe0ff */
[----:B------:R-:W-:Y:S02]  /*7390*/  @!UP1 USEL UR7, UR37, UR4, !UP2 ;  /* 0x0000000425079287 */ /* 0x000fe4000d000000 */
[----:B------:R-:W-:Y:S01]  /*73a0*/  UISETP.GE.AND UP0, UPT, UR8, URZ, UPT ;  /* 0x000000ff0800728c */ /* 0x000fe2000bf06270 */
[----:B------:R-:W-:Y:S01]  /*73b0*/  ISETP.GE.U32.AND P2, PT, R0, R9, PT ;  /* 0x000000090000720c */ /* 0x000fe20003f46070 */
[----:B------:R-:W-:Y:S02]  /*73c0*/  UISETP.NE.AND UP2, UPT, UR11, URZ, UPT ;  /* 0x000000ff0b00728c */ /* 0x000fe4000bf45270 */
[----:B------:R-:W-:Y:S02]  /*73d0*/  @!UP1 UIADD3 UR4, UPT, UPT, -UR7, UR6, URZ ;  /* 0x0000000607049290 */ /* 0x000fe4000fffe1ff */
[----:B------:R-:W-:Y:S02]  /*73e0*/  @!UP1 UIADD3 UR6, UPT, UPT, UR7, -UR6, URZ ;  /* 0x8000000607069290 */ /* 0x000fe4000fffe0ff */
[----:B------:R-:W-:Y:S02]  /*73f0*/  @!UP1 UIMAD UR37, UR4, UR5, UR37 ;  /* 0x00000005042592a4 */ /* 0x000fe4000f8e0225 */
[----:B------:R-:W-:Y:S02]  /*7400*/  UIADD3 UR4, UPT, UPT, -UR43, URZ, URZ ;  /* 0x000000ff2b047290 */ /* 0x000fe4000fffe1ff */
[----:B------:R-:W-:Y:S02]  /*7410*/  @!UP1 UIMAD UR36, UR6, UR14, UR36 ;  /* 0x0000000e062492a4 */ /* 0x000fe4000f8e0224 */
[----:B------:R-:W-:Y:S01]  /*7420*/  UIMAD UR5, UR54, UR4, UR20 ;  /* 0x00000004360572a4 */ /* 0x000fe2000f8e0214 */
[----:B------:R-:W-:Y:S03]  /*7430*/  @P2 VIADD R11, R11, 0x1 ;  /* 0x000000010b0b2836 */ /* 0x000fe60000000000 */
[----:B------:R-:W-:Y:S02]  /*7440*/  USHF.L.U32 UR53, UR5, 0x7, URZ ;  /* 0x0000000705357899 */ /* 0x000fe400080006ff */
[----:B------:R-:W-:Y:S11]  /*7450*/  R2UR UR44, R11 ;  /* 0x000000000b2c72ca */ /* 0x000ff600000e0000 */
[----:B------:R-:W-:Y:S02]  /*7460*/  @!UPT UIADD3 URZ, UPT, UPT, URZ, URZ, URZ ;  /* 0x000000fffffff290 */ /* 0x000fe4000fffe0ff */
[----:B------:R-:W-:Y:S02]  /*7470*/  @!UP0 UIADD3 UR44, UPT, UPT, -UR44, URZ, URZ ;  /* 0x000000ff2c2c8290 */ /* 0x000fe4000fffe1ff */
[----:B------:R-:W-:Y:S04]  /*7480*/  @!UP2 ULOP3.LUT UR44, URZ, UR11, URZ, 0x33, !UPT ;  /* 0x0000000bff2ca292 */ /* 0x000fe8000f8e33ff */
[----:B------:R-:W-:Y:S04]  /*7490*/  UIADD3 UR4, UPT, UPT, -UR44, URZ, URZ ;  /* 0x000000ff2c047290 */ /* 0x000fe8000fffe1ff */
[----:B------:R-:W-:Y:S01]  /*74a0*/  UIMAD UR43, UR11, UR4, UR43 ;  /* 0x000000040b2b72a4 */ /* 0x000fe2000f8e022b */
[----:B------:R-:W-:Y:S11]  /*74b0*/  @!P0 BRA `(.L_x_101) ;  /* 0x00000000007c8947 */ /* 0x000ff60003800000 */
[----:B------:R-:W1:Y:S01]  /*74c0*/  LDCU.64 UR8, c[0x4][0x80] ;  /* 0x01001000ff0877ac */ /* 0x000e620008000a00 */
[----:B------:R-:W-:Y:S01]  /*74d0*/  MOV R16, 0x0 ;  /* 0x0000000000107802 */ /* 0x000fe20000000f00 */
[----:B------:R-:W-:Y:S02]  /*74e0*/  HFMA2 R12, -RZ, RZ, 0, 5.9604644775390625e-08 ;  /* 0x00000001ff0c7431 */ /* 0x000fe400000001ff */
[----:B------:R-:W-:Y:S01]  /*74f0*/  IMAD.MOV.U32 R8, RZ, RZ, 0x70 ;  /* 0x00000070ff087424 */ /* 0x000fe200078e00ff */
[----:B------:R2:W3:Y:S01]  /*7500*/  LDC.64 R14, c[0x4][R16] ;  /* 0x01000000100e7b82 */ /* 0x0004e20000000a00 */
[----:B------:R-:W4:Y:S01]  /*7510*/  LDCU.64 UR6, c[0x4][0x88] ;  /* 0x01001100ff0677ac */ /* 0x000f220008000a00 */
[----:B------:R-:W-:Y:S01]  /*7520*/  IMAD.MOV.U32 R13, RZ, RZ, RZ ;  /* 0x000000ffff0d7224 */ /* 0x000fe200078e00ff */
[----:B------:R-:W2:Y:S01]  /*7530*/  LDCU.64 UR4, c[0x4][0x8] ;  /* 0x01000100ff0477ac */ /* 0x000ea20008000a00 */
[----:B-1----:R-:W-:Y:S01]  /*7540*/  MOV R5, UR9 ;  /* 0x0000000900057c02 */ /* 0x002fe20008000f00 */
[----:B------:R-:W-:Y:S01]  /*7550*/  IMAD.U32 R4, RZ, RZ, UR8 ;  /* 0x00000008ff047e24 */ /* 0x000fe2000f8e00ff */
[----:B----4-:R-:W-:Y:S01]  /*7560*/  MOV R7, UR7 ;  /* 0x0000000700077c02 */ /* 0x010fe20008000f00 */
[----:B------:R-:W-:Y:S01]  /*7570*/  IMAD.U32 R6, RZ, RZ, UR6 ;  /* 0x00000006ff067e24 */ /* 0x000fe2000f8e00ff */
[----:B--2---:R-:W-:Y:S01]  /*7580*/  MOV R11, UR5 ;  /* 0x00000005000b7c02 */ /* 0x004fe20008000f00 */
[----:B------:R-:W-:Y:S02]  /*7590*/  IMAD.U32 R10, RZ, RZ, UR4 ;  /* 0x00000004ff0a7e24 */ /* 0x000fe4000f8e00ff */
[----:B------:R-:W-:Y:S07]  /*75a0*/  LEPC R20, `(.L_x_102) ;  /* 0x000000001014794e */ /* 0x000fee0000000000 */
[----:B---3-5:R-:W-:Y:S05]  /*75b0*/  CALL.ABS.NOINC R14 ;  /* 0x000000000e007343 */ /* 0x028fea0003c00000 */
.L_x_102:
[----:B------:R-:W1:Y:S01]  /*75c0*/  LDCU.64 UR8, c[0x4][0x80] ;  /* 0x01001000ff0877ac */ /* 0x000e620008000a00 */
[----:B------:R-:W2:Y:S01]  /*75d0*/  LDC.64 R16, c[0x4][R16] ;  /* 0x0100000010107b82 */ /* 0x000ea20000000a00 */
[----:B------:R-:W-:Y:S02]  /*75e0*/  HFMA2 R12, -RZ, RZ, 0, 5.9604644775390625e-08 ;  /* 0x00000001ff0c7431 */ /* 0x000fe400000001ff */
[----:B------:R-:W-:Y:S02]  /*75f0*/  IMAD.MOV.U32 R8, RZ, RZ, 0x70 ;  /* 0x00000070ff087424 */ /* 0x000fe400078e00ff */
[----:B------:R-:W-:Y:S01]  /*7600*/  IMAD.MOV.U32 R13, RZ, RZ, RZ ;  /* 0x000000ffff0d7224 */ /* 0x000fe200078e00ff */
[----:B------:R-:W3:Y:S01]  /*7610*/  LDCU.64 UR6, c[0x4][0x88] ;  /* 0x01001100ff0677ac */ /* 0x000ee20008000a00 */
[----:B------:R-:W4:Y:S01]  /*7620*/  LDCU.64 UR4, c[0x4][0x8] ;  /* 0x01000100ff0477ac */ /* 0x000f220008000a00 */
[----:B-1----:R-:W-:Y:S02]  /*7630*/  MOV R4, UR8 ;  /* 0x0000000800047c02 */ /* 0x002fe40008000f00 */
[----:B------:R-:W-:Y:S02]  /*7640*/  MOV R5, UR9 ;  /* 0x0000000900057c02 */ /* 0x000fe40008000f00 */
[----:B---3--:R-:W-:Y:S01]  /*7650*/  MOV R7, UR7 ;  /* 0x0000000700077c02 */ /* 0x008fe20008000f00 */
[----:B------:R-:W-:Y:S01]  /*7660*/  IMAD.U32 R6, RZ, RZ, UR6 ;  /* 0x00000006ff067e24 */ /* 0x000fe2000f8e00ff */
[----:B----4-:R-:W-:Y:S01]  /*7670*/  MOV R11, UR5 ;  /* 0x00000005000b7c02 */ /* 0x010fe20008000f00 */
[----:B------:R-:W-:Y:S02]  /*7680*/  IMAD.U32 R10, RZ, RZ, UR4 ;  /* 0x00000004ff0a7e24 */ /* 0x000fe4000f8e00ff */
[----:B------:R-:W-:Y:S07]  /*7690*/  LEPC R20, `(.L_x_101) ;  /* 0x000000001014794e */ /* 0x000fee0000000000 */
[----:B--2---:R-:W-:Y:S05]  /*76a0*/  CALL.ABS.NOINC R16 ;  /* 0x0000000010007343 */ /* 0x004fea0003c00000 */
.L_x_101:
[----:B------:R-:W-:Y:S05]  /*76b0*/  BSYNC.RECONVERGENT B6 ;  /* 0x0000000000067941 */ /* 0x000fea0003800200 */
.L_x_100:
[----:B------:R-:W-:Y:S02]  /*76c0*/  R2UR UR6, R76 ;  /* 0x000000004c0672ca */ /* 0x000fe400000e0000 */
[----:B------:R-:W-:Y:S02]  /*76d0*/  R2UR UR5, R71 ;  /* 0x00000000470572ca */ /* 0x000fe400000e0000 */
[----:B------:R-:W-:Y:S02]  /*76e0*/  R2UR UR4, R70 ;  /* 0x00000000460472ca */ /* 0x000fe400000e0000 */
[----:B------:R-:W-:Y:S02]  /*76f0*/  ISETP.NE.U32.AND P4, PT, R60, RZ, PT ;  /* 0x000000ff3c00720c */ /* 0x000fe40003f85070 */
[----:B------:R-:W-:Y:S02]  /*7700*/  ISETP.NE.U32.AND P2, PT, RZ, UR58, PT ;  /* 0x0000003aff007c0c */ /* 0x000fe4000bf45070 */
[----:B------:R-:W-:Y:S02]  /*7710*/  ISETP.NE.AND.EX P4, PT, R61, RZ, PT, P4 ;  /* 0x000000ff3d00720c */ /* 0x000fe40003f85340 */
[----:B------:R-:W-:Y:S01]  /*7720*/  ISETP.NE.AND.EX P2, PT, RZ, UR59, PT, P2 ;  /* 0x0000003bff007c0c */ /* 0x000fe2000bf45320 */
[----:B------:R-:W-:Y:S02]  /*7730*/  UISETP.NE.AND UP2, UPT, UR6, URZ, UPT ;  /* 0x000000ff0600728c */ /* 0x000fe4000bf45270 */
[----:B------:R-:W-:Y:S04]  /*7740*/  UISETP.NE.U32.AND UP0, UPT, UR5, URZ, UPT ;  /* 0x000000ff0500728c */ /* 0x000fe8000bf05070 */
[----:B------:R-:W-:Y:S01]  /*7750*/  UISETP.NE.AND.EX UP1, UPT, UR4, URZ, UPT, UP0 ;  /* 0x000000ff0400728c */ /* 0x000fe2000bf25300 */
[----:B------:R-:W-:Y:S01]  /*7760*/  PLOP3.LUT P1, PT, PT, PT, UP2, 0x80, 0x8 ;  /* 0x000000000008781c */ /* 0x000fe20003f2f028 */
[----:B------:R-:W-:Y:S03]  /*7770*/  UPLOP3.LUT UP0, UPT, UPT, UPT, UPT, 0x40, 0x4 ;  /* 0x000000000004789c */ /* 0x000fe60003f0e870 */
[----:B------:R-:W-:Y:S06]  /*7780*/  @UP2 UPLOP3.LUT UP0, UPT, UPT, UPT, UP1, 0x80, 0x8 ;  /* 0x000000000008289c */ /* 0x000fec0003f0f010 */
[----:B------:R-:W-:Y:S01]  /*7790*/  PLOP3.LUT P0, PT, PT, PT, UP0, 0x80, 0x8 ;  /* 0x000000000008781c */ /* 0x000fe20003f0f008 */
[----:B------:R-:W-:Y:S01]  /*77a0*/  @!UPT UIADD3 URZ, UPT, UPT, URZ, URZ, URZ ;  /* 0x000000fffffff290 */ /* 0x000fe2000fffe0ff */
[----:B------:R-:W-:Y:S11]  /*77b0*/  BRA.U !UP1, `(.L_x_103) ;  /* 0x0000000109407547 */ /* 0x000ff6000b800000 */
[----:B------:R-:W-:Y:S01]  /*77c0*/  UISETP.NE.U32.AND UP0, UPT, UR58, URZ, UPT ;  /* 0x000000ff3a00728c */ /* 0x000fe2000bf05070 */
[----:B------:R-:W-:Y:S01]  /*77d0*/  R2UR UR6, R71 ;  /* 0x00000000470672ca */ /* 0x000fe200000e0000 */
[----:B------:R-:W1:Y:S01]  /*77e0*/  LDCU.64 UR8, c[0x0][0x358] ;  /* 0x00006b00ff0877ac */ /* 0x000e620008000a00 */
[----:B------:R-:W-:Y:S02]  /*77f0*/  HFMA2 R68, -RZ, RZ, 0, 5.9604644775390625e-08 ;  /* 0x00000001ff447431 */ /* 0x000fe400000001ff */
[----:B------:R-:W-:Y:S01]  /*7800*/  IMAD.MOV.U32 R0, RZ, RZ, 0x1 ;  /* 0x00000001ff007424 */ /* 0x000fe200078e00ff */
[----:B------:R-:W-:Y:S06]  /*7810*/  UISETP.NE.AND.EX UP0, UPT, UR59, URZ, UPT, UP0 ;  /* 0x000000ff3b00728c */ /* 0x000fec000bf05300 */
[----:B------:R-:W-:Y:S05]  /*7820*/  PLOP3.LUT P3, PT, PT, PT, UP0, 0x80, 0x8 ;  /* 0x000000000008781c */ /* 0x000fea0003f6f008 */
[----:B------:R-:W2:Y:S01]  /*7830*/  @UP0 LDCU.64 UR4, c[0x0][0x888] ;  /* 0x00011100ff0407ac */ /* 0x000ea20008000a00 */
[----:B------:R-:W-:Y:S07]  /*7840*/  @UP0 UIMAD UR6, UR50, UR6, URZ ;  /* 0x00000006320602a4 */ /* 0x000fee000f8e02ff */
[----:B------:R-:W-:Y:S01]  /*7850*/  @!P3 PRMT R68, R0, 0x7610, R68 ;  /* 0x000076100044b816 */ /* 0x000fe20000000044 */
[----:B--2---:R-:W-:Y:S06]  /*7860*/  @UP0 UIMAD.WIDE UR4, UR6, 0x4, UR4 ;  /* 0x00000004060408a5 */ /* 0x004fec000f8e0204 */
[----:B------:R-:W-:Y:S02]  /*7870*/  IMAD.U32 R4, RZ, RZ, UR4 ;  /* 0x00000004ff047e24 */ /* 0x000fe4000f8e00ff */
[----:B------:R-:W-:Y:S03]  /*7880*/  IMAD.U32 R5, RZ, RZ, UR5 ;  /* 0x00000005ff057e24 */ /* 0x000fe6000f8e00ff */
[----:B------:R-:W2:Y:S02]  /*7890*/  @!UP0 LDCU UR4, c[0x0][0x880] ;  /* 0x00011000ff0487ac */ /* 0x000ea40008000800 */
[----:B-1---5:R1:W5:Y:S02]  /*78a0*/  @P3 LDG.E R27, desc[UR8][R4.64] ;  /* 0x00000008041b3981 */ /* 0x022364000c1e1900 */
[----:B-12---:R-:W-:Y:S02]  /*78b0*/  @!P3 MOV R27, UR4 ;  /* 0x00000004001bbc02 */ /* 0x006fe40008000f00 */
.L_x_103:
[----:B------:R-:W-:Y:S05]  /*78c0*/  @!P4 BRA `(.L_x_104) ;  /* 0x000000000024c947 */ /* 0x000fea0003800000 */
[----:B------:R-:W-:Y:S01]  /*78d0*/  ISETP.NE.U32.AND P3, PT, R42, RZ, PT ;  /* 0x000000ff2a00720c */ /* 0x000fe20003f65070 */
[----:B------:R-:W1:Y:S03]  /*78e0*/  LDCU.64 UR4, c[0x0][0x358] ;  /* 0x00006b00ff0477ac */ /* 0x000e660008000a00 */
[----:B------:R-:W-:Y:S11]  /*78f0*/  ISETP.NE.AND.EX P3, PT, R43, RZ, PT, P3 ;  /* 0x000000ff2b00720c */ /* 0x000ff60003f65330 */
[----:B------:R-:W-:Y:S02]  /*7900*/  @!UPT UIADD3 URZ, UPT, UPT, URZ, URZ, URZ ;  /* 0x000000fffffff290 */ /* 0x000fe4000fffe0ff */
[----:B------:R-:W2:Y:S01]  /*7910*/  @P3 LDC.64 R4, c[0x0][0x8a8] ;  /* 0x00022a00ff043b82 */ /* 0x000ea20000000a00 */
[----:B------:R-:W-:Y:S04]  /*7920*/  @P3 IMAD R0, R60, UR50, RZ ;  /* 0x000000323c003c24 */ /* 0x000fe8000f8e02ff */
[----:B--2---:R-:W-:Y:S05]  /*7930*/  @P3 IMAD.WIDE R4, R0, 0x4, R4 ;  /* 0x0000000400043825 */ /* 0x004fea00078e0204 */
[----:B-1---5:R1:W5:Y:S02]  /*7940*/  @P3 LDG.E R24, desc[UR4][R4.64] ;  /* 0x0000000404183981 */ /* 0x022364000c1e1900 */
[----:B-1----:R-:W2:Y:S02]  /*7950*/  @!P3 LDC R24, c[0x0][0x8a0] ;  /* 0x00022800ff18bb82 */ /* 0x002ea40000000800 */
.L_x_104:
[----:B-----5:R-:W-:Y:S01]  /*7960*/  FSETP.NEU.AND P3, PT, R27, RZ, PT ;  /* 0x000000ff1b00720b */ /* 0x020fe20003f6d000 */
[----:B------:R-:W-:Y:S01]  /*7970*/  BSSY B1, `(.L_x_105) ;  /* 0x0000038000017945 */ /* 0x000fe20003800000 */
[----:B------:R-:W-:Y:S01]  /*7980*/  SEL R5, RZ, 0xffffffff, P2 ;  /* 0xffffffffff057807 */ /* 0x000fe20001000000 */
[----:B------:R-:W-:Y:S01]  /*7990*/  IMAD.MOV.U32 R85, RZ, RZ, 0x1 ;  /* 0x00000001ff557424 */ /* 0x000fe200078e00ff */
[----:B------:R-:W-:Y:S01]  /*79a0*/  @P1 LOP3.LUT P2, RZ, R68, 0xff, RZ, 0xc0, !PT ;  /* 0x000000ff44ff1812 */ /* 0x000fe2000784c0ff */
[----:B------:R-:W-:Y:S01]  /*79b0*/  IMAD.IADD R25, R23, 0x1, R2 ;  /* 0x0000000117197824 */ /* 0x000fe200078e0202 */
[----:B------:R-:W-:Y:S01]  /*79c0*/  @P1 SEL R0, RZ, 0xffffffff, P3 ;  /* 0xffffffffff001807 */ /* 0x000fe20001800000 */
[----:B------:R-:W-:Y:S01]  /*79d0*/  IMAD R83, R66, -0x10, R78 ;  /* 0xfffffff042537824 */ /* 0x000fe200078e024e */
[----:B------:R-:W-:Y:S01]  /*79e0*/  LEA R84, R22, UR49, 0x3 ;  /* 0x0000003116547c11 */ /* 0x000fe2000f8e18ff */
[----:B------:R-:W-:Y:S01]  /*79f0*/  IMAD.MOV.U32 R86, RZ, RZ, RZ ;  /* 0x000000ffff567224 */ /* 0x000fe200078e00ff */
[C---:B------:R-:W-:Y:S02]  /*7a00*/  @P0 SEL R0, R5.reuse, R0, !P2 ;  /* 0x0000000005000207 */ /* 0x040fe40005000000 */
[----:B------:R-:W-:Y:S02]  /*7a10*/  CS2R R46, SRZ ;  /* 0x00000000002e7805 */ /* 0x000fe4000001ff00 */
[----:B------:R-:W-:Y:S02]  /*7a20*/  SHF.L.U32 R3, R64, 0x1f, RZ ;  /* 0x0000001f40037819 */ /* 0x000fe400000006ff */
[----:B------:R-:W-:Y:S02]  /*7a30*/  CS2R R44, SRZ ;  /* 0x00000000002c7805 */ /* 0x000fe4000001ff00 */
[----:B------:R-:W-:Y:S02]  /*7a40*/  @P1 LOP3.LUT R0, R0, 0x1, RZ, 0xc0, !PT ;  /* 0x0000000100001812 */ /* 0x000fe400078ec0ff */
[----:B------:R-:W-:Y:S02]  /*7a50*/  CS2R R50, SRZ ;  /* 0x0000000000327805 */ /* 0x000fe4000001ff00 */
[----:B------:R-:W-:Y:S02]  /*7a60*/  PLOP3.LUT P2, PT, PT, PT, UP1, 0x80, 0x8 ;  /* 0x000000000008781c */ /* 0x000fe40003f4f018 */
[----:B------:R-:W-:Y:S02]  /*7a70*/  CS2R R48, SRZ ;  /* 0x0000000000307805 */ /* 0x000fe4000001ff00 */
[----:B------:R-:W-:Y:S02]  /*7a80*/  ISETP.NE.U32.OR P5, PT, R0, 0x1, !P1 ;  /* 0x000000010000780c */ /* 0x000fe40004fa5470 */
[----:B------:R-:W-:Y:S02]  /*7a90*/  CS2R R54, SRZ ;  /* 0x0000000000367805 */ /* 0x000fe4000001ff00 */
[----:B------:R-:W-:Y:S02]  /*7aa0*/  LOP3.LUT P4, R80, R68, 0xff, RZ, 0xc0, !PT ;  /* 0x000000ff44507812 */ /* 0x000fe4000788c0ff */
[----:B------:R-:W-:Y:S02]  /*7ab0*/  CS2R R52, SRZ ;  /* 0x0000000000347805 */ /* 0x000fe4000001ff00 */
[----:B------:R-:W-:Y:S02]  /*7ac0*/  SEL R0, RZ, 0xffffffff, P3 ;  /* 0xffffffffff007807 */ /* 0x000fe40001800000 */
[----:B------:R-:W-:Y:S02]  /*7ad0*/  CS2R R58, SRZ ;  /* 0x00000000003a7805 */ /* 0x000fe4000001ff00 */
[----:B------:R-:W-:Y:S02]  /*7ae0*/  P2R R82, PR, RZ, 0x20 ;  /* 0x00000020ff527803 */ /* 0x000fe40000000000 */
[----:B------:R-:W-:Y:S02]  /*7af0*/  CS2R R56, SRZ ;  /* 0x0000000000387805 */ /* 0x000fe4000001ff00 */
[----:B------:R-:W-:Y:S02]  /*7b00*/  @P2 SEL R0, R5, R0, !P4 ;  /* 0x0000000005002207 */ /* 0x000fe40006000000 */
[----:B------:R-:W-:Y:S02]  /*7b10*/  @P5 SHF.L.U32 R4, RZ, 0x1f, RZ ;  /* 0x0000001fff045819 */ /* 0x000fe400000006ff */
[----:B------:R-:W-:Y:S02]  /*7b20*/  LOP3.LUT R0, R0, 0x1, RZ, 0xc0, !PT ;  /* 0x0000000100007812 */ /* 0x000fe400078ec0ff */
[----:B------:R-:W1:Y:S02]  /*7b30*/  @P5 SYNCS.PHASECHK.TRANS64.TRYWAIT P1, [UR49+0x40], R4 ;  /* 0x00004004ff0055a7 */ /* 0x000e640008021131 */
[----:B------:R-:W-:Y:S04]  /*7b40*/  ISETP.NE.U32.AND P2, PT, R0, 0x1, PT ;  /* 0x000000010000780c */ /* 0x000fe80003f45070 */
[----:B------:R-:W-:Y:S01]  /*7b50*/  P2R R87, PR, RZ, 0x4 ;  /* 0x00000004ff577803 */ /* 0x000fe20000000000 */
[----:B------:R3:W4:Y:S01]  /*7b60*/  SYNCS.PHASECHK.TRANS64.TRYWAIT P0, [R84+URZ+0xa0], R3 ;  /* 0x0000a003540075a7 */ /* 0x00072200080011ff */
[----:B-1----:R-:W-:Y:S01]  /*7b70*/  @P5 SEL R85, RZ, 0x1, !P1 ;  /* 0x00000001ff555807 */ /* 0x002fe20004800000 */
[----:B---3--:R-:W-:Y:S06]  /*7b80*/  @!P5 BRA `(.L_x_106) ;  /* 0x000000000058d947 */ /* 0x008fec0003800000 */
[----:B------:R-:W-:Y:S01]  /*7b90*/  IMAD.MOV.U32 R47, RZ, RZ, RZ ;  /* 0x000000ffff2f7224 */ /* 0x000fe200078e00ff */
[----:B------:R-:W-:Y:S01]  /*7ba0*/  ISETP.NE.AND P1, PT, R85, RZ, PT ;  /* 0x000000ff5500720c */ /* 0x000fe20003f25270 */
[----:B------:R-:W-:Y:S01]  /*7bb0*/  BSSY B0, `(.L_x_107) ;  /* 0x000000c000007945 */ /* 0x000fe20003800000 */
[----:B------:R-:W-:Y:S02]  /*7bc0*/  CS2R R58, SRZ ;  /* 0x00000000003a7805 */ /* 0x000fe4000001ff00 */
[----:B------:R-:W-:Y:S02]  /*7bd0*/  CS2R R56, SRZ ;  /* 0x0000000000387805 */ /* 0x000fe4000001ff00 */
[----:B------:R-:W-:Y:S02]  /*7be0*/  CS2R R54, SRZ ;  /* 0x0000000000367805 */ /* 0x000fe4000001ff00 */
[----:B------:R-:W-:Y:S02]  /*7bf0*/  CS2R R52, SRZ ;  /* 0x0000000000347805 */ /* 0x000fe4000001ff00 */
[----:B------:R-:W-:Y:S02]  /*7c00*/  CS2R R50, SRZ ;  /* 0x0000000000327805 */ /* 0x000fe4000001ff00 */
[----:B------:R-:W-:Y:S02]  /*7c10*/  CS2R R48, SRZ ;  /* 0x0000000000307805 */ /* 0x000fe4000001ff00 */
[----:B------:R-:W-:Y:S01]  /*7c20*/  CS2R R44, SRZ ;  /* 0x00000000002c7805 */ /* 0x000fe2000001ff00 */
[----:B------:R-:W-:Y:S06]  /*7c30*/  @P1 BRA `(.L_x_108) ;  /* 0x00000000000c1947 */ /* 0x000fec0003800000 */
[----:B------:R-:W-:Y:S04]  /*7c40*/  SHF.L.U32 R5, RZ, 0x1f, RZ ;  /* 0x0000001fff057819 */ /* 0x000fe800000006ff */
[----:B------:R-:W1:Y:S02]  /*7c50*/  SYNCS.PHASECHK.TRANS64.TRYWAIT P1, [UR49+0x40], R5 ;  /* 0x00004005ff0075a7 */ /* 0x000e640008021131 */
[----:B-1----:R-:W-:Y:S05]  /*7c60*/  @!P1 BRA `(.L_x_109) ;  /* 0x00000058001c9947 */ /* 0x002fea0003800000 */
.L_x_108:
[----:B------:R-:W-:Y:S05]  /*7c70*/  BSYNC B0 ;  /* 0x0000000000007941 */ /* 0x000fea0003800000 */
.L_x_107:
[----:B------:R-:W-:Y:S01]  /*7c80*/  ISETP.NE.AND P1, PT, R87, RZ, PT ;  /* 0x000000ff5700720c */ /* 0x000fe20003f25270 */
[----:B------:R-:W-:Y:S11]  /*7c90*/  HFMA2 R86, -RZ, RZ, 0, 5.9604644775390625e-08 ;  /* 0x00000001ff567431 */ /* 0x000ff600000001ff */
[----:B------:R-:W-:Y:S01]  /*7ca0*/  @!UPT UIADD3 URZ, UPT, UPT, URZ, URZ, URZ ;  /* 0x000000fffffff290 */ /* 0x000fe2000fffe0ff */
[----:B------:R3:W1:Y:S04]  /*7cb0*/  @P1 LDS.128 R56, [R65] ;  /* 0x0000000041381984 */ /* 0x0006680000000c00 */
[----:B------:R3:W1:Y:S04]  /*7cc0*/  @P1 LDS.128 R52, [R78+0x10] ;  /* 0x000010004e341984 */ /* 0x0006680000000c00 */
[----:B------:R3:W1:Y:S04]  /*7cd0*/  @P1 LDS.128 R48, [R77+0x20] ;  /* 0x000020004d301984 */ /* 0x0006680000000c00 */
[----:B------:R3:W1:Y:S02]  /*7ce0*/  @P1 LDS.128 R44, [R83+0x30] ;  /* 0x00003000532c1984 */ /* 0x0006640000000c00 */
.L_x_106:
[----:B------:R-:W-:Y:S05]  /*7cf0*/  BSYNC B1 ;  /* 0x0000000000017941 */ /* 0x000fea0003800000 */
.L_x_105:
[----:B-1----:R-:W-:Y:S04]  /*7d00*/  SHF.R.U32.HI R0, RZ, 0x15, R25 ;  /* 0x00000015ff007819 */ /* 0x002fe80000011619 */
[----:B------:R-:W-:Y:S01]  /*7d10*/  LOP3.LUT P1, RZ, R0, 0x3, R69, 0x48, !PT ;  /* 0x0000000300ff7812 */ /* 0x000fe20007824845 */
[----:B------:R-:W-:Y:S01]  /*7d20*/  @!UPT UIADD3 URZ, UPT, UPT, URZ, URZ, URZ ;  /* 0x000000fffffff290 */ /* 0x000fe2000fffe0ff */
[----:B----4-:R-:W-:Y:S11]  /*7d30*/  @P0 BRA `(.L_x_110) ;  /* 0x0000000000080947 */ /* 0x010ff60003800000 */
[----:B------:R-:W1:Y:S02]  /*7d40*/  SYNCS.PHASECHK.TRANS64.TRYWAIT P0, [R84+URZ+0xa0], R3 ;  /* 0x0000a003540075a7 */ /* 0x000e6400080011ff */
[----:B-1----:R-:W-:Y:S05]  /*7d50*/  @!P0 BRA `(.L_x_111) ;  /* 0x0000005400f88947 */ /* 0x002fea0003800000 */
.L_x_110:
[----:B------:R-:W-:Y:S05]  /*7d60*/  @!P1 BRA `(.L_x_112) ;  /* 0x0000000000409947 */ /* 0x000fea0003800000 */
[----:B------:R-:W4:Y:S01]  /*7d70*/  LDCU.64 UR8, c[0x4][0x70] ;  /* 0x01000e00ff0877ac */ /* 0x000f220008000a00 */
[----:B-1----:R-:W-:Y:S01]  /*7d80*/  MOV R3, 0x0 ;  /* 0x0000000000037802 */ /* 0x002fe20000000f00 */
[----:B------:R-:W-:Y:S02]  /*7d90*/  HFMA2 R12, -RZ, RZ, 0, 5.9604644775390625e-08 ;  /* 0x00000001ff0c7431 */ /* 0x000fe400000001ff */
[----:B------:R-:W-:Y:S02]  /*7da0*/  IMAD.MOV.U32 R8, RZ, RZ, 0x192 ;  /* 0x00000192ff087424 */ /* 0x000fe400078e00ff */
[----:B------:R-:W-:Y:S01]  /*7db0*/  IMAD.MOV.U32 R13, RZ, RZ, RZ ;  /* 0x000000ffff0d7224 */ /* 0x000fe200078e00ff */
[----:B------:R-:W1:Y:S01]  /*7dc0*/  LDCU.64 UR6, c[0x4][0x78] ;  /* 0x01000f00ff0677ac */ /* 0x000e620008000a00 */
[----:B------:R-:W2:Y:S01]  /*7dd0*/  LDC.64 R2, c[0x4][R3] ;  /* 0x0100000003027b82 */ /* 0x000ea20000000a00 */
[----:B------:R-:W5:Y:S01]  /*7de0*/  LDCU.64 UR4, c[0x4][0x10] ;  /* 0x01000200ff0477ac */ /* 0x000f620008000a00 */
[----:B----4-:R-:W-:Y:S01]  /*7df0*/  MOV R5, UR9 ;  /* 0x0000000900057c02 */ /* 0x010fe20008000f00 */
[----:B------:R-:W-:Y:S01]  /*7e00*/  IMAD.U32 R4, RZ, RZ, UR8 ;  /* 0x00000008ff047e24 */ /* 0x000fe2000f8e00ff */
[----:B-1----:R-:W-:Y:S01]  /*7e10*/  MOV R7, UR7 ;  /* 0x0000000700077c02 */ /* 0x002fe20008000f00 */
[----:B------:R-:W-:Y:S01]  /*7e20*/  IMAD.U32 R6, RZ, RZ, UR6 ;  /* 0x00000006ff067e24 */ /* 0x000fe2000f8e00ff */
[----:B-----5:R-:W-:Y:S01]  /*7e30*/  MOV R11, UR5 ;  /* 0x00000005000b7c02 */ /* 0x020fe20008000f00 */
[----:B------:R-:W-:Y:S02]  /*7e40*/  IMAD.U32 R10, RZ, RZ, UR4 ;  /* 0x00000004ff0a7e24 */ /* 0x000fe4000f8e00ff */
[----:B------:R-:W-:Y:S07]  /*7e50*/  LEPC R20, `(.L_x_112) ;  /* 0x000000001014794e */ /* 0x000fee0000000000 */
[----:B--23--:R-:W-:Y:S05]  /*7e60*/  CALL.ABS.NOINC R2 ;  /* 0x0000000002007343 */ /* 0x00cfea0003c00000 */
.L_x_112:
[----:B------:R-:W-:Y:S01]  /*7e70*/  LOP3.LUT R20, R56, 0xffffe000, RZ, 0xc0, !PT ;  /* 0xffffe00038147812 */ /* 0x000fe200078ec0ff */
[----:B------:R-:W-:Y:S05]  /*7e80*/  WARPSYNC.ALL ;  /* 0x0000000000007948 */ /* 0x000fea0003800000 */
[----:B------:R-:W-:Y:S01]  /*7e90*/  R2UR UR4, R25 ;  /* 0x00000000190472ca */ /* 0x000fe200000e0000 */
[----:B------:R-:W-:Y:S01]  /*7ea0*/  BSSY.RECONVERGENT B0, `(.L_x_113) ;  /* 0x0000058000007945 */ /* 0x000fe20003800200 */
[----:B------:R-:W-:Y:S02]  /*7eb0*/  LOP3.LUT R21, R57, 0xffffe000, RZ, 0xc0, !PT ;  /* 0xffffe00039157812 */ /* 0x000fe400078ec0ff */
[----:B------:R-:W-:Y:S02]  /*7ec0*/  LOP3.LUT R26, R58, 0xffffe000, RZ, 0xc0, !PT ;  /* 0xffffe0003a1a7812 */ /* 0x000fe400078ec0ff */
[----:B------:R-:W-:Y:S02]  /*7ed0*/  LOP3.LUT R33, R52, 0xffffe000, RZ, 0xc0, !PT ;  /* 0xffffe00034217812 */ /* 0x000fe400078ec0ff */
[----:B------:R-:W-:Y:S05]  /*7ee0*/  ISETP.NE.AND P0, PT, R67, RZ, PT ;  /* 0x000000ff4300720c */ /* 0x000fea0003f05270 */
[----:B------:R-:W2:Y:S02]  /*7ef0*/  LDTM.x16 R4, tmem[UR4] ;  /* 0x00000004000479ee */ /* 0x000ea40008240000 */
[C---:B--2---:R-:W-:Y:S01]  /*7f00*/  FMUL R0, R24.reuse, R4 ;  /* 0x0000000418007220 */ /* 0x044fe20000400000 */
[C---:B------:R-:W-:Y:S01]  /*7f10*/  FMUL R2, R24.reuse, R5 ;  /* 0x0000000518027220 */ /* 0x040fe20000400000 */
[C---:B-1----:R-:W-:Y:S01]  /*7f20*/  FMUL R3, R24.reuse, R6 ;  /* 0x0000000618037220 */ /* 0x042fe20000400000 */
[----:B------:R-:W-:Y:S01]  /*7f30*/  FMUL R7, R24, R7 ;  /* 0x0000000718077220 */ /* 0x000fe20000400000 */
[----:B------:R-:W-:Y:S01]  /*7f40*/  FFMA R28, R27, R20, R0 ;  /* 0x000000141b1c7223 */ /* 0x000fe20000000000 */
[----:B------:R-:W-:Y:S01]  /*7f50*/  LOP3.LUT R20, R59, 0xffffe000, RZ, 0xc0, !PT ;  /* 0xffffe0003b147812 */ /* 0x000fe200078ec0ff */
[C---:B------:R-:W-:Y:S01]  /*7f60*/  FFMA R29, R27.reuse, R21, R2 ;  /* 0x000000151b1d7223 */ /* 0x040fe20000000002 */
[----:B------:R-:W-:Y:S01]  /*7f70*/  LOP3.LUT R21, R54, 0xffffe000, RZ, 0xc0, !PT ;  /* 0xffffe00036157812 */ /* 0x000fe200078ec0ff */
[----:B------:R-:W-:Y:S01]  /*7f80*/  FFMA R30, R27, R26, R3 ;  /* 0x0000001a1b1e7223 */ /* 0x000fe20000000003 */
[----:B------:R-:W-:Y:S01]  /*7f90*/  LOP3.LUT R26, R53, 0xffffe000, RZ, 0xc0, !PT ;  /* 0xffffe000351a7812 */ /* 0x000fe200078ec0ff */
[----:B------:R-:W-:Y:S01]  /*7fa0*/  FFMA R31, R27, R20, R7 ;  /* 0x000000141b1f7223 */ /* 0x000fe20000000007 */
[----:B------:R-:W-:Y:S01]  /*7fb0*/  LOP3.LUT R20, R55, 0xffffe000, RZ, 0xc0, !PT ;  /* 0xffffe00037147812 */ /* 0x000fe200078ec0ff */
[C---:B------:R-:W-:Y:S01]  /*7fc0*/  FMUL R4, R24.reuse, R8 ;  /* 0x0000000818047220 */ /* 0x040fe20000400000 */
[----:B------:R-:W-:Y:S01]  /*7fd0*/  F2FP.TF32.F32.PACK_B R28, R28 ;  /* 0x0000001cff1c723e */ /* 0x000fe200024050ff */
[C---:B------:R-:W-:Y:S01]  /*7fe0*/  FMUL R5, R24.reuse, R9 ;  /* 0x0000000918057220 */ /* 0x040fe20000400000 */
[----:B------:R-:W-:Y:S01]  /*7ff0*/  F2FP.TF32.F32.PACK_B R29, R29 ;  /* 0x0000001dff1d723e */ /* 0x000fe200024050ff */
[C---:B------:R-:W-:Y:S01]  /*8000*/  FMUL R6, R24.reuse, R10 ;  /* 0x0000000a18067220 */ /* 0x040fe20000400000 */
[----:B------:R-:W-:Y:S01]  /*8010*/  FMUL R11, R24, R11 ;  /* 0x0000000b180b7220 */ /* 0x000fe20000400000 */
[----:B------:R-:W-:Y:S01]  /*8020*/  F2FP.TF32.F32.PACK_B R30, R30 ;  /* 0x0000001eff1e723e */ /* 0x000fe200024050ff */
[C---:B------:R-:W-:Y:S01]  /*8030*/  FFMA R4, R27.reuse, R33, R4 ;  /* 0x000000211b047223 */ /* 0x040fe20000000004 */
[----:B------:R-:W-:Y:S01]  /*8040*/  F2FP.TF32.F32.PACK_B R31, R31 ;  /* 0x0000001fff1f723e */ /* 0x000fe200024050ff */
[C---:B------:R-:W-:Y:S01]  /*8050*/  FFMA R5, R27.reuse, R26, R5 ;  /* 0x0000001a1b057223 */ /* 0x040fe20000000005 */
[C---:B------:R-:W-:Y:S01]  /*8060*/  FFMA R6, R27.reuse, R21, R6 ;  /* 0x000000151b067223 */ /* 0x040fe20000000006 */
[----:B------:R-:W-:Y:S01]  /*8070*/  FFMA R7, R27, R20, R11 ;  /* 0x000000141b077223 */ /* 0x000fe2000000000b */
[----:B------:R-:W-:Y:S01]  /*8080*/  LOP3.LUT R33, R48, 0xffffe000, RZ, 0xc0, !PT ;  /* 0xffffe00030217812 */ /* 0x000fe200078ec0ff */
[----:B------:R1:W-:Y:S01]  /*8090*/  STS.128 [R65], R28 ;  /* 0x0000001c41007388 */ /* 0x0003e20000000c00 */
[----:B------:R-:W-:Y:S01]  /*80a0*/  LOP3.LUT R26, R49, 0xffffe000, RZ, 0xc0, !PT ;  /* 0xffffe000311a7812 */ /* 0x000fe200078ec0ff */
[C---:B------:R-:W-:Y:S01]  /*80b0*/  FMUL R8, R24.reuse, R12 ;  /* 0x0000000c18087220 */ /* 0x040fe20000400000 */
[----:B------:R-:W-:Y:S01]  /*80c0*/  FMUL R9, R24, R13 ;  /* 0x0000000d18097220 */ /* 0x000fe20000400000 */
[----:B------:R-:W-:Y:S01]  /*80d0*/  LOP3.LUT R21, R50, 0xffffe000, RZ, 0xc0, !PT ;  /* 0xffffe00032157812 */ /* 0x000fe200078ec0ff */
[C---:B------:R-:W-:Y:S01]  /*80e0*/  FMUL R10, R24.reuse, R14 ;  /* 0x0000000e180a7220 */ /* 0x040fe20000400000 */
[----:B------:R-:W-:Y:S01]  /*80f0*/  LOP3.LUT R20, R51, 0xffffe000, RZ, 0xc0, !PT ;  /* 0xffffe00033147812 */ /* 0x000fe200078ec0ff */
[----:B------:R-:W-:Y:S01]  /*8100*/  FMUL R15, R24, R15 ;  /* 0x0000000f180f7220 */ /* 0x000fe20000400000 */
[----:B------:R-:W-:Y:S01]  /*8110*/  F2FP.TF32.F32.PACK_B R4, R4 ;  /* 0x00000004ff04723e */ /* 0x000fe200024050ff */
[C---:B------:R-:W-:Y:S01]  /*8120*/  FFMA R8, R27.reuse, R33, R8 ;  /* 0x000000211b087223 */ /* 0x040fe20000000008 */
[----:B------:R-:W-:Y:S01]  /*8130*/  F2FP.TF32.F32.PACK_B R5, R5 ;  /* 0x00000005ff05723e */ /* 0x000fe200024050ff */
[C---:B------:R-:W-:Y:S01]  /*8140*/  FFMA R9, R27.reuse, R26, R9 ;  /* 0x0000001a1b097223 */ /* 0x040fe20000000009 */
[----:B------:R-:W-:Y:S01]  /*8150*/  F2FP.TF32.F32.PACK_B R6, R6 ;  /* 0x00000006ff06723e */ /* 0x000fe200024050ff */
[C---:B------:R-:W-:Y:S01]  /*8160*/  FFMA R10, R27.reuse, R21, R10 ;  /* 0x000000151b0a7223 */ /* 0x040fe2000000000a */
[----:B------:R-:W-:Y:S01]  /*8170*/  F2FP.TF32.F32.PACK_B R7, R7 ;  /* 0x00000007ff07723e */ /* 0x000fe200024050ff */
[----:B------:R-:W-:Y:S01]  /*8180*/  FFMA R11, R27, R20, R15 ;  /* 0x000000141b0b7223 */ /* 0x000fe2000000000f */
[----:B------:R-:W-:Y:S01]  /*8190*/  LOP3.LUT R33, R44, 0xffffe000, RZ, 0xc0, !PT ;  /* 0xffffe0002c217812 */ /* 0x000fe200078ec0ff */
[C---:B------:R-:W-:Y:S01]  /*81a0*/  FMUL R12, R24.reuse, R16 ;  /* 0x00000010180c7220 */ /* 0x040fe20000400000 */
[----:B------:R-:W-:Y:S01]  /*81b0*/  LOP3.LUT R26, R45, 0xffffe000, RZ, 0xc0, !PT ;  /* 0xffffe0002d1a7812 */ /* 0x000fe200078ec0ff */
[----:B------:R1:W-:Y:S01]  /*81c0*/  STS.128 [R78+0x10], R4 ;  /* 0x000010044e007388 */ /* 0x0003e20000000c00 */
        /* <DEDUP_REMOVED lines=13> */
[----:B------:R-:W-:Y:S02]  /*82a0*/  F2FP.TF32.F32.PACK_B R12, R12 ;  /* 0x0000000cff0c723e */ /* 0x000fe400024050ff */
[----:B------:R-:W-:Y:S01]  /*82b0*/  F2FP.TF32.F32.PACK_B R13, R13 ;  /* 0x0000000dff0d723e */ /* 0x000fe200024050ff */
[----:B------:R1:W-:Y:S01]  /*82c0*/  STS.128 [R77+0x20], R8 ;  /* 0x000020084d007388 */ /* 0x0003e20000000c00 */
[----:B------:R-:W-:Y:S02]  /*82d0*/  F2FP.TF32.F32.PACK_B R14, R14 ;  /* 0x0000000eff0e723e */ /* 0x000fe400024050ff */
[----:B------:R-:W-:Y:S05]  /*82e0*/  F2FP.TF32.F32.PACK_B R15, R15 ;  /* 0x0000000fff0f723e */ /* 0x000fea00024050ff */
[----:B------:R1:W-:Y:S01]  /*82f0*/  STS.128 [R83+0x30], R12 ;  /* 0x0000300c53007388 */ /* 0x0003e20000000c00 */
[----:B------:R-:W-:Y:S01]  /*8300*/  @!PT LDS RZ, [RZ] ;  /* 0x00000000fffff984 */ /* 0x000fe20000000800 */
[----:B------:R-:W-:Y:S01]  /*8310*/  @!PT LDS RZ, [RZ] ;  /* 0x00000000fffff984 */ /* 0x000fe20000000800 */
[----:B------:R-:W-:Y:S01]  /*8320*/  @!PT LDS RZ, [RZ] ;  /* 0x00000000fffff984 */ /* 0x000fe20000000800 */
[----:B------:R-:W-:Y:S01]  /*8330*/  @!PT LDS RZ, [RZ] ;  /* 0x00000000fffff984 */ /* 0x000fe20000000800 */
[----:B------:R2:W-:Y:S07]  /*8340*/  MEMBAR.ALL.CTA ;  /* 0x0000000000007992 */ /* 0x0005ee0000008000 */
[----:B--2---:R-:W2:Y:S02]  /*8350*/  FENCE.VIEW.ASYNC.S ;  /* 0x00000000000073c6 */ /* 0x004ea40000000000 */
[----:B--2---:R-:W-:Y:S06]  /*8360*/  BAR.SYNC.DEFER_BLOCKING 0x1, 0x80 ;  /* 0x0042000000007b1d */ /* 0x004fec0000010000 */
[----:B------:R-:W-:Y:S05]  /*8370*/  @P0 BRA `(.L_x_114) ;  /* 0x0000000000280947 */ /* 0x000fea0003800000 */
[----:B------:R-:W-:Y:S01]  /*8380*/  UIADD3 UR4, UPT, UPT, UR49, 0x200, URZ ;  /* 0x0000020031047890 */ /* 0x000fe2000fffe0ff */
[----:B------:R-:W-:Y:S05]  /*8390*/  UMOV UR41, UR53 ;  /* 0x0000003500297c82 */ /* 0x000fea0008000000 */
[----:B------:R-:W-:Y:S01]  /*83a0*/  MOV R62, UR4 ;  /* 0x00000004003e7c02 */ /* 0x000fe20008000f00 */
[----:B------:R-:W-:Y:S03]  /*83b0*/  UIADD3 UR4, UP0, UPT, UR56, 0x680, URZ ;  /* 0x0000068038047890 */ /* 0x000fe6000ff1e0ff */
[----:B------:R-:W-:Y:S01]  /*83c0*/  R2UR UR40, R62 ;  /* 0x000000003e2872ca */ /* 0x000fe200000e0000 */
[----:B------:R-:W-:Y:S11]  /*83d0*/  UIADD3.X UR5, UPT, UPT, URZ, UR57, URZ, UP0, !UPT ;  /* 0x00000039ff057290 */ /* 0x000ff600087fe4ff */
[----:B------:R-:W-:Y:S01]  /*83e0*/  @!UPT UIADD3 URZ, UPT, UPT, URZ, URZ, URZ ;  /* 0x000000fffffff290 */ /* 0x000fe2000fffe0ff */
[----:B------:R2:W-:Y:S01]  /*83f0*/  UTMASTG.4D [UR40], [UR4] ;  /* 0x00000028040073b5 */ /* 0x0005e20008018000 */
[----:B------:R0:W-:Y:S01]  /*8400*/  UTMACMDFLUSH ;  /* 0x00000000000079b7 */ /* 0x0001e20000000000 */
[----:B--2---:R-:W-:Y:S04]  /*8410*/  DEPBAR.LE SB0, 0x1 ;  /* 0x000080400000791a */ /* 0x004fe80000000000 */
.L_x_114:
[----:B------:R-:W-:Y:S05]  /*8420*/  BSYNC.RECONVERGENT B0 ;  /* 0x0000000000007941 */ /* 0x000fea0003800200 */
.L_x_113:
[----:B------:R-:W-:Y:S01]  /*8430*/  BAR.SYNC.DEFER_BLOCKING 0x1, 0x80 ;  /* 0x0042000000007b1d */ /* 0x000fe20000010000 */
[----:B------:R-:W-:Y:S01]  /*8440*/  ISETP.NE.AND P1, PT, R82, RZ, PT ;  /* 0x000000ff5200720c */ /* 0x000fe20003f25270 */
[----:B------:R-:W-:Y:S01]  /*8450*/  UISETP.NE.AND UP0, UPT, UR55, URZ, UPT ;  /* 0x000000ff3700728c */ /* 0x000fe2000bf05270 */
[----:B------:R-:W-:Y:S11]  /*8460*/  LEA R3, R86, UR49, 0x3 ;  /* 0x0000003156037c11 */ /* 0x000ff6000f8e18ff */
[----:B-1----:R-:W-:Y:S01]  /*8470*/  @P1 SHF.L.U32 R4, RZ, 0x1f, RZ ;  /* 0x0000001fff041819 */ /* 0x002fe200000006ff */
[----:B------:R-:W-:Y:S06]  /*8480*/  BRA.U !UP0, `(.L_x_115) ;  /* 0x0000000108247547 */ /* 0x000fec000b800000 */
[----:B------:R-:W1:Y:S01]  /*8490*/  S2R R0, SR_CgaCtaId ;  /* 0x0000000000007919 */ /* 0x000e620000008800 */
[----:B------:R-:W-:Y:S01]  /*84a0*/  IMAD.U32 R2, RZ, RZ, UR52 ;  /* 0x00000034ff027e24 */ /* 0x000fe2000f8e00ff */
[----:B------:R-:W-:Y:S04]  /*84b0*/  UIADD3 UR4, UPT, UPT, UR52, 0x1, URZ ;  /* 0x0000000134047890 */ /* 0x000fe8000fffe0ff */
[----:B------:R-:W-:Y:S01]  /*84c0*/  @P1 LEA R2, R2, UR49, 0x3 ;  /* 0x0000003102021c11 */ /* 0x000fe2000f8e18ff */
[----:B------:R-:W-:Y:S04]  /*84d0*/  UISETP.NE.AND UP0, UPT, UR4, 0x4, UPT ;  /* 0x000000040400788c */ /* 0x000fe8000bf05270 */
[----:B------:R-:W-:Y:S01]  /*84e0*/  @P1 VIADD R5, R2, 0x60 ;  /* 0x0000006002051836 */ /* 0x000fe20000000000 */
[----:B------:R-:W-:Y:S04]  /*84f0*/  USEL UR52, UR4, URZ, UP0 ;  /* 0x000000ff04347287 */ /* 0x000fe80008000000 */
[----:B-1----:R-:W-:Y:S04]  /*8500*/  @P1 PRMT R0, R0, 0x654, R5 ;  /* 0x0000065400001816 */ /* 0x002fe80000000005 */
[----:B------:R1:W-:Y:S04]  /*8510*/  @P1 SYNCS.ARRIVE.TRANS64.RED.A1T0 RZ, [R0+URZ], RZ ;  /* 0x000000ff00ff19a7 */ /* 0x0003e800081004ff */
.L_x_115:
[----:B------:R-:W2:Y:S01]  /*8520*/  @P1 SYNCS.PHASECHK.TRANS64.TRYWAIT P0, [R3+URZ+0x40], R4 ;  /* 0x00004004030015a7 */ /* 0x000ea200080011ff */
[----:B------:R-:W-:Y:S01]  /*8530*/  BSSY B1, `(.L_x_116) ;  /* 0x0000016000017945 */ /* 0x000fe20003800000 */
[----:B--2---:R-:W-:Y:S03]  /*8540*/  @P1 SEL R85, RZ, 0x1, !P0 ;  /* 0x00000001ff551807 */ /* 0x004fe60004000000 */
[----:B------:R-:W-:Y:S05]  /*8550*/  @!P1 BRA `(.L_x_117) ;  /* 0x00000000004c9947 */ /* 0x000fea0003800000 */
[----:B------:R-:W-:Y:S01]  /*8560*/  ISETP.NE.AND P0, PT, R85, RZ, PT ;  /* 0x000000ff5500720c */ /* 0x000fe20003f05270 */
[----:B------:R-:W-:Y:S01]  /*8570*/  BSSY B0, `(.L_x_118) ;  /* 0x000000b000007945 */ /* 0x000fe20003800000 */
[----:B------:R-:W-:Y:S11]  /*8580*/  ISETP.NE.AND P1, PT, R87, RZ, PT ;  /* 0x000000ff5700720c */ /* 0x000ff60003f25270 */
[----:B------:R-:W-:Y:S02]  /*8590*/  @!UPT UIADD3 URZ, UPT, UPT, URZ, URZ, URZ ;  /* 0x000000fffffff290 */ /* 0x000fe4000fffe0ff */
[C---:B------:R-:W-:Y:S01]  /*85a0*/  @P1 IMAD R6, R86.reuse, 0x2000, R65 ;  /* 0x0000200056061824 */ /* 0x040fe200078e0241 */
[C---:B------:R-:W-:Y:S01]  /*85b0*/  @P1 LEA R4, R86.reuse, R77, 0xd ;  /* 0x0000004d56041211 */ /* 0x040fe200078e68ff */
[C---:B------:R-:W-:Y:S02]  /*85c0*/  @P1 IMAD R5, R86.reuse, 0x2000, R78 ;  /* 0x0000200056051824 */ /* 0x040fe400078e024e */
[----:B------:R-:W-:Y:S01]  /*85d0*/  @P1 IMAD R2, R86, 0x2000, R83 ;  /* 0x0000200056021824 */ /* 0x000fe200078e0253 */
[----:B------:R-:W-:Y:S06]  /*85e0*/  @P0 BRA `(.L_x_119) ;  /* 0x00000000000c0947 */ /* 0x000fec0003800000 */
[----:B-1----:R-:W-:Y:S04]  /*85f0*/  SHF.L.U32 R0, RZ, 0x1f, RZ ;  /* 0x0000001fff007819 */ /* 0x002fe800000006ff */
[----:B------:R-:W1:Y:S02]  /*8600*/  SYNCS.PHASECHK.TRANS64.TRYWAIT P0, [R3+URZ+0x40], R0 ;  /* 0x00004000030075a7 */ /* 0x000e6400080011ff */
[----:B-1----:R-:W-:Y:S05]  /*8610*/  @!P0 BRA `(.L_x_120) ;  /* 0x0000004c00dc8947 */ /* 0x002fea0003800000 */
.L_x_119:
[----:B------:R-:W-:Y:S05]  /*8620*/  BSYNC B0 ;  /* 0x0000000000007941 */ /* 0x000fea0003800000 */
.L_x_118:
[----:B------:R-:W-:Y:S02]  /*8630*/  ISETP.NE.AND P0, PT, R87, RZ, PT ;  /* 0x000000ff5700720c */ /* 0x000fe40003f05270 */
[----:B------:R-:W-:Y:S11]  /*8640*/  IADD3 R86, PT, PT, R86, 0x1, RZ ;  /* 0x0000000156567810 */ /* 0x000ff60007ffe0ff */
[----:B------:R2:W4:Y:S04]  /*8650*/  @P0 LDS.128 R56, [R6] ;  /* 0x0000000006380984 */ /* 0x0005280000000c00 */
[----:B------:R2:W1:Y:S04]  /*8660*/  @P0 LDS.128 R52, [R5+0x10] ;  /* 0x0000100005340984 */ /* 0x0004680000000c00 */
[----:B------:R2:W1:Y:S04]  /*8670*/  @P0 LDS.128 R48, [R4+0x20] ;  /* 0x0000200004300984 */ /* 0x0004680000000c00 */
[----:B------:R2:W1:Y:S02]  /*8680*/  @P0 LDS.128 R44, [R2+0x30] ;  /* 0x00003000022c0984 */ /* 0x0004640000000c00 */
.L_x_117:
[----:B------:R-:W-:Y:S05]  /*8690*/  BSYNC B1 ;  /* 0x0000000000017941 */ /* 0x000fea0003800000 */
.L_x_116:
[----:B-1----:R-:W-:Y:S05]  /*86a0*/  VIADD R0, R25, 0x10 ;  /* 0x0000001019007836 */ /* 0x002fea0000000000 */
[----:B------:R-:W-:Y:S04]  /*86b0*/  SHF.R.U32.HI R0, RZ, 0x15, R0 ;  /* 0x00000015ff007819 */ /* 0x000fe80000011600 */
[----:B------:R-:W-:Y:S11]  /*86c0*/  LOP3.LUT P0, RZ, R0, 0x3, R69, 0x48, !PT ;  /* 0x0000000300ff7812 */ /* 0x000ff60007804845 */
[----:B------:R-:W-:Y:S02]  /*86d0*/  @!UPT UIADD3 URZ, UPT, UPT, URZ, URZ, URZ ;  /* 0x000000fffffff290 */ /* 0x000fe4000fffe0ff */
[----:B------:R-:W-:Y:S05]  /*86e0*/  @!P0 BRA `(.L_x_121) ;  /* 0x0000000000408947 */ /* 0x000fea0003800000 */
[----:B------:R-:W1:Y:S01]  /*86f0*/  LDCU.64 UR8, c[0x4][0x70] ;  /* 0x01000e00ff0877ac */ /* 0x000e620008000a00 */
[----:B------:R-:W-:Y:S01]  /*8700*/  MOV R3, 0x0 ;  /* 0x0000000000037802 */ /* 0x000fe20000000f00 */
[----:B------:R-:W-:Y:S02]  /*8710*/  HFMA2 R12, -RZ, RZ, 0, 5.9604644775390625e-08 ;  /* 0x00000001ff0c7431 */ /* 0x000fe400000001ff */
[----:B------:R-:W-:Y:S02]  /*8720*/  IMAD.MOV.U32 R8, RZ, RZ, 0x192 ;  /* 0x00000192ff087424 */ /* 0x000fe400078e00ff */
[----:B------:R-:W-:Y:S01]  /*8730*/  IMAD.MOV.U32 R13, RZ, RZ, RZ ;  /* 0x000000ffff0d7224 */ /* 0x000fe200078e00ff */
[----:B------:R-:W5:Y:S01]  /*8740*/  LDCU.64 UR6, c[0x4][0x78] ;  /* 0x01000f00ff0677ac */ /* 0x000f620008000a00 */
[----:B--2---:R-:W2:Y:S01]  /*8750*/  LDC.64 R2, c[0x4][R3] ;  /* 0x0100000003027b82 */ /* 0x004ea20000000a00 */
[----:B------:R-:W3:Y:S01]  /*8760*/  LDCU.64 UR4, c[0x4][0x10] ;  /* 0x01000200ff0477ac */ /* 0x000ee20008000a00 */
[----:B-1----:R-:W-:Y:S01]  /*8770*/  MOV R5, UR9 ;  /* 0x0000000900057c02 */ /* 0x002fe20008000f00 */
[----:B------:R-:W-:Y:S01]  /*8780*/  IMAD.U32 R4, RZ, RZ, UR8 ;  /* 0x00000008ff047e24 */ /* 0x000fe2000f8e00ff */
[----:B-----5:R-:W-:Y:S01]  /*8790*/  MOV R7, UR7 ;  /* 0x0000000700077c02 */ /* 0x020fe20008000f00 */
[----:B------:R-:W-:Y:S01]  /*87a0*/  IMAD.U32 R6, RZ, RZ, UR6 ;  /* 0x00000006ff067e24 */ /* 0x000fe2000f8e00ff */
[----:B---3--:R-:W-:Y:S01]  /*87b0*/  MOV R11, UR5 ;  /* 0x00000005000b7c02 */ /* 0x008fe20008000f00 */
[----:B------:R-:W-:Y:S02]  /*87c0*/  IMAD.U32 R10, RZ, RZ, UR4 ;  /* 0x00000004ff0a7e24 */ /* 0x000fe4000f8e00ff */
[----:B------:R-:W-:Y:S07]  /*87d0*/  LEPC R20, `(.L_x_121) ;  /* 0x000000001014794e */ /* 0x000fee0000000000 */
[----:B--2-4-:R-:W-:Y:S05]  /*87e0*/  CALL.ABS.NOINC R2 ;  /* 0x0000000002007343 */ /* 0x014fea0003c00000 */
.L_x_121:
[----:B----4-:R-:W-:Y:S01]  /*87f0*/  LOP3.LUT R20, R56, 0xffffe000, RZ, 0xc0, !PT ;  /* 0xffffe00038147812 */ /* 0x010fe200078ec0ff */
[----:B------:R-:W-:Y:S05]  /*8800*/  WARPSYNC.ALL ;  /* 0x0000000000007948 */ /* 0x000fea0003800000 */
[----:B------:R-:W-:Y:S01]  /*8810*/  R2UR UR4, R25 ;  /* 0x00000000190472ca */ /* 0x000fe200000e0000 */
[----:B------:R-:W1:Y:S01]  /*8820*/  S2R R88, SR_CgaCtaId ;  /* 0x0000000000587919 */ /* 0x000e620000008800 */
[----:B------:R-:W-:Y:S01]  /*8830*/  LOP3.LUT R21, R57, 0xffffe000, RZ, 0xc0, !PT ;  /* 0xffffe00039157812 */ /* 0x000fe200078ec0ff */
[----:B------:R-:W-:Y:S01]  /*8840*/  IMAD.U32 R40, RZ, RZ, UR52 ;  /* 0x00000034ff287e24 */ /* 0x000fe2000f8e00ff */
[----:B------:R-:W-:Y:S01]  /*8850*/  LOP3.LUT R41, R58, 0xffffe000, RZ, 0xc0, !PT ;  /* 0xffffe0003a297812 */ /* 0x000fe200078ec0ff */
[----:B------:R-:W-:Y:S01]  /*8860*/  BSSY.RECONVERGENT B0, `(.L_x_122) ;  /* 0x0000059000007945 */ /* 0x000fe20003800200 */
[----:B------:R-:W-:Y:S02]  /*8870*/  LOP3.LUT R26, R48, 0xffffe000, RZ, 0xc0, !PT ;  /* 0xffffe000301a7812 */ /* 0x000fe400078ec0ff */
[----:B------:R-:W-:Y:S02]  /*8880*/  ISETP.NE.AND P6, PT, R82, RZ, PT ;  /* 0x000000ff5200720c */ /* 0x000fe40003fc5270 */
[----:B------:R-:W-:Y:S03]  /*8890*/  ISETP.NE.AND P0, PT, R67, RZ, PT ;  /* 0x000000ff4300720c */ /* 0x000fe60003f05270 */
[----:B--2---:R-:W2:Y:S08]  /*88a0*/  LDTM.x16 R4, tmem[UR4+0x10] ;  /* 0x00001004000479ee */ /* 0x004eb00008240000 */
[----:B------:R-:W-:Y:S02]  /*88b0*/  @P6 LEA R40, R40, UR49, 0x3 ;  /* 0x0000003128286c11 */ /* 0x000fe4000f8e18ff */
[----:B------:R-:W-:Y:S03]  /*88c0*/  @P6 SHF.L.U32 R91, RZ, 0x1f, RZ ;  /* 0x0000001fff5b6819 */ /* 0x000fe600000006ff */
[----:B------:R-:W-:Y:S01]  /*88d0*/  @P6 VIADD R89, R40, 0x60 ;  /* 0x0000006028596836 */ /* 0x000fe20000000000 */
[----:B------:R-:W-:Y:S04]  /*88e0*/  LEA R40, R86, UR49, 0x3 ;  /* 0x0000003156287c11 */ /* 0x000fe8000f8e18ff */
[----:B-1----:R-:W-:Y:S01]  /*88f0*/  @P6 PRMT R89, R88, 0x654, R89 ;  /* 0x0000065458596816 */ /* 0x002fe20000000059 */
[C---:B--2---:R-:W-:Y:S01]  /*8900*/  FMUL R0, R24.reuse, R4 ;  /* 0x0000000418007220 */ /* 0x044fe20000400000 */
[C---:B------:R-:W-:Y:S01]  /*8910*/  FMUL R2, R24.reuse, R5 ;  /* 0x0000000518027220 */ /* 0x040fe20000400000 */
[C---:B------:R-:W-:Y:S01]  /*8920*/  FMUL R3, R24.reuse, R10 ;  /* 0x0000000a18037220 */ /* 0x040fe20000400000 */
[----:B------:R-:W-:Y:S01]  /*8930*/  FMUL R4, R24, R11 ;  /* 0x0000000b18047220 */ /* 0x000fe20000400000 */
[C---:B------:R-:W-:Y:S01]  /*8940*/  FFMA R28, R27.reuse, R20, R0 ;  /* 0x000000141b1c7223 */ /* 0x040fe20000000000 */
[----:B------:R-:W-:Y:S01]  /*8950*/  LOP3.LUT R20, R52, 0xffffe000, RZ, 0xc0, !PT ;  /* 0xffffe00034147812 */ /* 0x000fe200078ec0ff */
[----:B------:R-:W-:Y:S01]  /*8960*/  FFMA R29, R27, R21, R2 ;  /* 0x000000151b1d7223 */ /* 0x000fe20000000002 */
[----:B------:R-:W-:Y:S01]  /*8970*/  LOP3.LUT R21, R59, 0xffffe000, RZ, 0xc0, !PT ;  /* 0xffffe0003b157812 */ /* 0x000fe200078ec0ff */
[C---:B------:R-:W-:Y:S01]  /*8980*/  FMUL R0, R24.reuse, R6 ;  /* 0x0000000618007220 */ /* 0x040fe20000400000 */
[----:B------:R-:W-:Y:S01]  /*8990*/  F2FP.TF32.F32.PACK_B R28, R28 ;  /* 0x0000001cff1c723e */ /* 0x000fe200024050ff */
[C---:B------:R-:W-:Y:S01]  /*89a0*/  FMUL R2, R24.reuse, R7 ;  /* 0x0000000718027220 */ /* 0x040fe20000400000 */
[----:B------:R-:W-:Y:S01]  /*89b0*/  F2FP.TF32.F32.PACK_B R29, R29 ;  /* 0x0000001dff1d723e */ /* 0x000fe200024050ff */
[----:B------:R-:W-:Y:S01]  /*89c0*/  FFMA R30, R27, R41, R0 ;  /* 0x000000291b1e7223 */ /* 0x000fe20000000000 */
[----:B------:R-:W-:Y:S01]  /*89d0*/  LOP3.LUT R41, R55, 0xffffe000, RZ, 0xc0, !PT ;  /* 0xffffe00037297812 */ /* 0x000fe200078ec0ff */
[----:B------:R-:W-:Y:S01]  /*89e0*/  FFMA R31, R27, R21, R2 ;  /* 0x000000151b1f7223 */ /* 0x000fe20000000002 */
[----:B------:R-:W-:Y:S01]  /*89f0*/  LOP3.LUT R21, R53, 0xffffe000, RZ, 0xc0, !PT ;  /* 0xffffe00035157812 */ /* 0x000fe200078ec0ff */
[C---:B------:R-:W-:Y:S01]  /*8a00*/  FMUL R0, R24.reuse, R8 ;  /* 0x0000000818007220 */ /* 0x040fe20000400000 */
[----:B------:R-:W-:Y:S01]  /*8a10*/  F2FP.TF32.F32.PACK_B R30, R30 ;  /* 0x0000001eff1e723e */ /* 0x000fe200024050ff */
[----:B------:R-:W-:Y:S01]  /*8a20*/  FMUL R2, R24, R9 ;  /* 0x0000000918027220 */ /* 0x000fe20000400000 */
[----:B------:R-:W-:Y:S01]  /*8a30*/  F2FP.TF32.F32.PACK_B R31, R31 ;  /* 0x0000001fff1f723e */ /* 0x000fe200024050ff */
[C---:B------:R-:W-:Y:S01]  /*8a40*/  FFMA R32, R27.reuse, R20, R0 ;  /* 0x000000141b207223 */ /* 0x040fe20000000000 */
[----:B------:R-:W-:Y:S01]  /*8a50*/  LOP3.LUT R20, R54, 0xffffe000, RZ, 0xc0, !PT ;  /* 0xffffe00036147812 */ /* 0x000fe200078ec0ff */
[----:B------:R-:W-:Y:S01]  /*8a60*/  FFMA R33, R27, R21, R2 ;  /* 0x000000151b217223 */ /* 0x000fe20000000002 */
[C---:B------:R-:W-:Y:S01]  /*8a70*/  FMUL R5, R24.reuse, R12 ;  /* 0x0000000c18057220 */ /* 0x040fe20000400000 */
[----:B------:R1:W-:Y:S01]  /*8a80*/  STS.128 [R65+0x2000], R28 ;  /* 0x0020001c41007388 */ /* 0x0003e20000000c00 */
[----:B------:R-:W-:Y:S01]  /*8a90*/  LOP3.LUT R21, R49, 0xffffe000, RZ, 0xc0, !PT ;  /* 0xffffe00031157812 */ /* 0x000fe200078ec0ff */
[C---:B------:R-:W-:Y:S01]  /*8aa0*/  FFMA R34, R27.reuse, R20, R3 ;  /* 0x000000141b227223 */ /* 0x040fe20000000003 */
[----:B------:R-:W-:Y:S01]  /*8ab0*/  FFMA R35, R27, R41, R4 ;  /* 0x000000291b237223 */ /* 0x000fe20000000004 */
        /* <DEDUP_REMOVED lines=22> */
[----:B------:R-:W-:Y:S02]  /*8c20*/  F2FP.TF32.F32.PACK_B R36, R36 ;  /* 0x00000024ff24723e */ /* 0x000fe400024050ff */
[----:B------:R-:W-:Y:S02]  /*8c30*/  F2FP.TF32.F32.PACK_B R37, R37 ;  /* 0x00000025ff25723e */ /* 0x000fe400024050ff */
[----:B------:R-:W-:Y:S01]  /*8c40*/  F2FP.TF32.F32.PACK_B R38, R38 ;  /* 0x00000026ff26723e */ /* 0x000fe200024050ff */
[C---:B-1----:R-:W-:Y:S01]  /*8c50*/  FFMA R28, R27.reuse, R20, R9 ;  /* 0x000000141b1c7223 */ /* 0x042fe20000000009 */
[----:B------:R-:W-:Y:S01]  /*8c60*/  F2FP.TF32.F32.PACK_B R39, R39 ;  /* 0x00000027ff27723e */ /* 0x000fe200024050ff */
[C---:B------:R-:W-:Y:S01]  /*8c70*/  FFMA R29, R27.reuse, R21, R10 ;  /* 0x000000151b1d7223 */ /* 0x040fe2000000000a */
[C---:B------:R-:W-:Y:S01]  /*8c80*/  FFMA R30, R27.reuse, R26, R11 ;  /* 0x0000001a1b1e7223 */ /* 0x040fe2000000000b */
[----:B------:R-:W-:Y:S01]  /*8c90*/  FFMA R31, R27, R41, R12 ;  /* 0x000000291b1f7223 */ /* 0x000fe2000000000c */
[----:B------:R-:W-:Y:S01]  /*8ca0*/  F2FP.TF32.F32.PACK_B R28, R28 ;  /* 0x0000001cff1c723e */ /* 0x000fe200024050ff */
[----:B------:R2:W-:Y:S01]  /*8cb0*/  STS.128 [R77+0x2020], R36 ;  /* 0x002020244d007388 */ /* 0x0005e20000000c00 */
[----:B------:R-:W-:Y:S02]  /*8cc0*/  F2FP.TF32.F32.PACK_B R29, R29 ;  /* 0x0000001dff1d723e */ /* 0x000fe400024050ff */
        /* <DEDUP_REMOVED lines=8> */
[----:B-1----:R-:W1:Y:S02]  /*8d50*/  FENCE.VIEW.ASYNC.S ;  /* 0x00000000000073c6 */ /* 0x002e640000000000 */
[----:B-1----:R-:W-:Y:S06]  /*8d60*/  BAR.SYNC.DEFER_BLOCKING 0x1, 0x80 ;  /* 0x0042000000007b1d */ /* 0x002fec0000010000 */
[----:B------:R-:W-:Y:S05]  /*8d70*/  @P0 BRA `(.L_x_123) ;  /* 0x00000000001c0947 */ /* 0x000fea0003800000 */
[----:B------:R-:W-:Y:S02]  /*8d80*/  UIADD3 UR4, UP0, UPT, UR56, 0x680, URZ ;  /* 0x0000068038047890 */ /* 0x000fe4000ff1e0ff */
[----:B------:R-:W-:Y:S02]  /*8d90*/  UIADD3 UR40, UPT, UPT, UR49, 0x2200, URZ ;  /* 0x0000220031287890 */ /* 0x000fe4000fffe0ff */
[----:B------:R-:W-:Y:S02]  /*8da0*/  UIADD3 UR41, UPT, UPT, UR53, 0x10, URZ ;  /* 0x0000001035297890 */ /* 0x000fe4000fffe0ff */
[----:B------:R-:W-:Y:S09]  /*8db0*/  UIADD3.X UR5, UPT, UPT, URZ, UR57, URZ, UP0, !UPT ;  /* 0x00000039ff057290 */ /* 0x000ff200087fe4ff */
[----:B------:R1:W-:Y:S01]  /*8dc0*/  UTMASTG.4D [UR40], [UR4] ;  /* 0x00000028040073b5 */ /* 0x0003e20008018000 */
[----:B------:R0:W-:Y:S01]  /*8dd0*/  UTMACMDFLUSH ;  /* 0x00000000000079b7 */ /* 0x0001e20000000000 */
[----:B-1----:R-:W-:Y:S04]  /*8de0*/  DEPBAR.LE SB0, 0x1 ;  /* 0x000080400000791a */ /* 0x002fe80000000000 */
.L_x_123:
[----:B------:R-:W-:Y:S05]  /*8df0*/  BSYNC.RECONVERGENT B0 ;  /* 0x0000000000007941 */ /* 0x000fea0003800200 */
.L_x_122:
[----:B------:R-:W-:Y:S01]  /*8e00*/  BAR.SYNC.DEFER_BLOCKING 0x1, 0x80 ;  /* 0x0042000000007b1d */ /* 0x000fe20000010000 */
[----:B------:R-:W-:Y:S04]  /*8e10*/  UIADD3 UR4, UPT, UPT, UR52, 0x1, URZ ;  /* 0x0000000134047890 */ /* 0x000fe8000fffe0ff */
[----:B------:R-:W-:Y:S04]  /*8e20*/  UISETP.NE.AND UP0, UPT, UR4, 0x4, UPT ;  /* 0x000000040400788c */ /* 0x000fe8000bf05270 */
[----:B------:R-:W-:Y:S01]  /*8e30*/  USEL UR51, UR4, URZ, UP0 ;  /* 0x000000ff04337287 */ /* 0x000fe20008000000 */
[----:B------:R1:W-:Y:S01]  /*8e40*/  @P6 SYNCS.ARRIVE.TRANS64.RED.A1T0 RZ, [R89+URZ], RZ ;  /* 0x000000ff59ff69a7 */ /* 0x0003e200081004ff */
[----:B------:R-:W-:Y:S01]  /*8e50*/  BSSY B1, `(.L_x_124) ;  /* 0x0000017000017945 */ /* 0x000fe20003800000 */
[----:B------:R-:W4:Y:S02]  /*8e60*/  @P6 SYNCS.PHASECHK.TRANS64.TRYWAIT P0, [R40+URZ+0x40], R91 ;  /* 0x0000405b280065a7 */ /* 0x000f2400080011ff */
[----:B----4-:R-:W-:Y:S01]  /*8e70*/  @P6 SEL R85, RZ, 0x1, !P0 ;  /* 0x00000001ff556807 */ /* 0x010fe20004000000 */
[----:B-1----:R-:W-:Y:S06]  /*8e80*/  @!P6 BRA `(.L_x_125) ;  /* 0x00000000004ce947 */ /* 0x002fec0003800000 */
        /* <DEDUP_REMOVED lines=9> */
[----:B------:R-:W-:Y:S04]  /*8f20*/  SHF.L.U32 R5, RZ, 0x1f, RZ ;  /* 0x0000001fff057819 */ /* 0x000fe800000006ff */
[----:B------:R-:W1:Y:S02]  /*8f30*/  SYNCS.PHASECHK.TRANS64.TRYWAIT P0, [R40+URZ+0x40], R5 ;  /* 0x00004005280075a7 */ /* 0x000e6400080011ff */
[----:B-1----:R-:W-:Y:S05]  /*8f40*/  @!P0 BRA `(.L_x_128) ;  /* 0x0000004400a48947 */ /* 0x002fea0003800000 */
.L_x_127:
[----:B------:R-:W-:Y:S05]  /*8f50*/  BSYNC B0 ;  /* 0x0000000000007941 */ /* 0x000fea0003800000 */
.L_x_126:
[----:B------:R-:W-:Y:S02]  /*8f60*/  ISETP.NE.AND P0, PT, R87, RZ, PT ;  /* 0x000000ff5700720c */ /* 0x000fe40003f05270 */
[----:B------:R-:W-:Y:S11]  /*8f70*/  IADD3 R86, PT, PT, R86, 0x1, RZ ;  /* 0x0000000156567810 */ /* 0x000ff60007ffe0ff */
[----:B------:R4:W1:Y:S04]  /*8f80*/  @P0 LDS.128 R56, [R4] ;  /* 0x0000000004380984 */ /* 0x0008680000000c00 */
[----:B------:R4:W1:Y:S04]  /*8f90*/  @P0 LDS.128 R52, [R3+0x10] ;  /* 0x0000100003340984 */ /* 0x0008680000000c00 */
[----:B------:R4:W1:Y:S04]  /*8fa0*/  @P0 LDS.128 R48, [R2+0x20] ;  /* 0x0000200002300984 */ /* 0x0008680000000c00 */
[----:B------:R4:W1:Y:S02]  /*8fb0*/  @P0 LDS.128 R44, [R0+0x30] ;  /* 0x00003000002c0984 */ /* 0x0008640000000c00 */
.L_x_125:
[----:B------:R-:W-:Y:S05]  /*8fc0*/  BSYNC B1 ;  /* 0x0000000000017941 */ /* 0x000fea0003800000 */
.L_x_124:
[----:B----4-:R-:W-:Y:S05]  /*8fd0*/  VIADD R0, R25, 0x20 ;  /* 0x0000002019007836 */ /* 0x010fea0000000000 */
        /* <DEDUP_REMOVED lines=9> */
[----:B------:R-:W4:Y:S01]  /*9070*/  LDCU.64 UR6, c[0x4][0x78] ;  /* 0x01000f00ff0677ac */ /* 0x000f220008000a00 */
[----:B------:R-:W2:Y:S01]  /*9080*/  LDC.64 R2, c[0x4][R3] ;  /* 0x0100000003027b82 */ /* 0x000ea20000000a00 */
[----:B------:R-:W5:Y:S01]  /*9090*/  LDCU.64 UR4, c[0x4][0x10] ;  /* 0x01000200ff0477ac */ /* 0x000f620008000a00 */
[----:B-1----:R-:W-:Y:S01]  /*90a0*/  MOV R5, UR9 ;  /* 0x0000000900057c02 */ /* 0x002fe20008000f00 */
[----:B------:R-:W-:Y:S01]  /*90b0*/  IMAD.U32 R4, RZ, RZ, UR8 ;  /* 0x00000008ff047e24 */ /* 0x000fe2000f8e00ff */
[----:B----4-:R-:W-:Y:S01]  /*90c0*/  MOV R7, UR7 ;  /* 0x0000000700077c02 */ /* 0x010fe20008000f00 */
[----:B------:R-:W-:Y:S01]  /*90d0*/  IMAD.U32 R6, RZ, RZ, UR6 ;  /* 0x00000006ff067e24 */ /* 0x000fe2000f8e00ff */
[----:B-----5:R-:W-:Y:S01]  /*90e0*/  MOV R11, UR5 ;  /* 0x00000005000b7c02 */ /* 0x020fe20008000f00 */
[----:B------:R-:W-:Y:S02]  /*90f0*/  IMAD.U32 R10, RZ, RZ, UR4 ;  /* 0x00000004ff0a7e24 */ /* 0x000fe4000f8e00ff */
[----:B------:R-:W-:Y:S07]  /*9100*/  LEPC R20, `(.L_x_129) ;  /* 0x000000001014794e */ /* 0x000fee0000000000 */
[----:B--23--:R-:W-:Y:S05]  /*9110*/  CALL.ABS.NOINC R2 ;  /* 0x0000000002007343 */ /* 0x00cfea0003c00000 */
.L_x_129:
[----:B-1----:R-:W-:Y:S01]  /*9120*/  LOP3.LUT R20, R56, 0xffffe000, RZ, 0xc0, !PT ;  /* 0xffffe00038147812 */ /* 0x002fe200078ec0ff */
[----:B------:R-:W-:Y:S05]  /*9130*/  WARPSYNC.ALL ;  /* 0x0000000000007948 */ /* 0x000fea0003800000 */
[----:B------:R-:W-:Y:S01]  /*9140*/  R2UR UR4, R25 ;  /* 0x00000000190472ca */ /* 0x000fe200000e0000 */
[----:B------:R-:W-:Y:S01]  /*9150*/  IMAD.U32 R89, RZ, RZ, UR51 ;  /* 0x00000033ff597e24 */ /* 0x000fe2000f8e00ff */
[----:B------:R-:W-:Y:S01]  /*9160*/  LOP3.LUT R21, R57, 0xffffe000, RZ, 0xc0, !PT ;  /* 0xffffe00039157812 */ /* 0x000fe200078ec0ff */
[----:B------:R-:W-:Y:S01]  /*9170*/  BSSY.RECONVERGENT B0, `(.L_x_130) ;  /* 0x000005a000007945 */ /* 0x000fe20003800200 */
[----:B------:R-:W-:Y:S02]  /*9180*/  LOP3.LUT R41, R58, 0xffffe000, RZ, 0xc0, !PT ;  /* 0xffffe0003a297812 */ /* 0x000fe400078ec0ff */
[----:B------:R-:W-:Y:S02]  /*9190*/  LOP3.LUT R26, R54, 0xffffe000, RZ, 0xc0, !PT ;  /* 0xffffe000361a7812 */ /* 0x000fe400078ec0ff */
[----:B------:R-:W-:Y:S02]  /*91a0*/  LOP3.LUT R40, R50, 0xffffe000, RZ, 0xc0, !PT ;  /* 0xffffe00032287812 */ /* 0x000fe400078ec0ff */
[----:B------:R-:W-:Y:S02]  /*91b0*/  ISETP.NE.AND P6, PT, R82, RZ, PT ;  /* 0x000000ff5200720c */ /* 0x000fe40003fc5270 */
[----:B------:R-:W-:Y:S01]  /*91c0*/  ISETP.NE.AND P0, PT, R67, RZ, PT ;  /* 0x000000ff4300720c */ /* 0x000fe20003f05270 */
[----:B------:R-:W1:Y:S01]  /*91d0*/  LDTM.x16 R4, tmem[UR4+0x20] ;  /* 0x00002004000479ee */ /* 0x000e620008240000 */
[----:B------:R-:W-:Y:S09]  /*91e0*/  LEA R90, R86, UR49, 0x3 ;  /* 0x00000031565a7c11 */ /* 0x000ff2000f8e18ff */
[----:B------:R-:W-:Y:S02]  /*91f0*/  @P6 LEA R89, R89, UR49, 0x3 ;  /* 0x0000003159596c11 */ /* 0x000fe4000f8e18ff */
[----:B------:R-:W-:Y:S03]  /*9200*/  @P6 SHF.L.U32 R91, RZ, 0x1f, RZ ;  /* 0x0000001fff5b6819 */ /* 0x000fe600000006ff */
[----:B------:R-:W-:Y:S05]  /*9210*/  @P6 VIADD R89, R89, 0x60 ;  /* 0x0000006059596836 */ /* 0x000fea0000000000 */
[----:B------:R-:W-:Y:S01]  /*9220*/  @P6 PRMT R89, R88, 0x654, R89 ;  /* 0x0000065458596816 */ /* 0x000fe20000000059 */
[C---:B-1----:R-:W-:Y:S01]  /*9230*/  FMUL R0, R24.reuse, R4 ;  /* 0x0000000418007220 */ /* 0x042fe20000400000 */
[C---:B------:R-:W-:Y:S01]  /*9240*/  FMUL R2, R24.reuse, R5 ;  /* 0x0000000518027220 */ /* 0x040fe20000400000 */
[C---:B------:R-:W-:Y:S01]  /*9250*/  FMUL R3, R24.reuse, R10 ;  /* 0x0000000a18037220 */ /* 0x040fe20000400000 */
[----:B------:R-:W-:Y:S01]  /*9260*/  FMUL R4, R24, R11 ;  /* 0x0000000b18047220 */ /* 0x000fe20000400000 */
[C---:B--2---:R-:W-:Y:S01]  /*9270*/  FFMA R28, R27.reuse, R20, R0 ;  /* 0x000000141b1c7223 */ /* 0x044fe20000000000 */
        /* <DEDUP_REMOVED lines=9> */
[C---:B------:R-:W-:Y:S01]  /*9310*/  FFMA R31, R27.reuse, R21, R2 ;  /* 0x000000151b1f7223 */ /* 0x040fe20000000002 */
[C---:B------:R-:W-:Y:S01]  /*9320*/  FMUL R0, R24.reuse, R8 ;  /* 0x0000000818007220 */ /* 0x040fe20000400000 */
[C---:B------:R-:W-:Y:S01]  /*9330*/  FMUL R2, R24.reuse, R9 ;  /* 0x0000000918027220 */ /* 0x040fe20000400000 */
[----:B------:R-:W-:Y:S01]  /*9340*/  F2FP.TF32.F32.PACK_B R30, R30 ;  /* 0x0000001eff1e723e */ /* 0x000fe200024050ff */
[----:B------:R-:W-:Y:S01]  /*9350*/  FMUL R5, R24, R12 ;  /* 0x0000000c18057220 */ /* 0x000fe20000400000 */
[----:B------:R-:W-:Y:S01]  /*9360*/  F2FP.TF32.F32.PACK_B R31, R31 ;  /* 0x0000001fff1f723e */ /* 0x000fe200024050ff */
[C---:B------:R-:W-:Y:S01]  /*9370*/  FFMA R32, R27.reuse, R20, R0 ;  /* 0x000000141b207223 */ /* 0x040fe20000000000 */
[C---:B------:R-:W-:Y:S01]  /*9380*/  FFMA R33, R27.reuse, R41, R2 ;  /* 0x000000291b217223 */ /* 0x040fe20000000002 */
[----:B------:R-:W-:Y:S01]  /*9390*/  FFMA R34, R27, R26, R3 ;  /* 0x0000001a1b227223 */ /* 0x000fe20000000003 */
[----:B------:R-:W-:Y:S01]  /*93a0*/  LOP3.LUT R20, R55, 0xffffe000, RZ, 0xc0, !PT ;  /* 0xffffe00037147812 */ /* 0x000fe200078ec0ff */
[----:B------:R1:W-:Y:S01]  /*93b0*/  STS.128 [R65+0x4000], R28 ;  /* 0x0040001c41007388 */ /* 0x0003e20000000c00 */
[----:B------:R-:W-:Y:S01]  /*93c0*/  LOP3.LUT R26, R48, 0xffffe000, RZ, 0xc0, !PT ;  /* 0xffffe000301a7812 */ /* 0x000fe200078ec0ff */
[C---:B------:R-:W-:Y:S01]  /*93d0*/  FMUL R6, R24.reuse, R13 ;  /* 0x0000000d18067220 */ /* 0x040fe20000400000 */
[----:B------:R-:W-:Y:S01]  /*93e0*/  LOP3.LUT R21, R49, 0xffffe000, RZ, 0xc0, !PT ;  /* 0xffffe00031157812 */ /* 0x000fe200078ec0ff */
[----:B------:R-:W-:Y:S01]  /*93f0*/  FFMA R35, R27, R20, R4 ;  /* 0x000000141b237223 */ /* 0x000fe20000000004 */
        /* <DEDUP_REMOVED lines=22> */
[----:B------:R-:W-:Y:S02]  /*9560*/  F2FP.TF32.F32.PACK_B R38, R38 ;  /* 0x00000026ff26723e */ /* 0x000fe400024050ff */
[----:B------:R-:W-:Y:S01]  /*9570*/  F2FP.TF32.F32.PACK_B R39, R39 ;  /* 0x00000027ff27723e */ /* 0x000fe200024050ff */
[C---:B-1----:R-:W-:Y:S01]  /*9580*/  FFMA R28, R27.reuse, R20, R9 ;  /* 0x000000141b1c7223 */ /* 0x042fe20000000009 */
[C---:B------:R-:W-:Y:S01]  /*9590*/  FFMA R29, R27.reuse, R21, R10 ;  /* 0x000000151b1d7223 */ /* 0x040fe2000000000a */
[C---:B------:R-:W-:Y:S01]  /*95a0*/  FFMA R30, R27.reuse, R26, R11 ;  /* 0x0000001a1b1e7223 */ /* 0x040fe2000000000b */
[----:B------:R-:W-:Y:S01]  /*95b0*/  FFMA R31, R27, R41, R12 ;  /* 0x000000291b1f7223 */ /* 0x000fe2000000000c */
[----:B------:R2:W-:Y:S01]  /*95c0*/  STS.128 [R77+0x4020], R36 ;  /* 0x004020244d007388 */ /* 0x0005e20000000c00 */
[----:B------:R-:W-:Y:S02]  /*95d0*/  F2FP.TF32.F32.PACK_B R28, R28 ;  /* 0x0000001cff1c723e */ /* 0x000fe400024050ff */
        /* <DEDUP_REMOVED lines=19> */
.L_x_131:
[----:B------:R-:W-:Y:S05]  /*9710*/  BSYNC.RECONVERGENT B0 ;  /* 0x0000000000007941 */ /* 0x000fea0003800200 */
.L_x_130:
[----:B------:R-:W-:Y:S01]  /*9720*/  BAR.SYNC.DEFER_BLOCKING 0x1, 0x80 ;  /* 0x0042000000007b1d */ /* 0x000fe20000010000 */
[----:B------:R-:W-:Y:S04]  /*9730*/  UIADD3 UR4, UPT, UPT, UR51, 0x1, URZ ;  /* 0x0000000133047890 */ /* 0x000fe8000fffe0ff */
[----:B------:R-:W-:Y:S04]  /*9740*/  UISETP.NE.AND UP0, UPT, UR4, 0x4, UPT ;  /* 0x000000040400788c */ /* 0x000fe8000bf05270 */
[----:B------:R-:W-:Y:S01]  /*9750*/  USEL UR50, UR4, URZ, UP0 ;  /* 0x000000ff04327287 */ /* 0x000fe20008000000 */
[----:B------:R1:W-:Y:S01]  /*9760*/  @P6 SYNCS.ARRIVE.TRANS64.RED.A1T0 RZ, [R89+URZ], RZ ;  /* 0x000000ff59ff69a7 */ /* 0x0003e200081004ff */
[----:B------:R-:W-:Y:S01]  /*9770*/  BSSY B1, `(.L_x_132) ;  /* 0x000001c000017945 */ /* 0x000fe20003800000 */
[----:B------:R-:W4:Y:S01]  /*9780*/  @P6 SYNCS.PHASECHK.TRANS64.TRYWAIT P0, [R90+URZ+0x40], R91 ;  /* 0x0000405b5a0065a7 */ /* 0x000f2200080011ff */
[----:B-1----:R-:W-:Y:S02]  /*9790*/  MOV R89, RZ ;  /* 0x000000ff00597202 */ /* 0x002fe40000000f00 */
[----:B----4-:R-:W-:Y:S01]  /*97a0*/  @P6 SEL R85, RZ, 0x1, !P0 ;  /* 0x00000001ff556807 */ /* 0x010fe20004000000 */
[----:B------:R-:W-:Y:S06]  /*97b0*/  @!P6 BRA `(.L_x_133) ;  /* 0x00000000005ce947 */ /* 0x000fec0003800000 */
        /* <DEDUP_REMOVED lines=12> */
.L_x_135:
[----:B------:R-:W-:Y:S05]  /*9880*/  BSYNC B0 ;  /* 0x0000000000007941 */ /* 0x000fea0003800000 */
.L_x_134:
[----:B------:R-:W-:Y:S01]  /*9890*/  ISETP.NE.AND P0, PT, R87, RZ, PT ;  /* 0x000000ff5700720c */ /* 0x000fe20003f05270 */
[----:B------:R-:W-:Y:S11]  /*98a0*/  VIADD R86, R86, 0x1 ;  /* 0x0000000156567836 */ /* 0x000ff60000000000 */
[----:B------:R-:W-:Y:S01]  /*98b0*/  @!UPT UIADD3 URZ, UPT, UPT, URZ, URZ, URZ ;  /* 0x000000fffffff290 */ /* 0x000fe2000fffe0ff */
[----:B------:R4:W1:Y:S04]  /*98c0*/  @P0 LDS.128 R56, [R4] ;  /* 0x0000000004380984 */ /* 0x0008680000000c00 */
[----:B------:R4:W1:Y:S04]  /*98d0*/  @P0 LDS.128 R52, [R3+0x10] ;  /* 0x0000100003340984 */ /* 0x0008680000000c00 */
[----:B------:R4:W1:Y:S04]  /*98e0*/  @P0 LDS.128 R48, [R2+0x20] ;  /* 0x0000200002300984 */ /* 0x0008680000000c00 */
[----:B------:R4:W1:Y:S01]  /*98f0*/  @P0 LDS.128 R44, [R0+0x30] ;  /* 0x00003000002c0984 */ /* 0x0008620000000c00 */
[C---:B------:R-:W-:Y:S04]  /*9900*/  ISETP.NE.AND P0, PT, R86.reuse, 0x4, PT ;  /* 0x000000045600780c */ /* 0x040fe80003f05270 */
[----:B------:R-:W-:Y:S02]  /*9910*/  SEL R86, R86, RZ, P0 ;  /* 0x000000ff56567207 */ /* 0x000fe40000000000 */
[----:B------:R-:W-:Y:S02]  /*9920*/  SEL R89, RZ, 0x1, P0 ;  /* 0x00000001ff597807 */ /* 0x000fe40000000000 */
.L_x_133:
[----:B------:R-:W-:Y:S05]  /*9930*/  BSYNC B1 ;  /* 0x0000000000017941 */ /* 0x000fea0003800000 */
.L_x_132:
        /* <DEDUP_REMOVED lines=21> */
.L_x_137:
        /* <DEDUP_REMOVED lines=11> */
[----:B------:R-:W1:Y:S10]  /*9b40*/  LDTM.x16 R4, tmem[UR4+0x30] ;  /* 0x00003004000479ee */ /* 0x000e740008240000 */
[----:B------:R-:W-:Y:S02]  /*9b50*/  @P6 LEA R90, R90, UR49, 0x3 ;  /* 0x000000315a5a6c11 */ /* 0x000fe4000f8e18ff */
[----:B------:R-:W-:Y:S03]  /*9b60*/  @P6 SHF.L.U32 R93, R89, 0x1f, RZ ;  /* 0x0000001f595d6819 */ /* 0x000fe600000006ff */
[----:B------:R-:W-:Y:S01]  /*9b70*/  @P6 VIADD R91, R90, 0x60 ;  /* 0x000000605a5b6836 */ /* 0x000fe20000000000 */
[----:B------:R-:W-:Y:S04]  /*9b80*/  LEA R90, R86, UR49, 0x3 ;  /* 0x00000031565a7c11 */ /* 0x000fe8000f8e18ff */
        /* <DEDUP_REMOVED lines=79> */
.L_x_139:
[----:B------:R-:W-:Y:S05]  /*a080*/  BSYNC.RECONVERGENT B0 ;  /* 0x0000000000007941 */ /* 0x000fea0003800200 */
.L_x_138:
        /* <DEDUP_REMOVED lines=18> */
[----:B------:R-:W-:Y:S04]  /*a1b0*/  SHF.L.U32 R5, R89, 0x1f, RZ ;  /* 0x0000001f59057819 */ /* 0x000fe800000006ff */
[----:B------:R-:W1:Y:S02]  /*a1c0*/  SYNCS.PHASECHK.TRANS64.TRYWAIT P0, [R90+URZ+0x40], R5 ;  /* 0x000040055a0075a7 */ /* 0x000e6400080011ff */
[----:B-1----:R-:W-:Y:S05]  /*a1d0*/  @!P0 BRA `(.L_x_144) ;  /* 0x0000003400288947 */ /* 0x002fea0003800000 */
.L_x_143:
[----:B------:R-:W-:Y:S05]  /*a1e0*/  BSYNC B0 ;  /* 0x0000000000007941 */ /* 0x000fea0003800000 */
.L_x_142:
        /* <DEDUP_REMOVED lines=8> */
[----:B------:R-:W-:Y:S02]  /*a270*/  SEL R6, RZ, 0x1, P0 ;  /* 0x00000001ff067807 */ /* 0x000fe40000000000 */
[----:B------:R-:W-:Y:S02]  /*a280*/  SEL R86, R86, RZ, P0 ;  /* 0x000000ff56567207 */ /* 0x000fe40000000000 */
[----:B------:R-:W-:Y:S02]  /*a290*/  LOP3.LUT R89, R89, R6, RZ, 0x3c, !PT ;  /* 0x0000000659597212 */ /* 0x000fe400078e3cff */
.L_x_141:
[----:B------:R-:W-:Y:S05]  /*a2a0*/  BSYNC B1 ;  /* 0x0000000000017941 */ /* 0x000fea0003800000 */
.L_x_140:
        /* <DEDUP_REMOVED lines=21> */
.L_x_145:
        /* <DEDUP_REMOVED lines=88> */
[----:B------:R-:W-:Y:S02]  /*a980*/  UIADD3 UR4, UPT, UPT, UR49, 0x200, URZ ;  /* 0x0000020031047890 */ /* 0x000fe4000fffe0ff */
[----:B------:R-:W-:Y:S04]  /*a990*/  UIADD3 UR41, UPT, UPT, UR53, 0x40, URZ ;  /* 0x0000004035297890 */ /* 0x000fe8000fffe0ff */
[----:B------:R-:W-:Y:S01]  /*a9a0*/  MOV R62, UR4 ;  /* 0x00000004003e7c02 */ /* 0x000fe20008000f00 */
[----:B------:R-:W-:Y:S03]  /*a9b0*/  UIADD3 UR4, UP0, UPT, UR56, 0x680, URZ ;  /* 0x0000068038047890 */ /* 0x000fe6000ff1e0ff */
[----:B------:R-:W-:Y:S01]  /*a9c0*/  R2UR UR40, R62 ;  /* 0x000000003e2872ca */ /* 0x000fe200000e0000 */
[----:B------:R-:W-:Y:S11]  /*a9d0*/  UIADD3.X UR5, UPT, UPT, URZ, UR57, URZ, UP0, !UPT ;  /* 0x00000039ff057290 */ /* 0x000ff600087fe4ff */
[----:B------:R-:W-:Y:S01]  /*a9e0*/  @!UPT UIADD3 URZ, UPT, UPT, URZ, URZ, URZ ;  /* 0x000000fffffff290 */ /* 0x000fe2000fffe0ff */
[----:B------:R1:W-:Y:S01]  /*a9f0*/  UTMASTG.4D [UR40], [UR4] ;  /* 0x00000028040073b5 */ /* 0x0003e20008018000 */
[----:B------:R0:W-:Y:S01]  /*aa00*/  UTMACMDFLUSH ;  /* 0x00000000000079b7 */ /* 0x0001e20000000000 */
[----:B-1----:R-:W-:Y:S04]  /*aa10*/  DEPBAR.LE SB0, 0x1 ;  /* 0x000080400000791a */ /* 0x002fe80000000000 */
.L_x_147:
[----:B------:R-:W-:Y:S05]  /*aa20*/  BSYNC.RECONVERGENT B0 ;  /* 0x0000000000007941 */ /* 0x000fea0003800200 */
.L_x_146:
        /* <DEDUP_REMOVED lines=21> */
.L_x_151:
[----:B------:R-:W-:Y:S05]  /*ab80*/  BSYNC B0 ;  /* 0x0000000000007941 */ /* 0x000fea0003800000 */
.L_x_150:
        /* <DEDUP_REMOVED lines=11> */
.L_x_149:
[----:B------:R-:W-:Y:S05]  /*ac40*/  BSYNC B1 ;  /* 0x0000000000017941 */ /* 0x000fea0003800000 */
.L_x_148:
        /* <DEDUP_REMOVED lines=21> */
.L_x_153:
        /* <DEDUP_REMOVED lines=95> */
.L_x_155:
[----:B------:R-:W-:Y:S05]  /*b390*/  BSYNC.RECONVERGENT B0 ;  /* 0x0000000000007941 */ /* 0x000fea0003800200 */
.L_x_154:
        /* <DEDUP_REMOVED lines=21> */
.L_x_159:
[----:B------:R-:W-:Y:S05]  /*b4f0*/  BSYNC B0 ;  /* 0x0000000000007941 */ /* 0x000fea0003800000 */
.L_x_158:
        /* <DEDUP_REMOVED lines=11> */
.L_x_157:
[----:B------:R-:W-:Y:S05]  /*b5b0*/  BSYNC B1 ;  /* 0x0000000000017941 */ /* 0x000fea0003800000 */
.L_x_156:
        /* <DEDUP_REMOVED lines=21> */
.L_x_161:
        /* <DEDUP_REMOVED lines=95> */
.L_x_163:
[----:B------:R-:W-:Y:S05]  /*bd00*/  BSYNC.RECONVERGENT B0 ;  /* 0x0000000000007941 */ /* 0x000fea0003800200 */
.L_x_162:
        /* <DEDUP_REMOVED lines=21> */
.L_x_167:
[----:B------:R-:W-:Y:S05]  /*be60*/  BSYNC B0 ;  /* 0x0000000000007941 */ /* 0x000fea0003800000 */
.L_x_166:
[----:B------:R-:W-:Y:S11]  /*be70*/  ISETP.NE.AND P0, PT, R87, RZ, PT ;  /* 0x000000ff5700720c */ /* 0x000ff60003f05270 */
[----:B------:R-:W-:Y:S02]  /*be80*/  @!UPT UIADD3 URZ, UPT, UPT, URZ, URZ, URZ ;  /* 0x000000fffffff290 */ /* 0x000fe4000fffe0ff */
[----:B------:R4:W1:Y:S04]  /*be90*/  @P0 LDS.128 R56, [R3] ;  /* 0x0000000003380984 */ /* 0x0008680000000c00 */
[----:B------:R4:W1:Y:S04]  /*bea0*/  @P0 LDS.128 R52, [R2+0x10] ;  /* 0x0000100002340984 */ /* 0x0008680000000c00 */
[----:B------:R4:W1:Y:S04]  /*beb0*/  @P0 LDS.128 R48, [R0+0x20] ;  /* 0x0000200000300984 */ /* 0x0008680000000c00 */
[----:B------:R4:W1:Y:S02]  /*bec0*/  @P0 LDS.128 R44, [R86+0x30] ;  /* 0x00003000562c0984 */ /* 0x0008640000000c00 */
.L_x_165:
[----:B------:R-:W-:Y:S05]  /*bed0*/  BSYNC B1 ;  /* 0x0000000000017941 */ /* 0x000fea0003800000 */
.L_x_164:
[----:B----4-:R-:W-:Y:S05]  /*bee0*/  VIADD R0, R25, 0x70 ;  /* 0x0000007019007836 */ /* 0x010fea0000000000 */
[----:B------:R-:W-:Y:S04]  /*bef0*/  SHF.R.U32.HI R0, RZ, 0x15, R0 ;  /* 0x00000015ff007819 */ /* 0x000fe80000011600 */
[----:B------:R-:W-:Y:S11]  /*bf00*/  LOP3.LUT P0, RZ, R0, 0x3, R69, 0x48, !PT ;  /* 0x0000000300ff7812 */ /* 0x000ff60007804845 */
[----:B------:R-:W-:Y:S02]  /*bf10*/  @!UPT UIADD3 URZ, UPT, UPT, URZ, URZ, URZ ;  /* 0x000000fffffff290 */ /* 0x000fe4000fffe0ff */
[----:B------:R-:W-:Y:S05]  /*bf20*/  @!P0 BRA `(.L_x_169) ;  /* 0x0000000000408947 */ /* 0x000fea0003800000 */
[----:B------:R-:W4:Y:S01]  /*bf30*/  LDCU.64 UR8, c[0x4][0x70] ;  /* 0x01000e00ff0877ac */ /* 0x000f220008000a00 */
[----:B------:R-:W-:Y:S01]  /*bf40*/  MOV R3, 0x0 ;  /* 0x0000000000037802 */ /* 0x000fe20000000f00 */
[----:B------:R-:W-:Y:S02]  /*bf50*/  HFMA2 R12, -RZ, RZ, 0, 5.9604644775390625e-08 ;  /* 0x00000001ff0c7431 */ /* 0x000fe400000001ff */
[----:B------:R-:W-:Y:S02]  /*bf60*/  IMAD.MOV.U32 R8, RZ, RZ, 0x192 ;  /* 0x00000192ff087424 */ /* 0x000fe400078e00ff */
[----:B------:R-:W-:Y:S01]  /*bf70*/  IMAD.MOV.U32 R13, RZ, RZ, RZ ;  /* 0x000000ffff0d7224 */ /* 0x000fe200078e00ff */
[----:B------:R-:W5:Y:S01]  /*bf80*/  LDCU.64 UR6, c[0x4][0x78] ;  /* 0x01000f00ff0677ac */ /* 0x000f620008000a00 */
[----:B------:R-:W1:Y:S01]  /*bf90*/  LDC.64 R2, c[0x4][R3] ;  /* 0x0100000003027b82 */ /* 0x000e620000000a00 */
[----:B------:R-:W2:Y:S01]  /*bfa0*/  LDCU.64 UR4, c[0x4][0x10] ;  /* 0x01000200ff0477ac */ /* 0x000ea20008000a00 */
[----:B----4-:R-:W-:Y:S01]  /*bfb0*/  MOV R5, UR9 ;  /* 0x0000000900057c02 */ /* 0x010fe20008000f00 */
[----:B------:R-:W-:Y:S01]  /*bfc0*/  IMAD.U32 R4, RZ, RZ, UR8 ;  /* 0x00000008ff047e24 */ /* 0x000fe2000f8e00ff */
[----:B-----5:R-:W-:Y:S01]  /*bfd0*/  MOV R7, UR7 ;  /* 0x0000000700077c02 */ /* 0x020fe20008000f00 */
[----:B------:R-:W-:Y:S01]  /*bfe0*/  IMAD.U32 R6, RZ, RZ, UR6 ;  /* 0x00000006ff067e24 */ /* 0x000fe2000f8e00ff */
[----:B--2---:R-:W-:Y:S01]  /*bff0*/  MOV R11, UR5 ;  /* 0x00000005000b7c02 */ /* 0x004fe20008000f00 */
[----:B------:R-:W-:Y:S02]  /*c000*/  IMAD.U32 R10, RZ, RZ, UR4 ;  /* 0x00000004ff0a7e24 */ /* 0x000fe4000f8e00ff */
[----:B------:R-:W-:Y:S07]  /*c010*/  LEPC R20, `(.L_x_169) ;  /* 0x000000001014794e */ /* 0x000fee0000000000 */
[----:B-1-3--:R-:W-:Y:S05]  /*c020*/  CALL.ABS.NOINC R2 ;  /* 0x0000000002007343 */ /* 0x00afea0003c00000 */
.L_x_169:
[----:B------:R-:W-:Y:S01]  /*c030*/  ISETP.NE.AND P0, PT, R67, RZ, PT ;  /* 0x000000ff4300720c */ /* 0x000fe20003f05270 */
[----:B------:R-:W-:Y:S05]  /*c040*/  WARPSYNC.ALL ;  /* 0x0000000000007948 */ /* 0x000fea0003800000 */
[----:B------:R-:W-:Y:S01]  /*c050*/  R2UR UR4, R25 ;  /* 0x00000000190472ca */ /* 0x000fe200000e0000 */
[----:B------:R-:W-:Y:S01]  /*c060*/  VIADD R84, R84, 0xb0 ;  /* 0x000000b054547836 */ /* 0x000fe20000000000 */
[----:B-1----:R-:W-:Y:S01]  /*c070*/  LOP3.LUT R0, R56, 0xffffe000, RZ, 0xc0, !PT ;  /* 0xffffe00038007812 */ /* 0x002fe200078ec0ff */
[----:B------:R-:W-:Y:S01]  /*c080*/  BSSY.RECONVERGENT B0, `(.L_x_170) ;  /* 0x0000057000007945 */ /* 0x000fe20003800200 */
[----:B------:R-:W-:Y:S02]  /*c090*/  LOP3.LUT R2, R57, 0xffffe000, RZ, 0xc0, !PT ;  /* 0xffffe00039027812 */ /* 0x000fe400078ec0ff */
[----:B------:R-:W-:Y:S02]  /*c0a0*/  LOP3.LUT R3, R58, 0xffffe000, RZ, 0xc0, !PT ;  /* 0xffffe0003a037812 */ /* 0x000fe400078ec0ff */
[----:B------:R-:W-:Y:S02]  /*c0b0*/  LOP3.LUT R20, R59, 0xffffe000, RZ, 0xc0, !PT ;  /* 0xffffe0003b147812 */ /* 0x000fe400078ec0ff */
[----:B------:R-:W-:Y:S02]  /*c0c0*/  LOP3.LUT R21, R52, 0xffffe000, RZ, 0xc0, !PT ;  /* 0xffffe00034157812 */ /* 0x000fe400078ec0ff */
[----:B------:R-:W-:Y:S01]  /*c0d0*/  LOP3.LUT R26, R53, 0xffffe000, RZ, 0xc0, !PT ;  /* 0xffffe000351a7812 */ /* 0x000fe200078ec0ff */
[----:B------:R-:W1:Y:S01]  /*c0e0*/  LDTM.x16 R4, tmem[UR4+0x70] ;  /* 0x00007004000479ee */ /* 0x000e620008240000 */
[----:B--2---:R-:W-:Y:S01]  /*c0f0*/  LOP3.LUT R29, R54, 0xffffe000, RZ, 0xc0, !PT ;  /* 0xffffe000361d7812 */ /* 0x004fe200078ec0ff */
[----:B------:R-:W-:Y:S01]  /*c100*/  NOP ;  /* 0x0000000000007918 */ /* 0x000fe20000000000 */
[----:B------:R-:W-:Y:S02]  /*c110*/  LOP3.LUT R28, R55, 0xffffe000, RZ, 0xc0, !PT ;  /* 0xffffe000371c7812 */ /* 0x000fe400078ec0ff */
[----:B------:R-:W-:Y:S02]  /*c120*/  LOP3.LUT R84, R84, 0xfefffff8, RZ, 0xc0, !PT ;  /* 0xfefffff854547812 */ /* 0x000fe400078ec0ff */
[----:B------:R-:W-:Y:S02]  /*c130*/  LOP3.LUT R31, R48, 0xffffe000, RZ, 0xc0, !PT ;  /* 0xffffe000301f7812 */ /* 0x000fe400078ec0ff */
[----:B------:R-:W-:Y:S01]  /*c140*/  LOP3.LUT R30, R49, 0xffffe000, RZ, 0xc0, !PT ;  /* 0xffffe000311e7812 */ /* 0x000fe200078ec0ff */
[----:B-1----:R1:W-:Y:S01]  /*c150*/  SYNCS.ARRIVE.TRANS64.RED.A1T0 RZ, [R84+URZ], RZ ;  /* 0x000000ff54ff79a7 */ /* 0x0023e200081004ff */
[----:B------:R-:W-:Y:S02]  /*c160*/  LOP3.LUT R33, R50, 0xffffe000, RZ, 0xc0, !PT ;  /* 0xffffe00032217812 */ /* 0x000fe400078ec0ff */
[----:B------:R-:W-:Y:S02]  /*c170*/  LOP3.LUT R32, R51, 0xffffe000, RZ, 0xc0, !PT ;  /* 0xffffe00033207812 */ /* 0x000fe400078ec0ff */
[----:B------:R-:W-:Y:S02]  /*c180*/  LOP3.LUT R35, R44, 0xffffe000, RZ, 0xc0, !PT ;  /* 0xffffe0002c237812 */ /* 0x000fe400078ec0ff */
[----:B------:R-:W-:Y:S02]  /*c190*/  LOP3.LUT R34, R45, 0xffffe000, RZ, 0xc0, !PT ;  /* 0xffffe0002d227812 */ /* 0x000fe400078ec0ff */
[----:B------:R-:W-:Y:S02]  /*c1a0*/  LOP3.LUT R37, R46, 0xffffe000, RZ, 0xc0, !PT ;  /* 0xffffe0002e257812 */ /* 0x000fe400078ec0ff */
[----:B------:R-:W-:Y:S01]  /*c1b0*/  LOP3.LUT R36, R47, 0xffffe000, RZ, 0xc0, !PT ;  /* 0xffffe0002f247812 */ /* 0x000fe200078ec0ff */
[C---:B------:R-:W-:Y:S01]  /*c1c0*/  FMUL R4, R24.reuse, R4 ;  /* 0x0000000418047220 */ /* 0x040fe20000400000 */
[C---:B------:R-:W-:Y:S01]  /*c1d0*/  FMUL R5, R24.reuse, R5 ;  /* 0x0000000518057220 */ /* 0x040fe20000400000 */
[C---:B------:R-:W-:Y:S01]  /*c1e0*/  FMUL R6, R24.reuse, R6 ;  /* 0x0000000618067220 */ /* 0x040fe20000400000 */
[C---:B------:R-:W-:Y:S01]  /*c1f0*/  FMUL R7, R24.reuse, R7 ;  /* 0x0000000718077220 */ /* 0x040fe20000400000 */
[C---:B------:R-:W-:Y:S01]  /*c200*/  FFMA R4, R27.reuse, R0, R4 ;  /* 0x000000001b047223 */ /* 0x040fe20000000004 */
[C---:B------:R-:W-:Y:S01]  /*c210*/  FFMA R5, R27.reuse, R2, R5 ;  /* 0x000000021b057223 */ /* 0x040fe20000000005 */
[C---:B------:R-:W-:Y:S01]  /*c220*/  FFMA R6, R27.reuse, R3, R6 ;  /* 0x000000031b067223 */ /* 0x040fe20000000006 */
[C---:B------:R-:W-:Y:S01]  /*c230*/  FFMA R7, R27.reuse, R20, R7 ;  /* 0x000000141b077223 */ /* 0x040fe20000000007 */
[C---:B------:R-:W-:Y:S01]  /*c240*/  FMUL R8, R24.reuse, R8 ;  /* 0x0000000818087220 */ /* 0x040fe20000400000 */
[C---:B------:R-:W-:Y:S01]  /*c250*/  FMUL R9, R24.reuse, R9 ;  /* 0x0000000918097220 */ /* 0x040fe20000400000 */
[C---:B------:R-:W-:Y:S01]  /*c260*/  FMUL R10, R24.reuse, R10 ;  /* 0x0000000a180a7220 */ /* 0x040fe20000400000 */
[C---:B------:R-:W-:Y:S01]  /*c270*/  FMUL R11, R24.reuse, R11 ;  /* 0x0000000b180b7220 */ /* 0x040fe20000400000 */
[----:B------:R-:W-:Y:S01]  /*c280*/  F2FP.TF32.F32.PACK_B R4, R4 ;  /* 0x00000004ff04723e */ /* 0x000fe200024050ff */
[C---:B------:R-:W-:Y:S01]  /*c290*/  FFMA R8, R27.reuse, R21, R8 ;  /* 0x000000151b087223 */ /* 0x040fe20000000008 */
[----:B------:R-:W-:Y:S01]  /*c2a0*/  F2FP.TF32.F32.PACK_B R5, R5 ;  /* 0x00000005ff05723e */ /* 0x000fe200024050ff */
[C---:B------:R-:W-:Y:S01]  /*c2b0*/  FFMA R9, R27.reuse, R26, R9 ;  /* 0x0000001a1b097223 */ /* 0x040fe20000000009 */
[----:B------:R-:W-:Y:S01]  /*c2c0*/  F2FP.TF32.F32.PACK_B R6, R6 ;  /* 0x00000006ff06723e */ /* 0x000fe200024050ff */
[C---:B------:R-:W-:Y:S01]  /*c2d0*/  FFMA R10, R27.reuse, R29, R10 ;  /* 0x0000001d1b0a7223 */ /* 0x040fe2000000000a */
[----:B------:R-:W-:Y:S01]  /*c2e0*/  F2FP.TF32.F32.PACK_B R7, R7 ;  /* 0x00000007ff07723e */ /* 0x000fe200024050ff */
[C---:B------:R-:W-:Y:S01]  /*c2f0*/  FFMA R11, R27.reuse, R28, R11 ;  /* 0x0000001c1b0b7223 */ /* 0x040fe2000000000b */
[C---:B------:R-:W-:Y:S01]  /*c300*/  FMUL R12, R24.reuse, R12 ;  /* 0x0000000c180c7220 */ /* 0x040fe20000400000 */
[----:B------:R-:W-:Y:S01]  /*c310*/  F2FP.TF32.F32.PACK_B R8, R8 ;  /* 0x00000008ff08723e */ /* 0x000fe200024050ff */
[C---:B------:R-:W-:Y:S01]  /*c320*/  FMUL R13, R24.reuse, R13 ;  /* 0x0000000d180d7220 */ /* 0x040fe20000400000 */
[----:B------:R1:W-:Y:S01]  /*c330*/  STS.128 [R65+0x6000], R4 ;  /* 0x0060000441007388 */ /* 0x0003e20000000c00 */
        /* <DEDUP_REMOVED lines=8> */
[C---:B------:R-:W-:Y:S01]  /*c3c0*/  FFMA R15, R27.reuse, R32, R15 ;  /* 0x000000201b0f7223 */ /* 0x040fe2000000000f */
[C---:B------:R-:W-:Y:S01]  /*c3d0*/  FMUL R16, R24.reuse, R16 ;  /* 0x0000001018107220 */ /* 0x040fe20000400000 */
[----:B------:R-:W-:Y:S01]  /*c3e0*/  F2FP.TF32.F32.PACK_B R12, R12 ;  /* 0x0000000cff0c723e */ /* 0x000fe200024050ff */
[----:B------:R1:W-:Y:S01]  /*c3f0*/  STS.128 [R78+0x6010], R8 ;  /* 0x006010084e007388 */ /* 0x0003e20000000c00 */
[C---:B------:R-:W-:Y:S01]  /*c400*/  FMUL R17, R24.reuse, R17 ;  /* 0x0000001118117220 */ /* 0x040fe20000400000 */
[C---:B------:R-:W-:Y:S01]  /*c410*/  FMUL R18, R24.reuse, R18 ;  /* 0x0000001218127220 */ /* 0x040fe20000400000 */
[----:B------:R-:W-:Y:S01]  /*c420*/  FMUL R19, R24, R19 ;  /* 0x0000001318137220 */ /* 0x000fe20000400000 */
[----:B------:R-:W-:Y:S01]  /*c430*/  F2FP.TF32.F32.PACK_B R13, R13 ;  /* 0x0000000dff0d723e */ /* 0x000fe200024050ff */
[C---:B------:R-:W-:Y:S01]  /*c440*/  FFMA R16, R27.reuse, R35, R16 ;  /* 0x000000231b107223 */ /* 0x040fe20000000010 */
[----:B------:R-:W-:Y:S01]  /*c450*/  F2FP.TF32.F32.PACK_B R14, R14 ;  /* 0x0000000eff0e723e */ /* 0x000fe200024050ff */
[C---:B------:R-:W-:Y:S01]  /*c460*/  FFMA R17, R27.reuse, R34, R17 ;  /* 0x000000221b117223 */ /* 0x040fe20000000011 */
[----:B------:R-:W-:Y:S01]  /*c470*/  F2FP.TF32.F32.PACK_B R15, R15 ;  /* 0x0000000fff0f723e */ /* 0x000fe200024050ff */
[C---:B------:R-:W-:Y:S01]  /*c480*/  FFMA R18, R27.reuse, R37, R18 ;  /* 0x000000251b127223 */ /* 0x040fe20000000012 */
[----:B------:R-:W-:Y:S01]  /*c490*/  FFMA R19, R27, R36, R19 ;  /* 0x000000241b137223 */ /* 0x000fe20000000013 */
[----:B------:R-:W-:Y:S02]  /*c4a0*/  F2FP.TF32.F32.PACK_B R16, R16 ;  /* 0x00000010ff10723e */ /* 0x000fe400024050ff */
        /* <DEDUP_REMOVED lines=13> */
[----:B------:R-:W-:Y:S02]  /*c580*/  UIADD3 UR4, UP0, UPT, UR56, 0x680, URZ ;  /* 0x0000068038047890 */ /* 0x000fe4000ff1e0ff */
[----:B------:R-:W-:Y:S02]  /*c590*/  UIADD3 UR40, UPT, UPT, UR49, 0x6200, URZ ;  /* 0x0000620031287890 */ /* 0x000fe4000fffe0ff */
[----:B------:R-:W-:Y:S02]  /*c5a0*/  UIADD3 UR41, UPT, UPT, UR53, 0x70, URZ ;  /* 0x0000007035297890 */ /* 0x000fe4000fffe0ff */
[----:B------:R-:W-:Y:S09]  /*c5b0*/  UIADD3.X UR5, UPT, UPT, URZ, UR57, URZ, UP0, !UPT ;  /* 0x00000039ff057290 */ /* 0x000ff200087fe4ff */
[----:B------:R2:W-:Y:S01]  /*c5c0*/  UTMASTG.4D [UR40], [UR4] ;  /* 0x00000028040073b5 */ /* 0x0005e20008018000 */
[----:B------:R0:W-:Y:S01]  /*c5d0*/  UTMACMDFLUSH ;  /* 0x00000000000079b7 */ /* 0x0001e20000000000 */
[----:B--2---:R-:W-:Y:S04]  /*c5e0*/  DEPBAR.LE SB0, 0x1 ;  /* 0x000080400000791a */ /* 0x004fe80000000000 */
.L_x_171:
[----:B------:R-:W-:Y:S05]  /*c5f0*/  BSYNC.RECONVERGENT B0 ;  /* 0x0000000000007941 */ /* 0x000fea0003800200 */
.L_x_170:
[----:B------:R-:W-:Y:S01]  /*c600*/  BAR.SYNC.DEFER_BLOCKING 0x1, 0x80 ;  /* 0x0042000000007b1d */ /* 0x000fe20000010000 */
[----:B------:R-:W-:Y:S01]  /*c610*/  UISETP.NE.AND UP0, UPT, UR55, -0x8, UPT ;  /* 0xfffffff83700788c */ /* 0x000fe2000bf05270 */
[----:B------:R-:W-:Y:S08]  /*c620*/  IADD3 R0, PT, PT, R22, 0x1, RZ ;  /* 0x0000000116007810 */ /* 0x000ff00007ffe0ff */
[----:B------:R-:W-:Y:S05]  /*c630*/  BRA.U !UP0, `(.L_x_172) ;  /* 0x0000000108247547 */ /* 0x000fea000b800000 */
[----:B------:R-:W-:Y:S01]  /*c640*/  ISETP.NE.AND P0, PT, R82, RZ, PT ;  /* 0x000000ff5200720c */ /* 0x000fe20003f05270 */
[----:B------:R-:W-:Y:S01]  /*c650*/  IMAD.U32 R2, RZ, RZ, UR52 ;  /* 0x00000034ff027e24 */ /* 0x000fe2000f8e00ff */
[----:B------:R-:W-:Y:S04]  /*c660*/  UIADD3 UR4, UPT, UPT, UR52, 0x1, URZ ;  /* 0x0000000134047890 */ /* 0x000fe8000fffe0ff */
[----:B------:R-:W-:Y:S04]  /*c670*/  UISETP.NE.AND UP0, UPT, UR4, 0x4, UPT ;  /* 0x000000040400788c */ /* 0x000fe8000bf05270 */
[----:B------:R-:W-:Y:S03]  /*c680*/  USEL UR52, UR4, URZ, UP0 ;  /* 0x000000ff04347287 */ /* 0x000fe60008000000 */
[----:B------:R-:W-:Y:S05]  /*c690*/  @P0 LEA R2, R2, UR49, 0x3 ;  /* 0x0000003102020c11 */ /* 0x000fea000f8e18ff */
[----:B------:R-:W-:Y:S05]  /*c6a0*/  @P0 VIADD R3, R2, 0x60 ;  /* 0x0000006002030836 */ /* 0x000fea0000000000 */
[----:B------:R-:W-:Y:S04]  /*c6b0*/  @P0 PRMT R3, R88, 0x654, R3 ;  /* 0x0000065458030816 */ /* 0x000fe80000000003 */
[----:B------:R2:W-:Y:S03]  /*c6c0*/  @P0 SYNCS.ARRIVE.TRANS64.RED.A1T0 RZ, [R3+URZ], RZ ;  /* 0x000000ff03ff09a7 */ /* 0x0005e600081004ff */
.L_x_172:
[----:B------:R-:W-:Y:S01]  /*c6d0*/  R2UR UR6, R81 ;  /* 0x00000000510672ca */ /* 0x000fe200000e0000 */
[----:B------:R-:W-:Y:S01]  /*c6e0*/  UIADD3 UR55, UPT, UPT, UR55, 0x8, URZ ;  /* 0x0000000837377890 */ /* 0x000fe2000fffe0ff */
[----:B------:R-:W-:Y:S02]  /*c6f0*/  R2UR UR5, R74 ;  /* 0x000000004a0572ca */ /* 0x000fe400000e0000 */
[----:B------:R-:W-:Y:S02]  /*c700*/  R2UR UR4, R75 ;  /* 0x000000004b0472ca */ /* 0x000fe400000e0000 */
[----:B------:R-:W-:Y:S02]  /*c710*/  R2UR UR50, R79 ;  /* 0x000000004f3272ca */ /* 0x000fe400000e0000 */
[C---:B------:R-:W-:Y:S02]  /*c720*/  ISETP.NE.AND P0, PT, R0.reuse, 0x2, PT ;  /* 0x000000020000780c */ /* 0x040fe40003f05270 */
[----:B------:R-:W-:Y:S02]  /*c730*/  LOP3.LUT R63, R63, 0x1, RZ, 0x3c, !PT ;  /* 0x000000013f3f7812 */ /* 0x000fe400078e3cff */
[----:B--2---:R-:W-:Y:S01]  /*c740*/  SEL R3, RZ, 0x1, P0 ;  /* 0x00000001ff037807 */ /* 0x004fe20000000000 */
[----:B------:R-:W-:Y:S01]  /*c750*/  UISETP.NE.AND UP0, UPT, UR6, URZ, UPT ;  /* 0x000000ff0600728c */ /* 0x000fe2000bf05270 */
[----:B------:R-:W-:Y:S01]  /*c760*/  SEL R22, R0, RZ, P0 ;  /* 0x000000ff00167207 */ /* 0x000fe20000000000 */
[----:B------:R-:W-:Y:S01]  /*c770*/  UIADD3 UR20, UPT, UPT, UR36, UR5, URZ ;  /* 0x0000000524147290 */ /* 0x000fe2000fffe0ff */
[----:B------:R-:W-:Y:S01]  /*c780*/  LOP3.LUT R64, R64, R3, RZ, 0x3c, !PT ;  /* 0x0000000340407212 */ /* 0x000fe200078e3cff */
[----:B------:R-:W-:Y:S05]  /*c790*/  UIADD3 UR24, UPT, UPT, UR37, UR4, URZ ;  /* 0x0000000425187290 */ /* 0x000fea000fffe0ff */
[----:B------:R-:W-:Y:S07]  /*c7a0*/  BRA.U UP0, `(.L_x_173) ;  /* 0xffffffa100907547 */ /* 0x000fee000b83ffff */
[----:B------:R-:W-:-:S13]  /*c7b0*/  R2UR UR4, R76 ;  /* 0x000000004c0472ca */ /* 0x000fda00000e0000 */
[----:B------:R-:W-:-:S09]  /*c7c0*/  UISETP.NE.AND UP0, UPT, UR4, URZ, UPT ;  /* 0x000000ff0400728c */ /* 0x000fd2000bf05270 */
[----:B------:R-:W-:Y:S05]  /*c7d0*/  BRA.U !UP0, `(.L_x_174) ;  /* 0x0000000108487547 */ /* 0x000fea000b800000 */
[----:B------:R-:W2:Y:S02]  /*c7e0*/  LDCU.64 UR4, c[0x0][0x890] ;  /* 0x00011200ff0477ac */ /* 0x000ea40008000a00 */
[----:B--2---:R-:W-:-:S04]  /*c7f0*/  UISETP.NE.U32.AND UP0, UPT, UR4, URZ, UPT ;  /* 0x000000ff0400728c */ /* 0x004fc8000bf05070 */
[----:B------:R-:W-:-:S09]  /*c800*/  UISETP.NE.AND.EX UP0, UPT, UR5, URZ, UPT, UP0 ;  /* 0x000000ff0500728c */ /* 0x000fd2000bf05300 */
[----:B------:R-:W-:Y:S05]  /*c810*/  BRA.U UP0, `(.L_x_175) ;  /* 0x00000001000c7547 */ /* 0x000fea000b800000 */
[----:B------:R-:W-:-:S13]  /*c820*/  FSETP.NEU.AND P0, PT, R27, RZ, PT ;  /* 0x000000ff1b00720b */ /* 0x000fda0003f0d000 */
[----:B------:R-:W-:Y:S05]  /*c830*/  @!P0 EXIT ;  /* 0x000000000000894d */ /* 0x000fea0003800000 */
[----:B------:R-:W-:Y:S05]  /*c840*/  BRA `(.L_x_174) ;  /* 0x00000000002c7947 */ /* 0x000fea0003800000 */
.L_x_175:
[----:B------:R-:W-:Y:S01]  /*c850*/  ISETP.NE.AND P0, PT, R80, RZ, PT ;  /* 0x000000ff5000720c */ /* 0x000fe20003f05270 */
[----:B------:R-:W-:-:S12]  /*c860*/  BSSY.RECONVERGENT B0, `(.L_x_174) ;  /* 0x0000009000007945 */ /* 0x000fd80003800200 */
[----:B------:R-:W-:Y:S05]  /*c870*/  @P0 BRA `(.L_x_176) ;  /* 0x0000000000140947 */ /* 0x000fea0003800000 */
[----:B------:R-:W2:Y:S02]  /*c880*/  LDCU.64 UR4, c[0x0][0x888] ;  /* 0x00011100ff0477ac */ /* 0x000ea40008000a00 */
[----:B--2---:R-:W-:-:S04]  /*c890*/  ISETP.NE.U32.AND P0, PT, RZ, UR4, PT ;  /* 0x00000004ff007c0c */ /* 0x004fc8000bf05070 */
[----:B------:R-:W-:-:S13]  /*c8a0*/  ISETP.NE.AND.EX P0, PT, RZ, UR5, PT, P0 ;  /* 0x00000005ff007c0c */ /* 0x000fda000bf05300 */
[----:B------:R-:W-:Y:S05]  /*c8b0*/  @!P0 EXIT ;  /* 0x000000000000894d */ /* 0x000fea0003800000 */
[----:B------:R-:W-:Y:S05]  /*c8c0*/  BRA `(.L_x_177) ;  /* 0x0000000000087947 */ /* 0x000fea0003800000 */
.L_x_176:
[----:B------:R-:W-:-:S13]  /*c8d0*/  FSETP.NEU.AND P0, PT, R27, RZ, PT ;  /* 0x000000ff1b00720b */ /* 0x000fda0003f0d000 */
[----:B------:R-:W-:Y:S05]  /*c8e0*/  @!P0 EXIT ;  /* 0x000000000000894d */ /* 0x000fea0003800000 */
.L_x_177:
[----:B------:R-:W-:Y:S05]  /*c8f0*/  BSYNC.RECONVERGENT B0 ;  /* 0x0000000000007941 */ /* 0x000fea0003800200 */
.L_x_174:
[----:B------:R-:W2:Y:S01]  /*c900*/  S2UR UR5, SR_CgaCtaId ;  /* 0x00000000000579c3 */ /* 0x000ea20000008800 */
[----:B------:R-:W-:Y:S01]  /*c910*/  ULEA UR4, UR52, UR49, 0x3 ;  /* 0x0000003134047291 */ /* 0x000fe2000f8e18ff */
[----:B------:R-:W-:-:S04]  /*c920*/  DEPBAR.LE SB0, 0x0 ;  /* 0x000080000000791a */ /* 0x000fc80000000000 */
[----:B------:R-:W-:-:S04]  /*c930*/  UIADD3 UR4, UPT, UPT, UR4, 0x60, URZ ;  /* 0x0000006004047890 */ /* 0x000fc8000fffe0ff */
[----:B--2---:R-:W-:-:S09]  /*c940*/  UPRMT UR4, UR5, 0x654, UR4 ;  /* 0x0000065405047896 */ /* 0x004fd20008000004 */
[----:B------:R-:W-:Y:S01]  /*c950*/  SYNCS.ARRIVE.TRANS64.RED.A1T0 RZ, [UR4], RZ ;  /* 0x000000ffffff79a7 */ /* 0x000fe20008100404 */
[----:B------:R-:W-:Y:S05]  /*c960*/  EXIT ;  /* 0x000000000000794d */ /* 0x000fea0003800000 */
.L_x_24:
[----:B------:R-:W-:Y:S07]  /*c970*/  MOV R0, UR8 ;  /* 0x0000000800007c02 */ /* 0x000fee0008000f00 */
.L_x_178:
[----:B-1----:R1:W4:Y:S02]  /*c980*/  SYNCS.PHASECHK.TRANS64.TRYWAIT P0, [R0+URZ+0x20], R5 ;  /* 0x00002005000075a7 */ /* 0x00232400080011ff */
[----:B----4-:R-:W-:Y:S05]  /*c990*/  @!P0 NANOSLEEP.SYNCS 0x989680 ;  /* 0x009896800000895d */ /* 0x010fea0003900000 */
[----:B------:R-:W4:Y:S02]  /*c9a0*/  @!P0 SYNCS.PHASECHK.TRANS64 P0, [R0+URZ+0x20], R5 ;  /* 0x00002005000085a7 */ /* 0x000f2400080010ff */
[----:B----4-:R-:W-:Y:S05]  /*c9b0*/  @!P0 BRA `(.L_x_178) ;  /* 0xfffffffc00f08947 */ /* 0x010fea000383ffff */
[----:B------:R-:W-:Y:S05]  /*c9c0*/  BRA `(.L_x_23) ;  /* 0xffffff54002c7947 */ /* 0x000fea000383ffff */
.L_x_31:
[----:B------:R-:W-:Y:S07]  /*c9d0*/  MOV R0, UR8 ;  /* 0x0000000800007c02 */ /* 0x000fee0008000f00 */
.L_x_179:
[----:B--2---:R2:W4:Y:S02]  /*c9e0*/  SYNCS.PHASECHK.TRANS64.TRYWAIT P0, [R0+URZ+0x20], R5 ;  /* 0x00002005000075a7 */ /* 0x00452400080011ff */
[----:B----4-:R-:W-:Y:S05]  /*c9f0*/  @!P0 NANOSLEEP.SYNCS 0x989680 ;  /* 0x009896800000895d */ /* 0x010fea0003900000 */
[----:B------:R-:W4:Y:S02]  /*ca00*/  @!P0 SYNCS.PHASECHK.TRANS64 P0, [R0+URZ+0x20], R5 ;  /* 0x00002005000085a7 */ /* 0x000f2400080010ff */
[----:B----4-:R-:W-:Y:S05]  /*ca10*/  @!P0 BRA `(.L_x_179) ;  /* 0xfffffffc00f08947 */ /* 0x010fea000383ffff */
[----:B------:R-:W-:Y:S05]  /*ca20*/  BRA `(.L_x_30) ;  /* 0xffffff5800b87947 */ /* 0x000fea000383ffff */
.L_x_36:
[----:B------:R-:W-:-:S07]  /*ca30*/  MOV R0, UR33 ;  /* 0x0000002100007c02 */ /* 0x000fce0008000f00 */
.L_x_180:
[----:B--2---:R2:W4:Y:S02]  /*ca40*/  SYNCS.PHASECHK.TRANS64.TRYWAIT P0, [R0+URZ+0x90], R3 ;  /* 0x00009003000075a7 */ /* 0x00452400080011ff */
[----:B----4-:R-:W-:Y:S05]  /*ca50*/  @!P0 NANOSLEEP.SYNCS 0x989680 ;  /* 0x009896800000895d */ /* 0x010fea0003900000 */
[----:B------:R-:W4:Y:S02]  /*ca60*/  @!P0 SYNCS.PHASECHK.TRANS64 P0, [R0+URZ+0x90], R3 ;  /* 0x00009003000085a7 */ /* 0x000f2400080010ff */
[----:B----4-:R-:W-:Y:S05]  /*ca70*/  @!P0 BRA `(.L_x_180) ;  /* 0xfffffffc00f08947 */ /* 0x010fea000383ffff */
[----:B------:R-:W-:Y:S05]  /*ca80*/  BRA `(.L_x_181) ;  /* 0xffffff5c00d47947 */ /* 0x000fea000383ffff */
.L_x_40:
[----:B------:R-:W-:-:S07]  /*ca90*/  MOV R0, UR4 ;  /* 0x0000000400007c02 */ /* 0x000fce0008000f00 */
.L_x_182:
[----:B-1----:R1:W2:Y:S02]  /*caa0*/  SYNCS.PHASECHK.TRANS64.TRYWAIT P0, [R0+URZ], R3 ;  /* 0x00000003000075a7 */ /* 0x0022a400080011ff */
[----:B--2---:R-:W-:Y:S05]  /*cab0*/  @!P0 NANOSLEEP.SYNCS 0x989680 ;  /* 0x009896800000895d */ /* 0x004fea0003900000 */
[----:B------:R-:W2:Y:S02]  /*cac0*/  @!P0 SYNCS.PHASECHK.TRANS64 P0, [R0+URZ], R3 ;  /* 0x00000003000085a7 */ /* 0x000ea400080010ff */
[----:B--2---:R-:W-:Y:S05]  /*cad0*/  @!P0 BRA `(.L_x_182) ;  /* 0xfffffffc00f08947 */ /* 0x004fea000383ffff */
[----:B------:R-:W-:Y:S05]  /*cae0*/  BRA `(.L_x_183) ;  /* 0xffffff6400687947 */ /* 0x000fea000383ffff */
.L_x_41:
[----:B------:R-:W-:-:S07]  /*caf0*/  MOV R0, UR5 ;  /* 0x0000000500007c02 */ /* 0x000fce0008000f00 */
.L_x_184:
[----:B-1----:R1:W2:Y:S02]  /*cb00*/  SYNCS.PHASECHK.TRANS64.TRYWAIT P0, [R0+URZ], R3 ;  /* 0x00000003000075a7 */ /* 0x0022a400080011ff */
[----:B--2---:R-:W-:Y:S05]  /*cb10*/  @!P0 NANOSLEEP.SYNCS 0x989680 ;  /* 0x009896800000895d */ /* 0x004fea0003900000 */
[----:B------:R-:W2:Y:S02]  /*cb20*/  @!P0 SYNCS.PHASECHK.TRANS64 P0, [R0+URZ], R3 ;  /* 0x00000003000085a7 */ /* 0x000ea400080010ff */
[----:B--2---:R-:W-:Y:S05]  /*cb30*/  @!P0 BRA `(.L_x_184) ;  /* 0xfffffffc00f08947 */ /* 0x004fea000383ffff */
[----:B------:R-:W-:Y:S05]  /*cb40*/  BRA `(.L_x_185) ;  /* 0xffffff6400787947 */ /* 0x000fea000383ffff */
.L_x_42:
[----:B------:R-:W-:-:S07]  /*cb50*/  MOV R0, UR5 ;  /* 0x0000000500007c02 */ /* 0x000fce0008000f00 */
.L_x_186:
[----:B-1----:R1:W2:Y:S02]  /*cb60*/  SYNCS.PHASECHK.TRANS64.TRYWAIT P0, [R0+URZ], R3 ;  /* 0x00000003000075a7 */ /* 0x0022a400080011ff */
[----:B--2---:R-:W-:Y:S05]  /*cb70*/  @!P0 NANOSLEEP.SYNCS 0x989680 ;  /* 0x009896800000895d */ /* 0x004fea0003900000 */
[----:B------:R-:W2:Y:S02]  /*cb80*/  @!P0 SYNCS.PHASECHK.TRANS64 P0, [R0+URZ], R3 ;  /* 0x00000003000085a7 */ /* 0x000ea400080010ff */
[----:B--2---:R-:W-:Y:S05]  /*cb90*/  @!P0 BRA `(.L_x_186) ;  /* 0xfffffffc00f08947 */ /* 0x004fea000383ffff */
[----:B------:R-:W-:Y:S05]  /*cba0*/  BRA `(.L_x_187) ;  /* 0xffffff6400887947 */ /* 0x000fea000383ffff */
.L_x_45:
[----:B------:R-:W-:-:S07]  /*cbb0*/  MOV R4, UR4 ;  /* 0x0000000400047c02 */ /* 0x000fce0008000f00 */
.L_x_188:
[----:B--2---:R2:W3:Y:S02]  /*cbc0*/  SYNCS.PHASECHK.TRANS64.TRYWAIT P1, [R4+URZ+0x98], R7 ;  /* 0x00009807040075a7 */ /* 0x0044e400080211ff */
[----:B---3--:R-:W-:Y:S05]  /*cbd0*/  @!P1 NANOSLEEP.SYNCS 0x989680 ;  /* 0x009896800000995d */ /* 0x008fea0003900000 */
[----:B------:R-:W3:Y:S02]  /*cbe0*/  @!P1 SYNCS.PHASECHK.TRANS64 P1, [R4+URZ+0x98], R7 ;  /* 0x00009807040095a7 */ /* 0x000ee400080210ff */
[----:B---3--:R-:W-:Y:S05]  /*cbf0*/  @!P1 BRA `(.L_x_188) ;  /* 0xfffffffc00f09947 */ /* 0x008fea000383ffff */
[----:B------:R-:W-:Y:S05]  /*cc00*/  BRA `(.L_x_189) ;  /* 0xffffff6400f87947 */ /* 0x000fea000383ffff */
.L_x_46:
[----:B--2---:R-:W-:-:S07]  /*cc10*/  MOV R4, UR4 ;  /* 0x0000000400047c02 */ /* 0x004fce0008000f00 */
.L_x_190:
[----:B--2---:R2:W3:Y:S02]  /*cc20*/  SYNCS.PHASECHK.TRANS64.TRYWAIT P1, [R4+URZ+0x90], R5 ;  /* 0x00009005040075a7 */ /* 0x0044e400080211ff */
[----:B---3--:R-:W-:Y:S05]  /*cc30*/  @!P1 NANOSLEEP.SYNCS 0x989680 ;  /* 0x009896800000995d */ /* 0x008fea0003900000 */
[----:B------:R-:W3:Y:S02]  /*cc40*/  @!P1 SYNCS.PHASECHK.TRANS64 P1, [R4+URZ+0x90], R5 ;  /* 0x00009005040095a7 */ /* 0x000ee400080210ff */
[----:B---3--:R-:W-:Y:S05]  /*cc50*/  @!P1 BRA `(.L_x_190) ;  /* 0xfffffffc00f09947 */ /* 0x008fea000383ffff */
[----:B------:R-:W-:Y:S05]  /*cc60*/  BRA `(.L_x_191) ;  /* 0xffffff6800007947 */ /* 0x000fea000383ffff */
.L_x_56:
[----:B--2---:R-:W-:-:S04]  /*cc70*/  MOV R5, UR5 ;  /* 0x0000000500057c02 */ /* 0x004fc80008000f00 */
[----:B------:R2:W3:Y:S03]  /*cc80*/  SYNCS.PHASECHK.TRANS64.TRYWAIT P0, [R5+URZ+0x8], R6 ;  /* 0x00000806050075a7 */ /* 0x0004e600080011ff */
[----:B---3--:R-:W-:Y:S05]  /*cc90*/  @!P0 NANOSLEEP.SYNCS 0x989680 ;  /* 0x009896800000895d */ /* 0x008fea0003900000 */
[----:B------:R-:W3:Y:S02]  /*cca0*/  @!P0 SYNCS.PHASECHK.TRANS64 P0, [R5+URZ+0x8], R6 ;  /* 0x00000806050085a7 */ /* 0x000ee400080010ff */
[----:B---3--:R-:W-:Y:S05]  /*ccb0*/  @!P0 BRA `(.L_x_56) ;  /* 0xfffffffc00ec8947 */ /* 0x008fea000383ffff */
[----:B------:R-:W-:Y:S05]  /*ccc0*/  BRA `(.L_x_55) ;  /* 0xffffff6800cc7947 */ /* 0x000fea000383ffff */
.L_x_58:
[----:B------:R-:W-:Y:S01]  /*ccd0*/  BSSY B0, `(.L_x_192) ;  /* 0x0000006000007945 */ /* 0x000fe20003800000 */
[----:B------:R-:W-:-:S07]  /*cce0*/  MOV R15, 0xffffffff ;  /* 0xffffffff000f7802 */ /* 0x000fce0000000f00 */
[----:B-12--5:R-:W-:Y:S05]  /*ccf0*/  WARPSYNC.COLLECTIVE R15, `(.L_x_193) ;  /* 0x000000000f0c7348 */ /* 0x026fea0003c00000 */
[----:B------:R-:W-:Y:S02]  /*cd00*/  ELECT P6, UR79, PT ;  /* 0x00000000004f782f */ /* 0x000fe400038c0000 */
[----:B------:R-:W-:Y:S01]  /*cd10*/  MOV R14, UR79 ;  /* 0x0000004f000e7c02 */ /* 0x000fe20008000f00 */
[----:B-12--5:R-:W-:Y:S10]  /*cd20*/  ENDCOLLECTIVE ;  /* 0x000000000000791b */ /* 0x026ff40003800000 */
.L_x_193:
[----:B------:R-:W-:Y:S05]  /*cd30*/  BSYNC B0 ;  /* 0x0000000000007941 */ /* 0x000fea0003800000 */
.L_x_192:
[----:B------:R-:W-:Y:S01]  /*cd40*/  PLOP3.LUT P0, PT, P6, PT, PT, 0x80, 0x8 ;  /* 0x000000000008781c */ /* 0x000fe2000370f070 */
[----:B------:R-:W-:-:S12]  /*cd50*/  BRA `(.L_x_194) ;  /* 0xffffff6800f87947 */ /* 0x000fd8000383ffff */
.L_x_60:
[----:B--2---:R-:W-:-:S04]  /*cd60*/  MOV R3, UR5 ;  /* 0x0000000500037c02 */ /* 0x004fc80008000f00 */
[----:B------:R2:W3:Y:S03]  /*cd70*/  SYNCS.PHASECHK.TRANS64.TRYWAIT P0, [R3+URZ+0x8], R4 ;  /* 0x00000804030075a7 */ /* 0x0004e600080011ff */
[----:B---3--:R-:W-:Y:S05]  /*cd80*/  @!P0 NANOSLEEP.SYNCS 0x989680 ;  /* 0x009896800000895d */ /* 0x008fea0003900000 */
[----:B------:R-:W3:Y:S02]  /*cd90*/  @!P0 SYNCS.PHASECHK.TRANS64 P0, [R3+URZ+0x8], R4 ;  /* 0x00000804030085a7 */ /* 0x000ee400080010ff */
[----:B---3--:R-:W-:Y:S05]  /*cda0*/  @!P0 BRA `(.L_x_60) ;  /* 0xfffffffc00ec8947 */ /* 0x008fea000383ffff */
[----:B------:R-:W-:Y:S05]  /*cdb0*/  BRA `(.L_x_59) ;  /* 0xffffff6800fc7947 */ /* 0x000fea000383ffff */
.L_x_61:
[----:B------:R-:W-:-:S07]  /*cdc0*/  MOV R4, UR23 ;  /* 0x0000001700047c02 */ /* 0x000fce0008000f00 */
.L_x_195:
[----:B-1----:R1:W2:Y:S02]  /*cdd0*/  SYNCS.PHASECHK.TRANS64.TRYWAIT P0, [R4+URZ+0x90], R5 ;  /* 0x00009005040075a7 */ /* 0x0022a400080011ff */
[----:B--2---:R-:W-:Y:S05]  /*cde0*/  @!P0 NANOSLEEP.SYNCS 0x989680 ;  /* 0x009896800000895d */ /* 0x004fea0003900000 */
[----:B------:R-:W2:Y:S02]  /*cdf0*/  @!P0 SYNCS.PHASECHK.TRANS64 P0, [R4+URZ+0x90], R5 ;  /* 0x00009005040085a7 */ /* 0x000ea400080010ff */
[----:B--2---:R-:W-:Y:S05]  /*ce00*/  @!P0 BRA `(.L_x_195) ;  /* 0xfffffffc00f08947 */ /* 0x004fea000383ffff */
[----:B------:R-:W-:Y:S05]  /*ce10*/  BRA `(.L_x_196) ;  /* 0xffffff7000107947 */ /* 0x000fea000383ffff */
.L_x_63:
[----:B------:R-:W-:-:S07]  /*ce20*/  MOV R4, UR28 ;  /* 0x0000001c00047c02 */ /* 0x000fce0008000f00 */
.L_x_197:
[----:B-1----:R1:W2:Y:S02]  /*ce30*/  SYNCS.PHASECHK.TRANS64.TRYWAIT P0, [R4+URZ+0xb0], R5 ;  /* 0x0000b005040075a7 */ /* 0x0022a400080011ff */
[----:B--2---:R-:W-:Y:S05]  /*ce40*/  @!P0 NANOSLEEP.SYNCS 0x989680 ;  /* 0x009896800000895d */ /* 0x004fea0003900000 */
[----:B------:R-:W2:Y:S02]  /*ce50*/  @!P0 SYNCS.PHASECHK.TRANS64 P0, [R4+URZ+0xb0], R5 ;  /* 0x0000b005040085a7 */ /* 0x000ea400080010ff */
[----:B--2---:R-:W-:Y:S05]  /*ce60*/  @!P0 BRA `(.L_x_197) ;  /* 0xfffffffc00f08947 */ /* 0x004fea000383ffff */
[----:B------:R-:W-:Y:S05]  /*ce70*/  BRA `(.L_x_62) ;  /* 0xffffff7000307947 */ /* 0x000fea000383ffff */
.L_x_67:
[----:B-1----:R-:W-:Y:S07]  /*ce80*/  MOV R4, UR19 ;  /* 0x0000001300047c02 */ /* 0x002fee0008000f00 */
.L_x_198:
[----:B-1----:R1:W2:Y:S02]  /*ce90*/  SYNCS.PHASECHK.TRANS64.TRYWAIT P0, [R4+URZ], R7 ;  /* 0x00000007040075a7 */ /* 0x0022a400080011ff */
[----:B--2---:R-:W-:Y:S05]  /*cea0*/  @!P0 NANOSLEEP.SYNCS 0x989680 ;  /* 0x009896800000895d */ /* 0x004fea0003900000 */
[----:B------:R-:W2:Y:S02]  /*ceb0*/  @!P0 SYNCS.PHASECHK.TRANS64 P0, [R4+URZ], R7 ;  /* 0x00000007040085a7 */ /* 0x000ea400080010ff */
[----:B--2---:R-:W-:Y:S05]  /*cec0*/  @!P0 BRA `(.L_x_198) ;  /* 0xfffffffc00f08947 */ /* 0x004fea000383ffff */
[----:B------:R-:W-:Y:S05]  /*ced0*/  BRA `(.L_x_66) ;  /* 0xffffff7000687947 */ /* 0x000fea000383ffff */
.L_x_71:
[----:B--2---:R-:W-:-:S07]  /*cee0*/  MOV R0, UR4 ;  /* 0x0000000400007c02 */ /* 0x004fce0008000f00 */
.L_x_199:
[----:B-1----:R1:W2:Y:S02]  /*cef0*/  SYNCS.PHASECHK.TRANS64.TRYWAIT P0, [R0+URZ], R5 ;  /* 0x00000005000075a7 */ /* 0x0022a400080011ff */
[----:B--2---:R-:W-:Y:S05]  /*cf00*/  @!P0 NANOSLEEP.SYNCS 0x989680 ;  /* 0x009896800000895d */ /* 0x004fea0003900000 */
[----:B------:R-:W2:Y:S02]  /*cf10*/  @!P0 SYNCS.PHASECHK.TRANS64 P0, [R0+URZ], R5 ;  /* 0x00000005000085a7 */ /* 0x000ea400080010ff */
[----:B--2---:R-:W-:Y:S05]  /*cf20*/  @!P0 BRA `(.L_x_199) ;  /* 0xfffffffc00f08947 */ /* 0x004fea000383ffff */
[----:B------:R-:W-:Y:S05]  /*cf30*/  BRA `(.L_x_200) ;  /* 0xffffff7400c47947 */ /* 0x000fea000383ffff */
.L_x_74:
[----:B------:R-:W-:-:S07]  /*cf40*/  MOV R0, UR23 ;  /* 0x0000001700007c02 */ /* 0x000fce0008000f00 */
.L_x_201:
[----:B-1----:R1:W2:Y:S02]  /*cf50*/  SYNCS.PHASECHK.TRANS64.TRYWAIT P1, [R0+URZ+0xc0], R5 ;  /* 0x0000c005000075a7 */ /* 0x0022a400080211ff */
[----:B--2---:R-:W-:Y:S05]  /*cf60*/  @!P1 NANOSLEEP.SYNCS 0x989680 ;  /* 0x009896800000995d */ /* 0x004fea0003900000 */
[----:B------:R-:W2:Y:S02]  /*cf70*/  @!P1 SYNCS.PHASECHK.TRANS64 P1, [R0+URZ+0xc0], R5 ;  /* 0x0000c005000095a7 */ /* 0x000ea400080210ff */
[----:B--2---:R-:W-:Y:S05]  /*cf80*/  @!P1 BRA `(.L_x_201) ;  /* 0xfffffffc00f09947 */ /* 0x004fea000383ffff */
[----:B------:R-:W-:Y:S05]  /*cf90*/  BRA `(.L_x_202) ;  /* 0xffffff7800107947 */ /* 0x000fea000383ffff */
.L_x_79:
[----:B------:R-:W-:Y:S07]  /*cfa0*/  MOV R0, UR31 ;  /* 0x0000001f00007c02 */ /* 0x000fee0008000f00 */
.L_x_203:
[----:B-1----:R1:W2:Y:S02]  /*cfb0*/  SYNCS.PHASECHK.TRANS64.TRYWAIT P0, [R0+URZ+0x90], R3 ;  /* 0x00009003000075a7 */ /* 0x0022a400080011ff */
[----:B--2---:R-:W-:Y:S05]  /*cfc0*/  @!P0 NANOSLEEP.SYNCS 0x989680 ;  /* 0x009896800000895d */ /* 0x004fea0003900000 */
[----:B------:R-:W2:Y:S02]  /*cfd0*/  @!P0 SYNCS.PHASECHK.TRANS64 P0, [R0+URZ+0x90], R3 ;  /* 0x00009003000085a7 */ /* 0x000ea400080010ff */
[----:B--2---:R-:W-:Y:S05]  /*cfe0*/  @!P0 BRA `(.L_x_203) ;  /* 0xfffffffc00f08947 */ /* 0x004fea000383ffff */
[----:B------:R-:W-:Y:S05]  /*cff0*/  BRA `(.L_x_204) ;  /* 0xffffff7c00b47947 */ /* 0x000fea000383ffff */
.L_x_82:
[----:B------:R-:W-:Y:S07]  /*d000*/  MOV R3, UR31 ;  /* 0x0000001f00037c02 */ /* 0x000fee0008000f00 */
.L_x_205:
[----:B-1----:R1:W2:Y:S02]  /*d010*/  SYNCS.PHASECHK.TRANS64.TRYWAIT P1, [R3+URZ+0x88], R10 ;  /* 0x0000880a030075a7 */ /* 0x0022a400080211ff */
[----:B--2---:R-:W-:Y:S05]  /*d020*/  @!P1 NANOSLEEP.SYNCS 0x989680 ;  /* 0x009896800000995d */ /* 0x004fea0003900000 */
[----:B------:R-:W2:Y:S02]  /*d030*/  @!P1 SYNCS.PHASECHK.TRANS64 P1, [R3+URZ+0x88], R10 ;  /* 0x0000880a030095a7 */ /* 0x000ea400080210ff */
[----:B--2---:R-:W-:Y:S05]  /*d040*/  @!P1 BRA `(.L_x_205) ;  /* 0xfffffffc00f09947 */ /* 0x004fea000383ffff */
[----:B------:R-:W-:Y:S05]  /*d050*/  BRA `(.L_x_81) ;  /* 0xffffff84000c7947 */ /* 0x000fea000383ffff */
.L_x_85:
[----:B------:R-:W-:Y:S07]  /*d060*/  MOV R3, UR31 ;  /* 0x0000001f00037c02 */ /* 0x000fee0008000f00 */
.L_x_206:
[----:B-1----:R1:W2:Y:S02]  /*d070*/  SYNCS.PHASECHK.TRANS64.TRYWAIT P1, [R3+URZ+0x60], R10 ;  /* 0x0000600a030075a7 */ /* 0x0022a400080211ff */
[----:B--2---:R-:W-:Y:S05]  /*d080*/  @!P1 NANOSLEEP.SYNCS 0x989680 ;  /* 0x009896800000995d */ /* 0x004fea0003900000 */
[----:B------:R-:W2:Y:S02]  /*d090*/  @!P1 SYNCS.PHASECHK.TRANS64 P1, [R3+URZ+0x60], R10 ;  /* 0x0000600a030095a7 */ /* 0x000ea400080210ff */
[----:B--2---:R-:W-:Y:S05]  /*d0a0*/  @!P1 BRA `(.L_x_206) ;  /* 0xfffffffc00f09947 */ /* 0x004fea000383ffff */
[----:B------:R-:W-:Y:S05]  /*d0b0*/  BRA `(.L_x_207) ;  /* 0xffffff8800307947 */ /* 0x000fea000383ffff */
.L_x_86:
[----:B------:R-:W-:Y:S07]  /*d0c0*/  MOV R3, UR31 ;  /* 0x0000001f00037c02 */ /* 0x000fee0008000f00 */
.L_x_208:
[----:B-1----:R1:W2:Y:S02]  /*d0d0*/  SYNCS.PHASECHK.TRANS64.TRYWAIT P1, [R3+URZ+0x68], R10 ;  /* 0x0000680a030075a7 */ /* 0x0022a400080211ff */
[----:B--2---:R-:W-:Y:S05]  /*d0e0*/  @!P1 NANOSLEEP.SYNCS 0x989680 ;  /* 0x009896800000995d */ /* 0x004fea0003900000 */
[----:B------:R-:W2:Y:S02]  /*d0f0*/  @!P1 SYNCS.PHASECHK.TRANS64 P1, [R3+URZ+0x68], R10 ;  /* 0x0000680a030095a7 */ /* 0x000ea400080210ff */
[----:B--2---:R-:W-:Y:S05]  /*d100*/  @!P1 BRA `(.L_x_208) ;  /* 0xfffffffc00f09947 */ /* 0x004fea000383ffff */
[----:B------:R-:W-:Y:S05]  /*d110*/  BRA `(.L_x_209) ;  /* 0xffffff8800687947 */ /* 0x000fea000383ffff */
.L_x_87:
[----:B------:R-:W-:Y:S07]  /*d120*/  MOV R3, UR31 ;  /* 0x0000001f00037c02 */ /* 0x000fee0008000f00 */
.L_x_210:
[----:B-1----:R1:W2:Y:S02]  /*d130*/  SYNCS.PHASECHK.TRANS64.TRYWAIT P1, [R3+URZ+0x70], R10 ;  /* 0x0000700a030075a7 */ /* 0x0022a400080211ff */
[----:B--2---:R-:W-:Y:S05]  /*d140*/  @!P1 NANOSLEEP.SYNCS 0x989680 ;  /* 0x009896800000995d */ /* 0x004fea0003900000 */
[----:B------:R-:W2:Y:S02]  /*d150*/  @!P1 SYNCS.PHASECHK.TRANS64 P1, [R3+URZ+0x70], R10 ;  /* 0x0000700a030095a7 */ /* 0x000ea400080210ff */
[----:B--2---:R-:W-:Y:S05]  /*d160*/  @!P1 BRA `(.L_x_210) ;  /* 0xfffffffc00f09947 */ /* 0x004fea000383ffff */
[----:B------:R-:W-:Y:S05]  /*d170*/  BRA `(.L_x_211) ;  /* 0xffffff8800b07947 */ /* 0x000fea000383ffff */
.L_x_88:
[----:B------:R-:W-:Y:S07]  /*d180*/  MOV R3, UR31 ;  /* 0x0000001f00037c02 */ /* 0x000fee0008000f00 */
.L_x_212:
[----:B-1----:R1:W2:Y:S02]  /*d190*/  SYNCS.PHASECHK.TRANS64.TRYWAIT P1, [R3+URZ+0x78], R10 ;  /* 0x0000780a030075a7 */ /* 0x0022a400080211ff */
[----:B--2---:R-:W-:Y:S05]  /*d1a0*/  @!P1 NANOSLEEP.SYNCS 0x989680 ;  /* 0x009896800000995d */ /* 0x004fea0003900000 */
[----:B------:R-:W2:Y:S02]  /*d1b0*/  @!P1 SYNCS.PHASECHK.TRANS64 P1, [R3+URZ+0x78], R10 ;  /* 0x0000780a030095a7 */ /* 0x000ea400080210ff */
[----:B--2---:R-:W-:Y:S05]  /*d1c0*/  @!P1 BRA `(.L_x_212) ;  /* 0xfffffffc00f09947 */ /* 0x004fea000383ffff */
[----:B------:R-:W-:Y:S05]  /*d1d0*/  BRA `(.L_x_213) ;  /* 0xffffff8800f87947 */ /* 0x000fea000383ffff */
.L_x_89:
[----:B------:R-:W-:Y:S07]  /*d1e0*/  MOV R0, UR31 ;  /* 0x0000001f00007c02 */ /* 0x000fee0008000f00 */
.L_x_214:
[----:B-1----:R1:W2:Y:S02]  /*d1f0*/  SYNCS.PHASECHK.TRANS64.TRYWAIT P1, [R0+URZ+0x60], R9 ;  /* 0x00006009000075a7 */ /* 0x0022a400080211ff */
[----:B--2---:R-:W-:Y:S05]  /*d200*/  @!P1 NANOSLEEP.SYNCS 0x989680 ;  /* 0x009896800000995d */ /* 0x004fea0003900000 */
[----:B------:R-:W2:Y:S02]  /*d210*/  @!P1 SYNCS.PHASECHK.TRANS64 P1, [R0+URZ+0x60], R9 ;  /* 0x00006009000095a7 */ /* 0x000ea400080210ff */
[----:B--2---:R-:W-:Y:S05]  /*d220*/  @!P1 BRA `(.L_x_214) ;  /* 0xfffffffc00f09947 */ /* 0x004fea000383ffff */
[----:B------:R-:W-:Y:S05]  /*d230*/  BRA `(.L_x_215) ;  /* 0xffffff8c00447947 */ /* 0x000fea000383ffff */
.L_x_90:
[----:B------:R-:W-:Y:S07]  /*d240*/  MOV R0, UR31 ;  /* 0x0000001f00007c02 */ /* 0x000fee0008000f00 */
.L_x_216:
[----:B-1----:R1:W2:Y:S02]  /*d250*/  SYNCS.PHASECHK.TRANS64.TRYWAIT P1, [R0+URZ+0x68], R9 ;  /* 0x00006809000075a7 */ /* 0x0022a400080211ff */
[----:B--2---:R-:W-:Y:S05]  /*d260*/  @!P1 NANOSLEEP.SYNCS 0x989680 ;  /* 0x009896800000995d */ /* 0x004fea0003900000 */
[----:B------:R-:W2:Y:S02]  /*d270*/  @!P1 SYNCS.PHASECHK.TRANS64 P1, [R0+URZ+0x68], R9 ;  /* 0x00006809000095a7 */ /* 0x000ea400080210ff */
[----:B--2---:R-:W-:Y:S05]  /*d280*/  @!P1 BRA `(.L_x_216) ;  /* 0xfffffffc00f09947 */ /* 0x004fea000383ffff */
[----:B------:R-:W-:Y:S05]  /*d290*/  BRA `(.L_x_217) ;  /* 0xffffff8c00907947 */ /* 0x000fea000383ffff */
.L_x_91:
[----:B------:R-:W-:Y:S07]  /*d2a0*/  MOV R0, UR31 ;  /* 0x0000001f00007c02 */ /* 0x000fee0008000f00 */
.L_x_218:
[----:B-1----:R1:W2:Y:S02]  /*d2b0*/  SYNCS.PHASECHK.TRANS64.TRYWAIT P1, [R0+URZ+0x70], R9 ;  /* 0x00007009000075a7 */ /* 0x0022a400080211ff */
[----:B--2---:R-:W-:Y:S05]  /*d2c0*/  @!P1 NANOSLEEP.SYNCS 0x989680 ;  /* 0x009896800000995d */ /* 0x004fea0003900000 */
[----:B------:R-:W2:Y:S02]  /*d2d0*/  @!P1 SYNCS.PHASECHK.TRANS64 P1, [R0+URZ+0x70], R9 ;  /* 0x00007009000095a7 */ /* 0x000ea400080210ff */
[----:B--2---:R-:W-:Y:S05]  /*d2e0*/  @!P1 BRA `(.L_x_218) ;  /* 0xfffffffc00f09947 */ /* 0x004fea000383ffff */
[----:B------:R-:W-:Y:S05]  /*d2f0*/  BRA `(.L_x_219) ;  /* 0xffffff8c00dc7947 */ /* 0x000fea000383ffff */
.L_x_92:
[----:B------:R-:W-:Y:S07]  /*d300*/  MOV R0, UR31 ;  /* 0x0000001f00007c02 */ /* 0x000fee0008000f00 */
.L_x_220:
[----:B-1----:R1:W2:Y:S02]  /*d310*/  SYNCS.PHASECHK.TRANS64.TRYWAIT P0, [R0+URZ+0x78], R9 ;  /* 0x00007809000075a7 */ /* 0x0022a400080011ff */
[----:B--2---:R-:W-:Y:S05]  /*d320*/  @!P0 NANOSLEEP.SYNCS 0x989680 ;  /* 0x009896800000895d */ /* 0x004fea0003900000 */
[----:B------:R-:W2:Y:S02]  /*d330*/  @!P0 SYNCS.PHASECHK.TRANS64 P0, [R0+URZ+0x78], R9 ;  /* 0x00007809000085a7 */ /* 0x000ea400080010ff */
[----:B--2---:R-:W-:Y:S05]  /*d340*/  @!P0 BRA `(.L_x_220) ;  /* 0xfffffffc00f08947 */ /* 0x004fea000383ffff */
[----:B------:R-:W-:Y:S05]  /*d350*/  BRA `(.L_x_221) ;  /* 0xffffff9000307947 */ /* 0x000fea000383ffff */
.L_x_94:
[----:B------:R-:W-:-:S07]  /*d360*/  MOV R3, UR31 ;  /* 0x0000001f00037c02 */ /* 0x000fce0008000f00 */
.L_x_222:
[----:B--2---:R2:W3:Y:S02]  /*d370*/  SYNCS.PHASECHK.TRANS64.TRYWAIT P0, [R3+URZ+0x60], R10 ;  /* 0x0000600a030075a7 */ /* 0x0044e400080011ff */
[----:B---3--:R-:W-:Y:S05]  /*d380*/  @!P0 NANOSLEEP.SYNCS 0x989680 ;  /* 0x009896800000895d */ /* 0x008fea0003900000 */
[----:B------:R-:W3:Y:S02]  /*d390*/  @!P0 SYNCS.PHASECHK.TRANS64 P0, [R3+URZ+0x60], R10 ;  /* 0x0000600a030085a7 */ /* 0x000ee400080010ff */
[----:B---3--:R-:W-:Y:S05]  /*d3a0*/  @!P0 BRA `(.L_x_222) ;  /* 0xfffffffc00f08947 */ /* 0x008fea000383ffff */
[----:B------:R-:W-:Y:S05]  /*d3b0*/  BRA `(.L_x_223) ;  /* 0xffffff9000947947 */ /* 0x000fea000383ffff */
.L_x_95:
[----:B--2---:R-:W-:-:S07]  /*d3c0*/  MOV R3, UR31 ;  /* 0x0000001f00037c02 */ /* 0x004fce0008000f00 */
.L_x_224:
[----:B--2---:R2:W3:Y:S02]  /*d3d0*/  SYNCS.PHASECHK.TRANS64.TRYWAIT P0, [R3+URZ+0x68], R10 ;  /* 0x0000680a030075a7 */ /* 0x0044e400080011ff */
[----:B---3--:R-:W-:Y:S05]  /*d3e0*/  @!P0 NANOSLEEP.SYNCS 0x989680 ;  /* 0x009896800000895d */ /* 0x008fea0003900000 */
[----:B------:R-:W3:Y:S02]  /*d3f0*/  @!P0 SYNCS.PHASECHK.TRANS64 P0, [R3+URZ+0x68], R10 ;  /* 0x0000680a030085a7 */ /* 0x000ee400080010ff */
[----:B---3--:R-:W-:Y:S05]  /*d400*/  @!P0 BRA `(.L_x_224) ;  /* 0xfffffffc00f08947 */ /* 0x008fea000383ffff */
[----:B------:R-:W-:Y:S05]  /*d410*/  BRA `(.L_x_225) ;  /* 0xffffff9000847947 */ /* 0x000fea000383ffff */
.L_x_96:
[----:B--2---:R-:W-:-:S07]  /*d420*/  MOV R3, UR31 ;  /* 0x0000001f00037c02 */ /* 0x004fce0008000f00 */
.L_x_226:
[----:B--2---:R2:W3:Y:S02]  /*d430*/  SYNCS.PHASECHK.TRANS64.TRYWAIT P0, [R3+URZ+0x70], R10 ;  /* 0x0000700a030075a7 */ /* 0x0044e400080011ff */
[----:B---3--:R-:W-:Y:S05]  /*d440*/  @!P0 NANOSLEEP.SYNCS 0x989680 ;  /* 0x009896800000895d */ /* 0x008fea0003900000 */
[----:B------:R-:W3:Y:S02]  /*d450*/  @!P0 SYNCS.PHASECHK.TRANS64 P0, [R3+URZ+0x70], R10 ;  /* 0x0000700a030085a7 */ /* 0x000ee400080010ff */
[----:B---3--:R-:W-:Y:S05]  /*d460*/  @!P0 BRA `(.L_x_226) ;  /* 0xfffffffc00f08947 */ /* 0x008fea000383ffff */
[----:B------:R-:W-:Y:S05]  /*d470*/  BRA `(.L_x_227) ;  /* 0xffffff9000787947 */ /* 0x000fea000383ffff */
.L_x_98:
[----:B------:R-:W-:Y:S07]  /*d480*/  MOV R0, UR49 ;  /* 0x0000003100007c02 */ /* 0x000fee0008000f00 */
.L_x_228:
[----:B-1----:R1:W2:Y:S02]  /*d490*/  SYNCS.PHASECHK.TRANS64.TRYWAIT P0, [R0+URZ+0x90], R3 ;  /* 0x00009003000075a7 */ /* 0x0022a400080011ff */
[----:B--2---:R-:W-:Y:S05]  /*d4a0*/  @!P0 NANOSLEEP.SYNCS 0x989680 ;  /* 0x009896800000895d */ /* 0x004fea0003900000 */
[----:B------:R-:W2:Y:S02]  /*d4b0*/  @!P0 SYNCS.PHASECHK.TRANS64 P0, [R0+URZ+0x90], R3 ;  /* 0x00009003000085a7 */ /* 0x000ea400080010ff */
[----:B--2---:R-:W-:Y:S05]  /*d4c0*/  @!P0 BRA `(.L_x_228) ;  /* 0xfffffffc00f08947 */ /* 0x004fea000383ffff */
[----:B------:R-:W-:Y:S05]  /*d4d0*/  BRA `(.L_x_229) ;  /* 0xffffff9400507947 */ /* 0x000fea000383ffff */
.L_x_109:
[----:B-1----:R-:W-:Y:S04]  /*d4e0*/  MOV R0, UR49 ;  /* 0x0000003100007c02 */ /* 0x002fe80008000f00 */
[----:B------:R1:W3:Y:S03]  /*d4f0*/  SYNCS.PHASECHK.TRANS64.TRYWAIT P1, [R0+URZ+0x40], R5 ;  /* 0x00004005000075a7 */ /* 0x0002e600080211ff */
[----:B---3--:R-:W-:Y:S05]  /*d500*/  @!P1 NANOSLEEP.SYNCS 0x989680 ;  /* 0x009896800000995d */ /* 0x008fea0003900000 */
[----:B------:R-:W3:Y:S02]  /*d510*/  @!P1 SYNCS.PHASECHK.TRANS64 P1, [R0+URZ+0x40], R5 ;  /* 0x00004005000095a7 */ /* 0x000ee400080210ff */
[----:B---3--:R-:W-:Y:S05]  /*d520*/  @!P1 BRA `(.L_x_109) ;  /* 0xfffffffc00ec9947 */ /* 0x008fea000383ffff */
[----:B------:R-:W-:Y:S05]  /*d530*/  BRA `(.L_x_108) ;  /* 0xffffffa400cc7947 */ /* 0x000fea000383ffff */
.L_x_111:
[----:B-1----:R1:W4:Y:S02]  /*d540*/  SYNCS.PHASECHK.TRANS64.TRYWAIT P0, [R84+URZ+0xa0], R3 ;  /* 0x0000a003540075a7 */ /* 0x00232400080011ff */
[----:B----4-:R-:W-:Y:S05]  /*d550*/  @!P0 NANOSLEEP.SYNCS 0x989680 ;  /* 0x009896800000895d */ /* 0x010fea0003900000 */
[----:B------:R-:W4:Y:S02]  /*d560*/  @!P0 SYNCS.PHASECHK.TRANS64 P0, [R84+URZ+0xa0], R3 ;  /* 0x0000a003540085a7 */ /* 0x000f2400080010ff */
[----:B----4-:R-:W-:Y:S05]  /*d570*/  @!P0 BRA `(.L_x_111) ;  /* 0xfffffffc00f08947 */ /* 0x010fea000383ffff */
[----:B------:R-:W-:Y:S05]  /*d580*/  BRA `(.L_x_110) ;  /* 0xffffffa400f47947 */ /* 0x000fea000383ffff */
.L_x_120:
[----:B-1----:R1:W2:Y:S02]  /*d590*/  SYNCS.PHASECHK.TRANS64.TRYWAIT P0, [R3+URZ+0x40], R0 ;  /* 0x00004000030075a7 */ /* 0x0022a400080011ff */
[----:B--2---:R-:W-:Y:S05]  /*d5a0*/  @!P0 NANOSLEEP.SYNCS 0x989680 ;  /* 0x009896800000895d */ /* 0x004fea0003900000 */
[----:B------:R-:W2:Y:S02]  /*d5b0*/  @!P0 SYNCS.PHASECHK.TRANS64 P0, [R3+URZ+0x40], R0 ;  /* 0x00004000030085a7 */ /* 0x000ea400080010ff */
[----:B--2---:R-:W-:Y:S05]  /*d5c0*/  @!P0 BRA `(.L_x_120) ;  /* 0xfffffffc00f08947 */ /* 0x004fea000383ffff */
[----:B------:R-:W-:Y:S05]  /*d5d0*/  BRA `(.L_x_119) ;  /* 0xffffffb000107947 */ /* 0x000fea000383ffff */
.L_x_128:
[----:B-1----:R1:W4:Y:S02]  /*d5e0*/  SYNCS.PHASECHK.TRANS64.TRYWAIT P0, [R40+URZ+0x40], R5 ;  /* 0x00004005280075a7 */ /* 0x00232400080011ff */
[----:B----4-:R-:W-:Y:S05]  /*d5f0*/  @!P0 NANOSLEEP.SYNCS 0x989680 ;  /* 0x009896800000895d */ /* 0x010fea0003900000 */
[----:B------:R-:W4:Y:S02]  /*d600*/  @!P0 SYNCS.PHASECHK.TRANS64 P0, [R40+URZ+0x40], R5 ;  /* 0x00004005280085a7 */ /* 0x000f2400080010ff */
[----:B----4-:R-:W-:Y:S05]  /*d610*/  @!P0 BRA `(.L_x_128) ;  /* 0xfffffffc00f08947 */ /* 0x010fea000383ffff */
[----:B------:R-:W-:Y:S05]  /*d620*/  BRA `(.L_x_127) ;  /* 0xffffffb800487947 */ /* 0x000fea000383ffff */
.L_x_136:
[----:B-1----:R1:W4:Y:S02]  /*d630*/  SYNCS.PHASECHK.TRANS64.TRYWAIT P0, [R90+URZ+0x40], R5 ;  /* 0x000040055a0075a7 */ /* 0x00232400080011ff */
[----:B----4-:R-:W-:Y:S05]  /*d640*/  @!P0 NANOSLEEP.SYNCS 0x989680 ;  /* 0x009896800000895d */ /* 0x010fea0003900000 */
[----:B------:R-:W4:Y:S02]  /*d650*/  @!P0 SYNCS.PHASECHK.TRANS64 P0, [R90+URZ+0x40], R5 ;  /* 0x000040055a0085a7 */ /* 0x000f2400080010ff */
[----:B----4-:R-:W-:Y:S05]  /*d660*/  @!P0 BRA `(.L_x_136) ;  /* 0xfffffffc00f08947 */ /* 0x010fea000383ffff */
[----:B------:R-:W-:Y:S05]  /*d670*/  BRA `(.L_x_135) ;  /* 0xffffffc000807947 */ /* 0x000fea000383ffff */
.L_x_144:
[----:B-1----:R1:W4:Y:S02]  /*d680*/  SYNCS.PHASECHK.TRANS64.TRYWAIT P0, [R90+URZ+0x40], R5 ;  /* 0x000040055a0075a7 */ /* 0x00232400080011ff */
[----:B----4-:R-:W-:Y:S05]  /*d690*/  @!P0 NANOSLEEP.SYNCS 0x989680 ;  /* 0x009896800000895d */ /* 0x010fea0003900000 */
[----:B------:R-:W4:Y:S02]  /*d6a0*/  @!P0 SYNCS.PHASECHK.TRANS64 P0, [R90+URZ+0x40], R5 ;  /* 0x000040055a0085a7 */ /* 0x000f2400080010ff */
[----:B----4-:R-:W-:Y:S05]  /*d6b0*/  @!P0 BRA `(.L_x_144) ;  /* 0xfffffffc00f08947 */ /* 0x010fea000383ffff */
[----:B------:R-:W-:Y:S05]  /*d6c0*/  BRA `(.L_x_143) ;  /* 0xffffffc800c47947 */ /* 0x000fea000383ffff */
.L_x_152:
[----:B-1----:R1:W4:Y:S02]  /*d6d0*/  SYNCS.PHASECHK.TRANS64.TRYWAIT P0, [R90+URZ+0x40], R5 ;  /* 0x000040055a0075a7 */ /* 0x00232400080011ff */
[----:B----4-:R-:W-:Y:S05]  /*d6e0*/  @!P0 NANOSLEEP.SYNCS 0x989680 ;  /* 0x009896800000895d */ /* 0x010fea0003900000 */
[----:B------:R-:W4:Y:S02]  /*d6f0*/  @!P0 SYNCS.PHASECHK.TRANS64 P0, [R90+URZ+0x40], R5 ;  /* 0x000040055a0085a7 */ /* 0x000f2400080010ff */
[----:B----4-:R-:W-:Y:S05]  /*d700*/  @!P0 BRA `(.L_x_152) ;  /* 0xfffffffc00f08947 */ /* 0x010fea000383ffff */
[----:B------:R-:W-:Y:S05]  /*d710*/  BRA `(.L_x_151) ;  /* 0xffffffd400187947 */ /* 0x000fea000383ffff */
.L_x_160:
[----:B-1----:R1:W4:Y:S02]  /*d720*/  SYNCS.PHASECHK.TRANS64.TRYWAIT P0, [R90+URZ+0x40], R5 ;  /* 0x000040055a0075a7 */ /* 0x00232400080011ff */
[----:B----4-:R-:W-:Y:S05]  /*d730*/  @!P0 NANOSLEEP.SYNCS 0x989680 ;  /* 0x009896800000895d */ /* 0x010fea0003900000 */
[----:B------:R-:W4:Y:S02]  /*d740*/  @!P0 SYNCS.PHASECHK.TRANS64 P0, [R90+URZ+0x40], R5 ;  /* 0x000040055a0085a7 */ /* 0x000f2400080010ff */
[----:B----4-:R-:W-:Y:S05]  /*d750*/  @!P0 BRA `(.L_x_160) ;  /* 0xfffffffc00f08947 */ /* 0x010fea000383ffff */
[----:B------:R-:W-:Y:S05]  /*d760*/  BRA `(.L_x_159) ;  /* 0xffffffdc00607947 */ /* 0x000fea000383ffff */
.L_x_168:
[----:B-1----:R1:W4:Y:S02]  /*d770*/  SYNCS.PHASECHK.TRANS64.TRYWAIT P0, [R90+URZ+0x40], R89 ;  /* 0x000040595a0075a7 */ /* 0x00232400080011ff */
[----:B----4-:R-:W-:Y:S05]  /*d780*/  @!P0 NANOSLEEP.SYNCS 0x989680 ;  /* 0x009896800000895d */ /* 0x010fea0003900000 */
[----:B------:R-:W4:Y:S02]  /*d790*/  @!P0 SYNCS.PHASECHK.TRANS64 P0, [R90+URZ+0x40], R89 ;  /* 0x000040595a0085a7 */ /* 0x000f2400080010ff */
[----:B----4-:R-:W-:Y:S05]  /*d7a0*/  @!P0 BRA `(.L_x_168) ;  /* 0xfffffffc00f08947 */ /* 0x010fea000383ffff */
[----:B------:R-:W-:Y:S05]  /*d7b0*/  BRA `(.L_x_167) ;  /* 0xffffffe400a87947 */ /* 0x000fea000383ffff */
        .weak           $__internal_0_$__cuda_sm10x_tcgen05_guardrail_trap_col_being_dealloced_not_returned_by_alloc
        .type           $__internal_0_$__cuda_sm10x_tcgen05_guardrail_trap_col_being_dealloced_not_returned_by_alloc,@function
        .size           $__internal_0_$__cuda_sm10x_tcgen05_guardrail_trap_col_being_dealloced_not_returned_by_alloc,($__internal_1_$__cuda_sm10x_tcgen05_guardrail_trap_phase_invalid_during_alloc - $__internal_0_$__cuda_sm10x_tcgen05_guardrail_trap_col_being_dealloced_not_returned_by_alloc)
$__internal_0_$__cuda_sm10x_tcgen05_guardrail_trap_col_being_dealloced_not_returned_by_alloc:
[----:B------:R-:W-:Y:S05]  /*d7c0*/  BPT.TRAP 0x1 ;  /* 0x000000040000795c */ /* 0x000fea0000300000 */
[----:B------:R-:W-:-:S04]  /*d7d0*/  HFMA2 R3, -RZ, RZ, 0, 0 ;  /* 0x00000000ff037431 */ /* 0x000fc800000001ff */
[----:B------:R-:W-:Y:S05]  /*d7e0*/  RET.REL.NODEC R2 `(_ZN7cutlass13device_kernelINS_4conv6kernel13ConvUniversalINS1_16ConvProblemShapeILNS1_8OperatorE2ELi2EEENS1_10collective14CollectiveConvINS1_47MainloopSm100TmaUmmaWarpSpecializedImplicitGemmILS5_2ELi4ELi2ELi1ELi2EN4cute5tupleIJNSA_1CILi2EEENSC_ILi1EEESE_EEEEENSB_IJNSC_ILi256EEENSB_IJNSC_ILi128EEEEEENSB_IJNSC_ILi64EEEEEEEEENS_10tfloat32_tESN_NSA_8TiledMMAINSA_8MMA_AtomIJNSA_23SM100_MMA_TF32_2x1SM_SSISN_SN_fLi256ELi128ELNSA_4UMMA5MajorE1ELSS_1ELNSR_7ScaleInE0ELST_0EEEEEENSA_6LayoutINSB_IJSE_SE_SE_EEENSB_IJNSC_ILi0EEESY_SY_EEEEENSB_IJNSA_10UnderscoreES11_S11_EEEEENS7_6detail27Sm100ImplicitGemmTileTraitsINSA_18SM100_TMA_2SM_LOADENSA_14ComposedLayoutINSA_7SwizzleILi2ELi5ELi2EEENSA_18smem_ptr_flag_bitsILi32EEENSW_INSB_IJNSC_ILi32EEENSC_ILi4EEEEEENSB_IJSE_S1C_EEEEEEEvEENS15_INSA_25SM100_TMA_2SM_LOAD_IM2COLES1H_vEEEENS_8epilogue10collective18CollectiveEpilogueINS1M_23Sm100TmaWarpSpecializedILi4ELi2ELi16ELb1ELb0EEEJNSB_IJSI_SJ_SL_EEENSB_IJNSW_ISI_SE_EENSW_INSC_ILi16EEESE_EEEEESN_NSB_IJlNSB_IJSE_llEEESY_EEESN_S1X_NS1M_6fusion15FusionCallbacksIS1Q_NS1Y_17LinearCombinationISN_fSN_fLNS_15FloatRoundStyleE2EEES1R_S1V_JEEENSA_5SM1004TMEM4LOAD26SM100_TMEM_LOAD_32dp32b16xENSA_13SM90_TMA_LOADENS17_INS18_ILi2ELi4ELi3EEES1B_NSW_INSB_IJNSC_ILi8EEES1T_EEENSB_IJS1T_SE_EEEEEEENSA_39AutoVectorizingCopyWithAssumedAlignmentILi128EEENSA_14SM90_TMA_STOREES2E_S2G_S2G_EEEvvEEEEvNT_6ParamsE) ;  /* 0xffffff2802047950 */ /* 0x000fea0003c3ffff */
        .weak           $__internal_1_$__cuda_sm10x_tcgen05_guardrail_trap_phase_invalid_during_alloc
        .type           $__internal_1_$__cuda_sm10x_tcgen05_guardrail_trap_phase_invalid_during_alloc,@function
        .size           $__internal_1_$__cuda_sm10x_tcgen05_guardrail_trap_phase_invalid_during_alloc,($__internal_2_$__cuda_sm10x_tcgen05_guardrail_trap_unallocated_columns_being_dealloced - $__internal_1_$__cuda_sm10x_tcgen05_guardrail_trap_phase_invalid_during_alloc)
$__internal_1_$__cuda_sm10x_tcgen05_guardrail_trap_phase_invalid_during_alloc:
[----:B------:R-:W-:Y:S05]  /*d7f0*/  BPT.TRAP 0x1 ;  /* 0x000000040000795c */ /* 0x000fea0000300000 */
[----:B------:R-:W-:-:S04]  /*d800*/  MOV R5, 0x0 ;  /* 0x0000000000057802 */ /* 0x000fc80000000f00 */
[----:B------:R-:W-:Y:S05]  /*d810*/  RET.REL.NODEC R4 `(_ZN7cutlass13device_kernelINS_4conv6kernel13ConvUniversalINS1_16ConvProblemShapeILNS1_8OperatorE2ELi2EEENS1_10collective14CollectiveConvINS1_47MainloopSm100TmaUmmaWarpSpecializedImplicitGemmILS5_2ELi4ELi2ELi1ELi2EN4cute5tupleIJNSA_1CILi2EEENSC_ILi1EEESE_EEEEENSB_IJNSC_ILi256EEENSB_IJNSC_ILi128EEEEEENSB_IJNSC_ILi64EEEEEEEEENS_10tfloat32_tESN_NSA_8TiledMMAINSA_8MMA_AtomIJNSA_23SM100_MMA_TF32_2x1SM_SSISN_SN_fLi256ELi128ELNSA_4UMMA5MajorE1ELSS_1ELNSR_7ScaleInE0ELST_0EEEEEENSA_6LayoutINSB_IJSE_SE_SE_EEENSB_IJNSC_ILi0EEESY_SY_EEEEENSB_IJNSA_10UnderscoreES11_S11_EEEEENS7_6detail27Sm100ImplicitGemmTileTraitsINSA_18SM100_TMA_2SM_LOADENSA_14ComposedLayoutINSA_7SwizzleILi2ELi5ELi2EEENSA_18smem_ptr_flag_bitsILi32EEENSW_INSB_IJNSC_ILi32EEENSC_ILi4EEEEEENSB_IJSE_S1C_EEEEEEEvEENS15_INSA_25SM100_TMA_2SM_LOAD_IM2COLES1H_vEEEENS_8epilogue10collective18CollectiveEpilogueINS1M_23Sm100TmaWarpSpecializedILi4ELi2ELi16ELb1ELb0EEEJNSB_IJSI_SJ_SL_EEENSB_IJNSW_ISI_SE_EENSW_INSC_ILi16EEESE_EEEEESN_NSB_IJlNSB_IJSE_llEEESY_EEESN_S1X_NS1M_6fusion15FusionCallbacksIS1Q_NS1Y_17LinearCombinationISN_fSN_fLNS_15FloatRoundStyleE2EEES1R_S1V_JEEENSA_5SM1004TMEM4LOAD26SM100_TMEM_LOAD_32dp32b16xENSA_13SM90_TMA_LOADENS17_INS18_ILi2ELi4ELi3EEES1B_NSW_INSB_IJNSC_ILi8EEES1T_EEENSB_IJS1T_SE_EEEEEEENSA_39AutoVectorizingCopyWithAssumedAlignmentILi128EEENSA_14SM90_TMA_STOREES2E_S2G_S2G_EEEvvEEEEvNT_6ParamsE) ;  /* 0xffffff2404f87950 */ /* 0x000fea0003c3ffff */
        .weak           $__internal_2_$__cuda_sm10x_tcgen05_guardrail_trap_unallocated_columns_being_dealloced
        .type           $__internal_2_$__cuda_sm10x_tcgen05_guardrail_trap_unallocated_columns_being_dealloced,@function
        .size           $__internal_2_$__cuda_sm10x_tcgen05_guardrail_trap_unallocated_columns_being_dealloced,(.L_x_231 - $__internal_2_$__cuda_sm10x_tcgen05_guardrail_trap_unallocated_columns_being_dealloced)
$__internal_2_$__cuda_sm10x_tcgen05_guardrail_trap_unallocated_columns_being_dealloced:
[----:B------:R-:W-:Y:S05]  /*d820*/  BPT.TRAP 0x1 ;  /* 0x000000040000795c */ /* 0x000fea0000300000 */
[----:B------:R-:W-:-:S04]  /*d830*/  HFMA2 R3, -RZ, RZ, 0, 0 ;  /* 0x00000000ff037431 */ /* 0x000fc800000001ff */
[----:B------:R-:W-:Y:S05]  /*d840*/  RET.REL.NODEC R2 `(_ZN7cutlass13device_kernelINS_4conv6kernel13ConvUniversalINS1_16ConvProblemShapeILNS1_8OperatorE2ELi2EEENS1_10collective14CollectiveConvINS1_47MainloopSm100TmaUmmaWarpSpecializedImplicitGemmILS5_2ELi4ELi2ELi1ELi2EN4cute5tupleIJNSA_1CILi2EEENSC_ILi1EEESE_EEEEENSB_IJNSC_ILi256EEENSB_IJNSC_ILi128EEEEEENSB_IJNSC_ILi64EEEEEEEEENS_10tfloat32_tESN_NSA_8TiledMMAINSA_8MMA_AtomIJNSA_23SM100_MMA_TF32_2x1SM_SSISN_SN_fLi256ELi128ELNSA_4UMMA5MajorE1ELSS_1ELNSR_7ScaleInE0ELST_0EEEEEENSA_6LayoutINSB_IJSE_SE_SE_EEENSB_IJNSC_ILi0EEESY_SY_EEEEENSB_IJNSA_10UnderscoreES11_S11_EEEEENS7_6detail27Sm100ImplicitGemmTileTraitsINSA_18SM100_TMA_2SM_LOADENSA_14ComposedLayoutINSA_7SwizzleILi2ELi5ELi2EEENSA_18smem_ptr_flag_bitsILi32EEENSW_INSB_IJNSC_ILi32EEENSC_ILi4EEEEEENSB_IJSE_S1C_EEEEEEEvEENS15_INSA_25SM100_TMA_2SM_LOAD_IM2COLES1H_vEEEENS_8epilogue10collective18CollectiveEpilogueINS1M_23Sm100TmaWarpSpecializedILi4ELi2ELi16ELb1ELb0EEEJNSB_IJSI_SJ_SL_EEENSB_IJNSW_ISI_SE_EENSW_INSC_ILi16EEESE_EEEEESN_NSB_IJlNSB_IJSE_llEEESY_EEESN_S1X_NS1M_6fusion15FusionCallbacksIS1Q_NS1Y_17LinearCombinationISN_fSN_fLNS_15FloatRoundStyleE2EEES1R_S1V_JEEENSA_5SM1004TMEM4LOAD26SM100_TMEM_LOAD_32dp32b16xENSA_13SM90_TMA_LOADENS17_INS18_ILi2ELi4ELi3EEES1B_NSW_INSB_IJNSC_ILi8EEES1T_EEENSB_IJS1T_SE_EEEEEEENSA_39AutoVectorizingCopyWithAssumedAlignmentILi128EEENSA_14SM90_TMA_STOREES2E_S2G_S2G_EEEvvEEEEvNT_6ParamsE) ;  /* 0xffffff2402ec7950 */ /* 0x000fea0003c3ffff */
.L_x_230:
[----:B------:R-:W-:-:S00]  /*d850*/  BRA `(.L_x_230) ;  /* 0xfffffffc00fc7947 */ /* 0x000fc0000383ffff */
[----:B------:R-:W-:-:S00]  /*d860*/  NOP ;  /* 0x0000000000007918 */ /* 0x000fc00000000000 */
        /* <DEDUP_REMOVED lines=9> */
.L_x_231:


//--------------------- .nv.global.init           --------------------------
	.section	.nv.global.init,"aw",@progbits
.nv.global.init:
	.type		$str$29,@object
	.size		$str$29,($str$30 - $str$29)
$str$29:
        /*0000*/ 	.byte	0x28, 0x61, 0x64, 0x64, 0x72, 0x65, 0x73, 0x73, 0x20, 0x26, 0x20, 0x6d, 0x61, 0x73, 0x6b, 0x29
        /*0010*/ 	.byte	0x20, 0x3d, 0x3d, 0x20, 0x30, 0x00
	.type		$str$30,@object
	.size		$str$30,($str$28 - $str$30)
$str$30:
        /*0016*/ 	.byte	0x2f, 0x74, 0x6d, 0x70, 0x2f, 0x63, 0x75, 0x74, 0x6c, 0x61, 0x73, 0x73, 0x5f, 0x73, 0x77, 0x65
        /*0026*/ 	.byte	0x65, 0x70, 0x5f, 0x73, 0x72, 0x63, 0x2f, 0x69, 0x6e, 0x63, 0x6c, 0x75, 0x64, 0x65, 0x2f, 0x63
        /*0036*/ 	.byte	0x75, 0x74, 0x65, 0x2f, 0x70, 0x6f, 0x69, 0x6e, 0x74, 0x65, 0x72, 0x5f, 0x66, 0x6c, 0x61, 0x67
        /*0046*/ 	.byte	0x67, 0x65, 0x64, 0x2e, 0x68, 0x70, 0x70, 0x00
	.type		$str$28,@object
	.size		$str$28,($str$27 - $str$28)
$str$28:
        /*004e*/ 	.byte	0x2f, 0x74, 0x6d, 0x70, 0x2f, 0x63, 0x75, 0x74, 0x6c, 0x61, 0x73, 0x73, 0x5f, 0x73, 0x77, 0x65
        /*005e*/ 	.byte	0x65, 0x70, 0x5f, 0x73, 0x72, 0x63, 0x2f, 0x69, 0x6e, 0x63, 0x6c, 0x75, 0x64, 0x65, 0x2f, 0x63
        /*006e*/ 	.byte	0x75, 0x74, 0x65, 0x2f, 0x61, 0x74, 0x6f, 0x6d, 0x2f, 0x63, 0x6f, 0x70, 0x79, 0x5f, 0x74, 0x72
        /*007e*/ 	.byte	0x61, 0x69, 0x74, 0x73, 0x5f, 0x73, 0x6d, 0x31, 0x30, 0x30, 0x2e, 0x68, 0x70, 0x70, 0x00
	.type		$str$27,@object
	.size		$str$27,(__unnamed_1 - $str$27)
$str$27:
        /*008d*/ 	.byte	0x28, 0x28, 0x75, 0x69, 0x6e, 0x74, 0x33, 0x32, 0x5f, 0x74, 0x28, 0x74, 0x68, 0x72, 0x65, 0x61
        /*009d*/ 	.byte	0x64, 0x49, 0x64, 0x78, 0x2e, 0x78, 0x29, 0x20, 0x2f, 0x20, 0x33, 0x32, 0x29, 0x20, 0x25, 0x20
        /*00ad*/ 	.byte	0x34, 0x29, 0x20, 0x3d, 0x3d, 0x20, 0x28, 0x28, 0x28, 0x74, 0x6d, 0x65, 0x6d, 0x5f, 0x61, 0x64
        /*00bd*/ 	.byte	0x64, 0x72, 0x20, 0x3e, 0x3e, 0x20, 0x31, 0x36, 0x29, 0x20, 0x2f, 0x20, 0x33, 0x32, 0x29, 0x20
        /*00cd*/ 	.byte	0x25, 0x20, 0x34, 0x29, 0x00
	.type		__unnamed_1,@object
	.size		__unnamed_1,(__unnamed_2 - __unnamed_1)
__unnamed_1:
        /*00d2*/ 	.byte	0x61, 0x75, 0x74, 0x6f, 0x20, 0x63, 0x75, 0x74, 0x65, 0x3a, 0x3a, 0x61, 0x73, 0x5f, 0x70, 0x6f
        /* <DEDUP_REMOVED lines=24> */
        /*0262*/ 	.byte	0x32, 0x30, 0x34, 0x38, 0x3e, 0x3e, 0x3e, 0x3e, 0x5d, 0x00
	.type		__unnamed_2,@object
	.size		__unnamed_2,(.L_2 - __unnamed_2)
__unnamed_2:
        /* <DEDUP_REMOVED lines=42> */
        /*050c*/ 	.byte	0x3e, 0x5d, 0x00
.L_2:


//--------------------- .nv.shared._ZN7cutlass13device_kernelINS_4conv6kernel13ConvUniversalINS1_16ConvProblemShapeILNS1_8OperatorE2ELi2EEENS1_10collective14CollectiveConvINS1_47MainloopSm100TmaUmmaWarpSpecializedImplicitGemmILS5_2ELi4ELi2ELi1ELi2EN4cute5tupleIJNSA_1CILi2EEENSC_ILi1EEESE_EEEEENSB_IJNSC_ILi256EEENSB_IJNSC_ILi128EEEEEENSB_IJNSC_ILi64EEEEEEEEENS_10tfloat32_tESN_NSA_8TiledMMAINSA_8MMA_AtomIJNSA_23SM100_MMA_TF32_2x1SM_SSISN_SN_fLi256ELi128ELNSA_4UMMA5MajorE1ELSS_1ELNSR_7ScaleInE0ELST_0EEEEEENSA_6LayoutINSB_IJSE_SE_SE_EEENSB_IJNSC_ILi0EEESY_SY_EEEEENSB_IJNSA_10UnderscoreES11_S11_EEEEENS7_6detail27Sm100ImplicitGemmTileTraitsINSA_18SM100_TMA_2SM_LOADENSA_14ComposedLayoutINSA_7SwizzleILi2ELi5ELi2EEENSA_18smem_ptr_flag_bitsILi32EEENSW_INSB_IJNSC_ILi32EEENSC_ILi4EEEEEENSB_IJSE_S1C_EEEEEEEvEENS15_INSA_25SM100_TMA_2SM_LOAD_IM2COLES1H_vEEEENS_8epilogue10collective18CollectiveEpilogueINS1M_23Sm100TmaWarpSpecializedILi4ELi2ELi16ELb1ELb0EEEJNSB_IJSI_SJ_SL_EEENSB_IJNSW_ISI_SE_EENSW_INSC_ILi16EEESE_EEEEESN_NSB_IJlNSB_IJSE_llEEESY_EEESN_S1X_NS1M_6fusion15FusionCallbacksIS1Q_NS1Y_17LinearCombinationISN_fSN_fLNS_15FloatRoundStyleE2EEES1R_S1V_JEEENSA_5SM1004TMEM4LOAD26SM100_TMEM_LOAD_32dp32b16xENSA_13SM90_TMA_LOADENS17_INS18_ILi2ELi4ELi3EEES1B_NSW_INSB_IJNSC_ILi8EEES1T_EEENSB_IJS1T_SE_EEEEEEENSA_39AutoVectorizingCopyWithAssumedAlignmentILi128EEENSA_14SM90_TMA_STOREES2E_S2G_S2G_EEEvvEEEEvNT_6ParamsE --------------------------
	.section	.nv.shared._ZN7cutlass13device_kernelINS_4conv6kernel13ConvUniversalINS1_16ConvProblemShapeILNS1_8OperatorE2ELi2EEENS1_10collective14CollectiveConvINS1_47MainloopSm100TmaUmmaWarpSpecializedImplicitGemmILS5_2ELi4ELi2ELi1ELi2EN4cute5tupleIJNSA_1CILi2EEENSC_ILi1EEESE_EEEEENSB_IJNSC_ILi256EEENSB_IJNSC_ILi128EEEEEENSB_IJNSC_ILi64EEEEEEEEENS_10tfloat32_tESN_NSA_8TiledMMAINSA_8MMA_AtomIJNSA_23SM100_MMA_TF32_2x1SM_SSISN_SN_fLi256ELi128ELNSA_4UMMA5MajorE1ELSS_1ELNSR_7ScaleInE0ELST_0EEEEEENSA_6LayoutINSB_IJSE_SE_SE_EEENSB_IJNSC_ILi0EEESY_SY_EEEEENSB_IJNSA_10UnderscoreES11_S11_EEEEENS7_6detail27Sm100ImplicitGemmTileTraitsINSA_18SM100_TMA_2SM_LOADENSA_14ComposedLayoutINSA_7SwizzleILi2ELi5ELi2EEENSA_18smem_ptr_flag_bitsILi32EEENSW_INSB_IJNSC_ILi32EEENSC_ILi4EEEEEENSB_IJSE_S1C_EEEEEEEvEENS15_INSA_25SM100_TMA_2SM_LOAD_IM2COLES1H_vEEEENS_8epilogue10collective18CollectiveEpilogueINS1M_23Sm100TmaWarpSpecializedILi4ELi2ELi16ELb1ELb0EEEJNSB_IJSI_SJ_SL_EEENSB_IJNSW_ISI_SE_EENSW_INSC_ILi16EEESE_EEEEESN_NSB_IJlNSB_IJSE_llEEESY_EEESN_S1X_NS1M_6fusion15FusionCallbacksIS1Q_NS1Y_17LinearCombinationISN_fSN_fLNS_15FloatRoundStyleE2EEES1R_S1V_JEEENSA_5SM1004TMEM4LOAD26SM100_TMEM_LOAD_32dp32b16xENSA_13SM90_TMA_LOADENS17_INS18_ILi2ELi4ELi3EEES1B_NSW_INSB_IJNSC_ILi8EEES1T_EEENSB_IJS1T_SE_EEEEEEENSA_39AutoVectorizingCopyWithAssumedAlignmentILi128EEENSA_14SM90_TMA_STOREES2E_S2G_S2G_EEEvvEEEEvNT_6ParamsE,"aw",@nobits
	.sectionflags	@""
	.align	16
	.zero		1024


//--------------------- .nv.shared.reserved.0     --------------------------
	.section	.nv.shared.reserved.0,"aw",@nobits
	.weak		__nv_reservedSMEM_offset_0_alias
	.size		__nv_reservedSMEM_offset_0_alias, 0, 64
	.other		__nv_reservedSMEM_offset_0_alias,@"STO_CUDA_RESERVED_SHARED STV_DEFAULT"
__nv_reservedSMEM_offset_0_alias:
	.zero		0
.nv.shared.reserved.0:
	.zero		64
	.weak		__nv_reservedSMEM_tcgen05_partition
	.type		__nv_reservedSMEM_tcgen05_partition,@object
	.size		__nv_reservedSMEM_tcgen05_partition,(.L_0 - __nv_reservedSMEM_tcgen05_partition)
__nv_reservedSMEM_tcgen05_partition:
	.zero		32
.L_0:


//--------------------- .nv.global                --------------------------
	.section	.nv.global,"aw",@nobits
.nv.global:
	.type		_ZN39_INTERNAL_69b2ed7e_4_k_cu_6e9e134e_51294cute1_E,@object
	.size		_ZN39_INTERNAL_69b2ed7e_4_k_cu_6e9e134e_51294cute1_E,(_ZN39_INTERNAL_69b2ed7e_4_k_cu_6e9e134e_51294cuda3std3__45__cpo6cbeginE - _ZN39_INTERNAL_69b2ed7e_4_k_cu_6e9e134e_51294cute1_E)
_ZN39_INTERNAL_69b2ed7e_4_k_cu_6e9e134e_51294cute1_E:
	.zero		1
	.type		_ZN39_INTERNAL_69b2ed7e_4_k_cu_6e9e134e_51294cuda3std3__45__cpo6cbeginE,@object
	.size		_ZN39_INTERNAL_69b2ed7e_4_k_cu_6e9e134e_51294cuda3std3__45__cpo6cbeginE,(_ZN39_INTERNAL_69b2ed7e_4_k_cu_6e9e134e_51294cuda3std3__48in_placeE - _ZN39_INTERNAL_69b2ed7e_4_k_cu_6e9e134e_51294cuda3std3__45__cpo6cbeginE)
_ZN39_INTERNAL_69b2ed7e_4_k_cu_6e9e134e_51294cuda3std3__45__cpo6cbeginE:
	.zero		1
	.type		_ZN39_INTERNAL_69b2ed7e_4_k_cu_6e9e134e_51294cuda3std3__48in_placeE,@object
	.size		_ZN39_INTERNAL_69b2ed7e_4_k_cu_6e9e134e_51294cuda3std3__48in_placeE,(_ZN39_INTERNAL_69b2ed7e_4_k_cu_6e9e134e_51294cuda3std6ranges3__45__cpo9iter_moveE - _ZN39_INTERNAL_69b2ed7e_4_k_cu_6e9e134e_51294cuda3std3__48in_placeE)
_ZN39_INTERNAL_69b2ed7e_4_k_cu_6e9e134e_51294cuda3std3__48in_placeE:
	.zero		1
	.type		_ZN39_INTERNAL_69b2ed7e_4_k_cu_6e9e134e_51294cuda3std6ranges3__45__cpo9iter_moveE,@object
	.size		_ZN39_INTERNAL_69b2ed7e_4_k_cu_6e9e134e_51294cuda3std6ranges3__45__cpo9iter_moveE,(_ZN39_INTERNAL_69b2ed7e_4_k_cu_6e9e134e_51294cuda3std3__45__cpo5beginE - _ZN39_INTERNAL_69b2ed7e_4_k_cu_6e9e134e_51294cuda3std6ranges3__45__cpo9iter_moveE)
_ZN39_INTERNAL_69b2ed7e_4_k_cu_6e9e134e_51294cuda3std6ranges3__45__cpo9iter_moveE:
	.zero		1
	.type		_ZN39_INTERNAL_69b2ed7e_4_k_cu_6e9e134e_51294cuda3std3__45__cpo5beginE,@object
	.size		_ZN39_INTERNAL_69b2ed7e_4_k_cu_6e9e134e_51294cuda3std3__45__cpo5beginE,(_ZN39_INTERNAL_69b2ed7e_4_k_cu_6e9e134e_51294cuda3std3__441_GLOBAL__N__69b2ed7e_4_k_cu_6e9e134e_51296ignoreE - _ZN39_INTERNAL_69b2ed7e_4_k_cu_6e9e134e_51294cuda3std3__45__cpo5beginE)
_ZN39_INTERNAL_69b2ed7e_4_k_cu_6e9e134e_51294cuda3std3__45__cpo5beginE:
	.zero		1
	.type		_ZN39_INTERNAL_69b2ed7e_4_k_cu_6e9e134e_51294cuda3std3__441_GLOBAL__N__69b2ed7e_4_k_cu_6e9e134e_51296ignoreE,@object
	.size		_ZN39_INTERNAL_69b2ed7e_4_k_cu_6e9e134e_51294cuda3std3__441_GLOBAL__N__69b2ed7e_4_k_cu_6e9e134e_51296ignoreE,(_ZN39_INTERNAL_69b2ed7e_4_k_cu_6e9e134e_51294cute7productE - _ZN39_INTERNAL_69b2ed7e_4_k_cu_6e9e134e_51294cuda3std3__441_GLOBAL__N__69b2ed7e_4_k_cu_6e9e134e_51296ignoreE)
_ZN39_INTERNAL_69b2ed7e_4_k_cu_6e9e134e_51294cuda3std3__441_GLOBAL__N__69b2ed7e_4_k_cu_6e9e134e_51296ignoreE:
	.zero		1
	.type		_ZN39_INTERNAL_69b2ed7e_4_k_cu_6e9e134e_51294cute7productE,@object
	.size		_ZN39_INTERNAL_69b2ed7e_4_k_cu_6e9e134e_51294cute7productE,(_ZN39_INTERNAL_69b2ed7e_4_k_cu_6e9e134e_51294cuda3std3__45__cpo3endE - _ZN39_INTERNAL_69b2ed7e_4_k_cu_6e9e134e_51294cute7productE)
_ZN39_INTERNAL_69b2ed7e_4_k_cu_6e9e134e_51294cute7productE:
	.zero		1
	.type		_ZN39_INTERNAL_69b2ed7e_4_k_cu_6e9e134e_51294cuda3std3__45__cpo3endE,@object
	.size		_ZN39_INTERNAL_69b2ed7e_4_k_cu_6e9e134e_51294cuda3std3__45__cpo3endE,(_ZN39_INTERNAL_69b2ed7e_4_k_cu_6e9e134e_51294cuda3std3__419piecewise_constructE - _ZN39_INTERNAL_69b2ed7e_4_k_cu_6e9e134e_51294cuda3std3__45__cpo3endE)
_ZN39_INTERNAL_69b2ed7e_4_k_cu_6e9e134e_51294cuda3std3__45__cpo3endE:
	.zero		1
	.type		_ZN39_INTERNAL_69b2ed7e_4_k_cu_6e9e134e_51294cuda3std3__419piecewise_constructE,@object
	.size		_ZN39_INTERNAL_69b2ed7e_4_k_cu_6e9e134e_51294cuda3std3__419piecewise_constructE,(_ZN39_INTERNAL_69b2ed7e_4_k_cu_6e9e134e_51294cuda3std3__45__cpo4cendE - _ZN39_INTERNAL_69b2ed7e_4_k_cu_6e9e134e_51294cuda3std3__419piecewise_constructE)
_ZN39_INTERNAL_69b2ed7e_4_k_cu_6e9e134e_51294cuda3std3__419piecewise_constructE:
	.zero		1
	.type		_ZN39_INTERNAL_69b2ed7e_4_k_cu_6e9e134e_51294cuda3std3__45__cpo4cendE,@object
	.size		_ZN39_INTERNAL_69b2ed7e_4_k_cu_6e9e134e_51294cuda3std3__45__cpo4cendE,(_ZN39_INTERNAL_69b2ed7e_4_k_cu_6e9e134e_51294cuda3std6ranges3__45__cpo4swapE - _ZN39_INTERNAL_69b2ed7e_4_k_cu_6e9e134e_51294cuda3std3__45__cpo4cendE)
_ZN39_INTERNAL_69b2ed7e_4_k_cu_6e9e134e_51294cuda3std3__45__cpo4cendE:
	.zero		1
	.type		_ZN39_INTERNAL_69b2ed7e_4_k_cu_6e9e134e_51294cuda3std6ranges3__45__cpo4swapE,@object
	.size		_ZN39_INTERNAL_69b2ed7e_4_k_cu_6e9e134e_51294cuda3std6ranges3__45__cpo4swapE,(.L_10 - _ZN39_INTERNAL_69b2ed7e_4_k_cu_6e9e134e_51294cuda3std6ranges3__45__cpo4swapE)
_ZN39_INTERNAL_69b2ed7e_4_k_cu_6e9e134e_51294cuda3std6ranges3__45__cpo4swapE:
	.zero		1
.L_10:


//--------------------- .nv.constant0._ZN7cutlass13device_kernelINS_4conv6kernel13ConvUniversalINS1_16ConvProblemShapeILNS1_8OperatorE2ELi2EEENS1_10collective14CollectiveConvINS1_47MainloopSm100TmaUmmaWarpSpecializedImplicitGemmILS5_2ELi4ELi2ELi1ELi2EN4cute5tupleIJNSA_1CILi2EEENSC_ILi1EEESE_EEEEENSB_IJNSC_ILi256EEENSB_IJNSC_ILi128EEEEEENSB_IJNSC_ILi64EEEEEEEEENS_10tfloat32_tESN_NSA_8TiledMMAINSA_8MMA_AtomIJNSA_23SM100_MMA_TF32_2x1SM_SSISN_SN_fLi256ELi128ELNSA_4UMMA5MajorE1ELSS_1ELNSR_7ScaleInE0ELST_0EEEEEENSA_6LayoutINSB_IJSE_SE_SE_EEENSB_IJNSC_ILi0EEESY_SY_EEEEENSB_IJNSA_10UnderscoreES11_S11_EEEEENS7_6detail27Sm100ImplicitGemmTileTraitsINSA_18SM100_TMA_2SM_LOADENSA_14ComposedLayoutINSA_7SwizzleILi2ELi5ELi2EEENSA_18smem_ptr_flag_bitsILi32EEENSW_INSB_IJNSC_ILi32EEENSC_ILi4EEEEEENSB_IJSE_S1C_EEEEEEEvEENS15_INSA_25SM100_TMA_2SM_LOAD_IM2COLES1H_vEEEENS_8epilogue10collective18CollectiveEpilogueINS1M_23Sm100TmaWarpSpecializedILi4ELi2ELi16ELb1ELb0EEEJNSB_IJSI_SJ_SL_EEENSB_IJNSW_ISI_SE_EENSW_INSC_ILi16EEESE_EEEEESN_NSB_IJlNSB_IJSE_llEEESY_EEESN_S1X_NS1M_6fusion15FusionCallbacksIS1Q_NS1Y_17LinearCombinationISN_fSN_fLNS_15FloatRoundStyleE2EEES1R_S1V_JEEENSA_5SM1004TMEM4LOAD26SM100_TMEM_LOAD_32dp32b16xENSA_13SM90_TMA_LOADENS17_INS18_ILi2ELi4ELi3EEES1B_NSW_INSB_IJNSC_ILi8EEES1T_EEENSB_IJS1T_SE_EEEEEEENSA_39AutoVectorizingCopyWithAssumedAlignmentILi128EEENSA_14SM90_TMA_STOREES2E_S2G_S2G_EEEvvEEEEvNT_6ParamsE --------------------------
	.section	.nv.constant0._ZN7cutlass13device_kernelINS_4conv6kernel13ConvUniversalINS1_16ConvProblemShapeILNS1_8OperatorE2ELi2EEENS1_10collective14CollectiveConvINS1_47MainloopSm100TmaUmmaWarpSpecializedImplicitGemmILS5_2ELi4ELi2ELi1ELi2EN4cute5tupleIJNSA_1CILi2EEENSC_ILi1EEESE_EEEEENSB_IJNSC_ILi256EEENSB_IJNSC_ILi128EEEEEENSB_IJNSC_ILi64EEEEEEEEENS_10tfloat32_tESN_NSA_8TiledMMAINSA_8MMA_AtomIJNSA_23SM100_MMA_TF32_2x1SM_SSISN_SN_fLi256ELi128ELNSA_4UMMA5MajorE1ELSS_1ELNSR_7ScaleInE0ELST_0EEEEEENSA_6LayoutINSB_IJSE_SE_SE_EEENSB_IJNSC_ILi0EEESY_SY_EEEEENSB_IJNSA_10UnderscoreES11_S11_EEEEENS7_6detail27Sm100ImplicitGemmTileTraitsINSA_18SM100_TMA_2SM_LOADENSA_14ComposedLayoutINSA_7SwizzleILi2ELi5ELi2EEENSA_18smem_ptr_flag_bitsILi32EEENSW_INSB_IJNSC_ILi32EEENSC_ILi4EEEEEENSB_IJSE_S1C_EEEEEEEvEENS15_INSA_25SM100_TMA_2SM_LOAD_IM2COLES1H_vEEEENS_8epilogue10collective18CollectiveEpilogueINS1M_23Sm100TmaWarpSpecializedILi4ELi2ELi16ELb1ELb0EEEJNSB_IJSI_SJ_SL_EEENSB_IJNSW_ISI_SE_EENSW_INSC_ILi16EEESE_EEEEESN_NSB_IJlNSB_IJSE_llEEESY_EEESN_S1X_NS1M_6fusion15FusionCallbacksIS1Q_NS1Y_17LinearCombinationISN_fSN_fLNS_15FloatRoundStyleE2EEES1R_S1V_JEEENSA_5SM1004TMEM4LOAD26SM100_TMEM_LOAD_32dp32b16xENSA_13SM90_TMA_LOADENS17_INS18_ILi2ELi4ELi3EEES1B_NSW_INSB_IJNSC_ILi8EEES1T_EEENSB_IJS1T_SE_EEEEEEENSA_39AutoVectorizingCopyWithAssumedAlignmentILi128EEENSA_14SM90_TMA_STOREES2E_S2G_S2G_EEEvvEEEEvNT_6ParamsE,"a",@progbits
	.sectionflags	@""
	.align	4
.nv.constant0._ZN7cutlass13device_kernelINS_4conv6kernel13ConvUniversalINS1_16ConvProblemShapeILNS1_8OperatorE2ELi2EEENS1_10collective14CollectiveConvINS1_47MainloopSm100TmaUmmaWarpSpecializedImplicitGemmILS5_2ELi4ELi2ELi1ELi2EN4cute5tupleIJNSA_1CILi2EEENSC_ILi1EEESE_EEEEENSB_IJNSC_ILi256EEENSB_IJNSC_ILi128EEEEEENSB_IJNSC_ILi64EEEEEEEEENS_10tfloat32_tESN_NSA_8TiledMMAINSA_8MMA_AtomIJNSA_23SM100_MMA_TF32_2x1SM_SSISN_SN_fLi256ELi128ELNSA_4UMMA5MajorE1ELSS_1ELNSR_7ScaleInE0ELST_0EEEEEENSA_6LayoutINSB_IJSE_SE_SE_EEENSB_IJNSC_ILi0EEESY_SY_EEEEENSB_IJNSA_10UnderscoreES11_S11_EEEEENS7_6detail27Sm100ImplicitGemmTileTraitsINSA_18SM100_TMA_2SM_LOADENSA_14ComposedLayoutINSA_7SwizzleILi2ELi5ELi2EEENSA_18smem_ptr_flag_bitsILi32EEENSW_INSB_IJNSC_ILi32EEENSC_ILi4EEEEEENSB_IJSE_S1C_EEEEEEEvEENS15_INSA_25SM100_TMA_2SM_LOAD_IM2COLES1H_vEEEENS_8epilogue10collective18CollectiveEpilogueINS1M_23Sm100TmaWarpSpecializedILi4ELi2ELi16ELb1ELb0EEEJNSB_IJSI_SJ_SL_EEENSB_IJNSW_ISI_SE_EENSW_INSC_ILi16EEESE_EEEEESN_NSB_IJlNSB_IJSE_llEEESY_EEESN_S1X_NS1M_6fusion15FusionCallbacksIS1Q_NS1Y_17LinearCombinationISN_fSN_fLNS_15FloatRoundStyleE2EEES1R_S1V_JEEENSA_5SM1004TMEM4LOAD26SM100_TMEM_LOAD_32dp32b16xENSA_13SM90_TMA_LOADENS17_INS18_ILi2ELi4ELi3EEES1B_NSW_INSB_IJNSC_ILi8EEES1T_EEENSB_IJS1T_SE_EEEEEEENSA_39AutoVectorizingCopyWithAssumedAlignmentILi128EEENSA_14SM90_TMA_STOREES2E_S2G_S2G_EEEvvEEEEvNT_6ParamsE:
	.zero		2944


//--------------------- SYMBOLS --------------------------

	.type		.nv.reservedSmem.offset0,@object
	.size		.nv.reservedSmem.offset0,0x4
	.type		.nv.reservedSmem.cap,@object
	.size		.nv.reservedSmem.cap,0x4
	.type		__assertfail,@function
